def attn_fwd(
    Q,
    K,
    V,
    Out,
    Lse,
    sm_scale,
    stride_qz,
    stride_qh,
    stride_qm,
    stride_qk,
    stride_kz,
    stride_kh,
    stride_kn,
    stride_kk,
    stride_vz,
    stride_vh,
    stride_vn,
    stride_vk,
    stride_oz,
    stride_oh,
    stride_om,
    stride_ok,
    seqlen_q,
    seqlen_k,
    BLOCK_M: tl.constexpr,
    BLOCK_N: tl.constexpr,
    HEAD_DIM: tl.constexpr,
    CAUSAL: tl.constexpr,
):
    start_m = tl.program_id(0)
    off_hz = tl.program_id(1)
    q_off = off_hz * stride_qh
    k_off = off_hz * stride_kh
    v_off = off_hz * stride_vh
    offs_m = start_m * BLOCK_M + tl.arange(0, BLOCK_M)
    offs_d = tl.arange(0, HEAD_DIM)
    offs_n = tl.arange(0, BLOCK_N)
    q_ptrs = Q + q_off + offs_m[:, None] * stride_qm + offs_d[None, :] * stride_qk
    k_ptrs = K + k_off + offs_d[:, None] * stride_kk + offs_n[None, :] * stride_kn
    v_ptrs = V + v_off + offs_n[:, None] * stride_vn + offs_d[None, :] * stride_vk
    m_i = tl.full([BLOCK_M], float("-inf"), dtype=tl.float32)
    l_i = tl.zeros([BLOCK_M], dtype=tl.float32) + 1.0
    acc = tl.zeros([BLOCK_M, HEAD_DIM], dtype=tl.float32)
    q = tl.load(q_ptrs)
    acc, l_i, m_i = _attn_fwd_inner(
        acc,
        l_i,
        m_i,
        q,
        k_ptrs,
        v_ptrs,
        sm_scale,
        stride_kn,
        stride_vn,
        start_m,
        seqlen_k,
        BLOCK_M,
        BLOCK_N,
        HEAD_DIM,
        CAUSAL,
    )
    acc = acc / l_i[:, None]
    lse = m_i + tl.math.log2(l_i) / 1.4426950408889634
    o_ptrs = (
        Out
        + off_hz * stride_oh
        + offs_m[:, None] * stride_om
        + offs_d[None, :] * stride_ok
    )
    tl.store(o_ptrs, acc.to(Out.dtype.element_ty))
    tl.store(Lse + off_hz * seqlen_q + offs_m, lse)

# config = {"BLOCK_M": 64, "BLOCK_N": 16, "HEAD_DIM": 512, "arch": "sm_100", "causal": true, "dtype": "bf16", "num_stages": 2, "num_warps": 4}
# arch = sm_100


// ===== COMPILED SASS (sm_100a) =====

	.target	sm_100a

	.elftype	@"ET_EXEC"


//--------------------- .note.nv.tkinfo           --------------------------
	.section	.note.nv.tkinfo,"",@"SHT_NOTE"
	.sectionflags	@"SHF_NOTE_NV_TKINFO"
	.tkinfo
        /*0018*/ 	.word	0x00000081
        /*0030*/ 	.string	""
        /*0030*/ 	.string	"ptxas-blackwell"
        /*0030*/ 	.string	"Cuda compilation tools, release 12.9, V12.9.86"
        /*0030*/ 	.string	"Build cuda_12.9.r12.9/compiler.36037853_0"
        /*0030*/ 	.string	"-v  -suppress-debug-info  -lineinfo  -arch sm_100a "



//--------------------- .note.nv.cuver            --------------------------
	.section	.note.nv.cuver,"",@"SHT_NOTE"
	.sectionflags	@"SHF_NOTE_NV_CUVER"
        /*0018*/ 	.short	0x0001
        /*001a*/ 	.short	0x0064
        /*001c*/ 	.short	0x0001
        /*001e*/ 	.short	0x0000
        /*0020*/ 	.short	0x0001
        /*0022*/ 	.short	0x0000


//--------------------- .nv.info                  --------------------------
	.section	.nv.info,"",@"SHT_CUDA_INFO"
	.align	4


	//----- nvinfo : EIATTR_REGCOUNT
	.align		4
        /*0000*/ 	.byte	0x04, 0x2f
        /*0002*/ 	.short	(.L_5 - .L_4)
	.align		4
.L_4:
        /*0004*/ 	.word	index@(attn_fwd)
        /*0008*/ 	.word	0x000000ff


	//----- nvinfo : EIATTR_FRAME_SIZE
	.align		4
.L_5:
        /*000c*/ 	.byte	0x04, 0x11
        /*000e*/ 	.short	(.L_7 - .L_6)
	.align		4
.L_6:
        /*0010*/ 	.word	index@($__internal_2_$__cuda_sm10x_tcgen05_guardrail_trap_unallocated_columns_being_dealloced)
        /*0014*/ 	.word	0x00000760


	//----- nvinfo : EIATTR_FRAME_SIZE
	.align		4
.L_7:
        /*0018*/ 	.byte	0x04, 0x11
        /*001a*/ 	.short	(.L_9 - .L_8)
	.align		4
.L_8:
        /*001c*/ 	.word	index@($__internal_1_$__cuda_sm10x_tcgen05_guardrail_trap_phase_invalid_during_alloc)
        /*0020*/ 	.word	0x00000760


	//----- nvinfo : EIATTR_FRAME_SIZE
	.align		4
.L_9:
        /*0024*/ 	.byte	0x04, 0x11
        /*0026*/ 	.short	(.L_11 - .L_10)
	.align		4
.L_10:
        /*0028*/ 	.word	index@($__internal_0_$__cuda_sm10x_tcgen05_guardrail_trap_col_being_dealloced_not_returned_by_alloc)
        /*002c*/ 	.word	0x00000760


	//----- nvinfo : EIATTR_FRAME_SIZE
	.align		4
.L_11:
        /*0030*/ 	.byte	0x04, 0x11
        /*0032*/ 	.short	(.L_13 - .L_12)
	.align		4
.L_12:
        /*0034*/ 	.word	index@(attn_fwd)
        /*0038*/ 	.word	0x00000760


	//----- nvinfo : EIATTR_MIN_STACK_SIZE
	.align		4
.L_13:
        /*003c*/ 	.byte	0x04, 0x12
        /*003e*/ 	.short	(.L_15 - .L_14)
	.align		4
.L_14:
        /*0040*/ 	.word	index@(attn_fwd)
        /*0044*/ 	.word	0x00000760
.L_15:


//--------------------- .nv.info.attn_fwd         --------------------------
	.section	.nv.info.attn_fwd,"",@"SHT_CUDA_INFO"
	.sectionflags	@""
	.align	4


	//----- nvinfo : EIATTR_CUDA_API_VERSION
	.align		4
        /*0000*/ 	.byte	0x04, 0x37
        /*0002*/ 	.short	(.L_17 - .L_16)
.L_16:
        /*0004*/ 	.word	0x00000081


	//----- nvinfo : EIATTR_KPARAM_INFO
	.align		4
.L_17:
        /*0008*/ 	.byte	0x04, 0x17
        /*000a*/ 	.short	(.L_19 - .L_18)
.L_18:
        /*000c*/ 	.word	0x00000000
        /*0010*/ 	.short	0x0019
        /*0012*/ 	.short	0x0080
        /*0014*/ 	.byte	0x00, 0xf4, 0x21, 0x00


	//----- nvinfo : EIATTR_KPARAM_INFO
	.align		4
.L_19:
        /*0018*/ 	.byte	0x04, 0x17
        /*001a*/ 	.short	(.L_21 - .L_20)
.L_20:
        /*001c*/ 	.word	0x00000000
        /*0020*/ 	.short	0x0018
        /*0022*/ 	.short	0x0078
        /*0024*/ 	.byte	0x00, 0xf4, 0x21, 0x00


	//----- nvinfo : EIATTR_KPARAM_INFO
	.align		4
.L_21:
        /*0028*/ 	.byte	0x04, 0x17
        /*002a*/ 	.short	(.L_23 - .L_22)
.L_22:
        /*002c*/ 	.word	0x00000000
        /*0030*/ 	.short	0x0017
        /*0032*/ 	.short	0x0070
        /*0034*/ 	.byte	0x00, 0xf0, 0x11, 0x00


	//----- nvinfo : EIATTR_KPARAM_INFO
	.align		4
.L_23:
        /*0038*/ 	.byte	0x04, 0x17
        /*003a*/ 	.short	(.L_25 - .L_24)
.L_24:
        /*003c*/ 	.word	0x00000000
        /*0040*/ 	.short	0x0016
        /*0042*/ 	.short	0x006c
        /*0044*/ 	.byte	0x00, 0xf0, 0x11, 0x00


	//----- nvinfo : EIATTR_KPARAM_INFO
	.align		4
.L_25:
        /*0048*/ 	.byte	0x04, 0x17
        /*004a*/ 	.short	(.L_27 - .L_26)
.L_26:
        /*004c*/ 	.word	0x00000000
        /*0050*/ 	.short	0x0015
        /*0052*/ 	.short	0x0068
        /*0054*/ 	.byte	0x00, 0xf0, 0x11, 0x00


	//----- nvinfo : EIATTR_KPARAM_INFO
	.align		4
.L_27:
        /*0058*/ 	.byte	0x04, 0x17
        /*005a*/ 	.short	(.L_29 - .L_28)
.L_28:
        /*005c*/ 	.word	0x00000000
        /*0060*/ 	.short	0x0014
        /*0062*/ 	.short	0x0064
        /*0064*/ 	.byte	0x00, 0xf0, 0x11, 0x00


	//----- nvinfo : EIATTR_KPARAM_INFO
	.align		4
.L_29:
        /*0068*/ 	.byte	0x04, 0x17
        /*006a*/ 	.short	(.L_31 - .L_30)
.L_30:
        /*006c*/ 	.word	0x00000000
        /*0070*/ 	.short	0x0013
        /*0072*/ 	.short	0x0060
        /*0074*/ 	.byte	0x00, 0xf0, 0x11, 0x00


	//----- nvinfo : EIATTR_KPARAM_INFO
	.align		4
.L_31:
        /*0078*/ 	.byte	0x04, 0x17
        /*007a*/ 	.short	(.L_33 - .L_32)
.L_32:
        /*007c*/ 	.word	0x00000000
        /*0080*/ 	.short	0x0012
        /*0082*/ 	.short	0x005c
        /*0084*/ 	.byte	0x00, 0xf0, 0x11, 0x00


	//----- nvinfo : EIATTR_KPARAM_INFO
	.align		4
.L_33:
        /*0088*/ 	.byte	0x04, 0x17
        /*008a*/ 	.short	(.L_35 - .L_34)
.L_34:
        /*008c*/ 	.word	0x00000000
        /*0090*/ 	.short	0x0011
        /*0092*/ 	.short	0x0058
        /*0094*/ 	.byte	0x00, 0xf0, 0x11, 0x00


	//----- nvinfo : EIATTR_KPARAM_INFO
	.align		4
.L_35:
        /*0098*/ 	.byte	0x04, 0x17
        /*009a*/ 	.short	(.L_37 - .L_36)
.L_36:
        /*009c*/ 	.word	0x00000000
        /*00a0*/ 	.short	0x0010
        /*00a2*/ 	.short	0x0054
        /*00a4*/ 	.byte	0x00, 0xf0, 0x11, 0x00


	//----- nvinfo : EIATTR_KPARAM_INFO
	.align		4
.L_37:
        /*00a8*/ 	.byte	0x04, 0x17
        /*00aa*/ 	.short	(.L_39 - .L_38)
.L_38:
        /*00ac*/ 	.word	0x00000000
        /*00b0*/ 	.short	0x000f
        /*00b2*/ 	.short	0x0050
        /*00b4*/ 	.byte	0x00, 0xf0, 0x11, 0x00


	//----- nvinfo : EIATTR_KPARAM_INFO
	.align		4
.L_39:
        /*00b8*/ 	.byte	0x04, 0x17
        /*00ba*/ 	.short	(.L_41 - .L_40)
.L_40:
        /*00bc*/ 	.word	0x00000000
        /*00c0*/ 	.short	0x000e
        /*00c2*/ 	.short	0x004c
        /*00c4*/ 	.byte	0x00, 0xf0, 0x11, 0x00


	//----- nvinfo : EIATTR_KPARAM_INFO
	.align		4
.L_41:
        /*00c8*/ 	.byte	0x04, 0x17
        /*00ca*/ 	.short	(.L_43 - .L_42)
.L_42:
        /*00cc*/ 	.word	0x00000000
        /*00d0*/ 	.short	0x000d
        /*00d2*/ 	.short	0x0048
        /*00d4*/ 	.byte	0x00, 0xf0, 0x11, 0x00


	//----- nvinfo : EIATTR_KPARAM_INFO
	.align		4
.L_43:
        /*00d8*/ 	.byte	0x04, 0x17
        /*00da*/ 	.short	(.L_45 - .L_44)
.L_44:
        /*00dc*/ 	.word	0x00000000
        /*00e0*/ 	.short	0x000c
        /*00e2*/ 	.short	0x0044
        /*00e4*/ 	.byte	0x00, 0xf0, 0x11, 0x00


	//----- nvinfo : EIATTR_KPARAM_INFO
	.align		4
.L_45:
        /*00e8*/ 	.byte	0x04, 0x17
        /*00ea*/ 	.short	(.L_47 - .L_46)
.L_46:
        /*00ec*/ 	.word	0x00000000
        /*00f0*/ 	.short	0x000b
        /*00f2*/ 	.short	0x0040
        /*00f4*/ 	.byte	0x00, 0xf0, 0x11, 0x00


	//----- nvinfo : EIATTR_KPARAM_INFO
	.align		4
.L_47:
        /*00f8*/ 	.byte	0x04, 0x17
        /*00fa*/ 	.short	(.L_49 - .L_48)
.L_48:
        /*00fc*/ 	.word	0x00000000
        /*0100*/ 	.short	0x000a
        /*0102*/ 	.short	0x003c
        /*0104*/ 	.byte	0x00, 0xf0, 0x11, 0x00


	//----- nvinfo : EIATTR_KPARAM_INFO
	.align		4
.L_49:
        /*0108*/ 	.byte	0x04, 0x17
        /*010a*/ 	.short	(.L_51 - .L_50)
.L_50:
        /*010c*/ 	.word	0x00000000
        /*0110*/ 	.short	0x0009
        /*0112*/ 	.short	0x0038
        /*0114*/ 	.byte	0x00, 0xf0, 0x11, 0x00


	//----- nvinfo : EIATTR_KPARAM_INFO
	.align		4
.L_51:
        /*0118*/ 	.byte	0x04, 0x17
        /*011a*/ 	.short	(.L_53 - .L_52)
.L_52:
        /*011c*/ 	.word	0x00000000
        /*0120*/ 	.short	0x0008
        /*0122*/ 	.short	0x0034
        /*0124*/ 	.byte	0x00, 0xf0, 0x11, 0x00


	//----- nvinfo : EIATTR_KPARAM_INFO
	.align		4
.L_53:
        /*0128*/ 	.byte	0x04, 0x17
        /*012a*/ 	.short	(.L_55 - .L_54)
.L_54:
        /*012c*/ 	.word	0x00000000
        /*0130*/ 	.short	0x0007
        /*0132*/ 	.short	0x0030
        /*0134*/ 	.byte	0x00, 0xf0, 0x11, 0x00


	//----- nvinfo : EIATTR_KPARAM_INFO
	.align		4
.L_55:
        /*0138*/ 	.byte	0x04, 0x17
        /*013a*/ 	.short	(.L_57 - .L_56)
.L_56:
        /*013c*/ 	.word	0x00000000
        /*0140*/ 	.short	0x0006
        /*0142*/ 	.short	0x002c
        /*0144*/ 	.byte	0x00, 0xf0, 0x11, 0x00


	//----- nvinfo : EIATTR_KPARAM_INFO
	.align		4
.L_57:
        /*0148*/ 	.byte	0x04, 0x17
        /*014a*/ 	.short	(.L_59 - .L_58)
.L_58:
        /*014c*/ 	.word	0x00000000
        /*0150*/ 	.short	0x0005
        /*0152*/ 	.short	0x0028
        /*0154*/ 	.byte	0x00, 0xf0, 0x11, 0x00


	//----- nvinfo : EIATTR_KPARAM_INFO
	.align		4
.L_59:
        /*0158*/ 	.byte	0x04, 0x17
        /*015a*/ 	.short	(.L_61 - .L_60)
.L_60:
        /*015c*/ 	.word	0x00000000
        /*0160*/ 	.short	0x0004
        /*0162*/ 	.short	0x0020
        /*0164*/ 	.byte	0x00, 0xf4, 0x21, 0x00


	//----- nvinfo : EIATTR_KPARAM_INFO
	.align		4
.L_61:
        /*0168*/ 	.byte	0x04, 0x17
        /*016a*/ 	.short	(.L_63 - .L_62)
.L_62:
        /*016c*/ 	.word	0x00000000
        /*0170*/ 	.short	0x0003
        /*0172*/ 	.short	0x0018
        /*0174*/ 	.byte	0x00, 0xf4, 0x21, 0x00


	//----- nvinfo : EIATTR_KPARAM_INFO
	.align		4
.L_63:
        /*0178*/ 	.byte	0x04, 0x17
        /*017a*/ 	.short	(.L_65 - .L_64)
.L_64:
        /*017c*/ 	.word	0x00000000
        /*0180*/ 	.short	0x0002
        /*0182*/ 	.short	0x0010
        /*0184*/ 	.byte	0x00, 0xf4, 0x21, 0x00


	//----- nvinfo : EIATTR_KPARAM_INFO
	.align		4
.L_65:
        /*0188*/ 	.byte	0x04, 0x17
        /*018a*/ 	.short	(.L_67 - .L_66)
.L_66:
        /*018c*/ 	.word	0x00000000
        /*0190*/ 	.short	0x0001
        /*0192*/ 	.short	0x0008
        /*0194*/ 	.byte	0x00, 0xf4, 0x21, 0x00


	//----- nvinfo : EIATTR_KPARAM_INFO
	.align		4
.L_67:
        /*0198*/ 	.byte	0x04, 0x17
        /*019a*/ 	.short	(.L_69 - .L_68)
.L_68:
        /*019c*/ 	.word	0x00000000
        /*01a0*/ 	.short	0x0000
        /*01a2*/ 	.short	0x0000
        /*01a4*/ 	.byte	0x00, 0xf4, 0x21, 0x00


	//----- nvinfo : EIATTR_AT_ENTRY_FRAGMENTS
	.align		4
.L_69:
        /*01a8*/ 	.byte	0x04, 0x4f
        /*01aa*/ 	.short	(.L_71 - .L_70)


	//   ....[0]....
.L_70:
        /*01ac*/ 	.word	0x00000004


	//----- nvinfo : EIATTR_RESERVED_SMEM_USED
	.align		4
.L_71:
        /*01b0*/ 	.byte	0x01, 0x41
	.zero		2


	//----- nvinfo : EIATTR_SPARSE_MMA_MASK
	.align		4
        /*01b4*/ 	.byte	0x03, 0x50
        /*01b6*/ 	.short	0x0000


	//----- nvinfo : EIATTR_TCGEN05_1CTA_USED
	.align		4
        /*01b8*/ 	.byte	0x01, 0x51
	.zero		2


	//----- nvinfo : EIATTR_MAXREG_COUNT
	.align		4
        /*01bc*/ 	.byte	0x03, 0x1b
        /*01be*/ 	.short	0x00ff


	//----- nvinfo : EIATTR_NUM_BARRIERS
	.align		4
        /*01c0*/ 	.byte	0x02, 0x4c
        /*01c2*/ 	.byte	0x01
	.zero		1


	//----- nvinfo : EIATTR_ANNOTATIONS
	.align		4
        /*01c4*/ 	.byte	0x04, 0x55
        /*01c6*/ 	.short	(.L_73 - .L_72)


	//   ....[0]....
.L_72:
        /*01c8*/ 	.word	0x00000001
        /*01cc*/ 	.byte	0xb0, 0x06, 0x00, 0x00, 0x01, 0x00, 0x00, 0x00, 0xa0, 0x09, 0x00, 0x00, 0x01, 0x00, 0x00, 0x00
        /* <DEDUP_REMOVED lines=332> */
        /*169c*/ 	.byte	0x60, 0x73, 0x01, 0x00


	//----- nvinfo : EIATTR_INT_WARP_WIDE_INSTR_OFFSETS
	.align		4
.L_73:
        /*16a0*/ 	.byte	0x04, 0x31
        /*16a2*/ 	.short	(.L_75 - .L_74)


	//   ....[0]....
.L_74:
        /*16a4*/ 	.word	0x00005ec0


	//   ....[1]....
        /*16a8*/ 	.word	0x00005ee0


	//   ....[2]....
        /*16ac*/ 	.word	0x000081f0


	//   ....[3]....
        /*16b0*/ 	.word	0x000087a0


	//   ....[4]....
        /*16b4*/ 	.word	0x0000e320


	//   ....[5]....
        /*16b8*/ 	.word	0x0001bbf0


	//   ....[6]....
        /*16bc*/ 	.word	0x0001bc30


	//----- nvinfo : EIATTR_COOP_GROUP_MASK_REGIDS
	.align		4
.L_75:
        /*16c0*/ 	.byte	0x04, 0x29
        /*16c2*/ 	.short	(.L_77 - .L_76)


	//   ....[0]....
.L_76:
        /*16c4*/ 	.word	0xffffffff


	//   ....[1]....
        /*16c8*/ 	.word	0xffffffff


	//   ....[2]....
        /*16cc*/ 	.word	0xffffffff


	//   ....[3]....
        /*16d0*/ 	.word	0xffffffff


	//   ....[4]....
        /*16d4*/ 	.word	0xffffffff


	//   ....[5]....
        /*16d8*/ 	.word	0xffffffff


	//   ....[6]....
        /*16dc*/ 	.word	0xffffffff


	//   ....[7]....
        /*16e0*/ 	.word	0xffffffff


	//----- nvinfo : EIATTR_COOP_GROUP_INSTR_OFFSETS
	.align		4
.L_77:
        /*16e4*/ 	.byte	0x04, 0x28
        /*16e6*/ 	.short	(.L_79 - .L_78)


	//   ....[0]....
.L_78:
        /*16e8*/ 	.word	0x00000060


	//   ....[1]....
        /*16ec*/ 	.word	0x00000320


	//   ....[2]....
        /*16f0*/ 	.word	0x0000a290


	//   ....[3]....
        /*16f4*/ 	.word	0x0000a4c0


	//   ....[4]....
        /*16f8*/ 	.word	0x0000f400


	//   ....[5]....
        /*16fc*/ 	.word	0x0000f610


	//   ....[6]....
        /*1700*/ 	.word	0x0001ba70


	//   ....[7]....
        /*1704*/ 	.word	0x0001bce0


	//----- nvinfo : EIATTR_VRC_CTA_INIT_COUNT
	.align		4
.L_79:
        /*1708*/ 	.byte	0x02, 0x4a
        /*170a*/ 	.byte	0x80
	.zero		1


	//----- nvinfo : EIATTR_MBARRIER_INSTR_OFFSETS
	.align		4
        /*170c*/ 	.byte	0x04, 0x39
        /*170e*/ 	.short	(.L_81 - .L_80)


	//   ....[0]....
.L_80:
        /*1710*/ 	.word	0x00006060
        /*1714*/ 	.word	0x000000ff
        /*1718*/ 	.word	0x0001c000
        /*171c*/ 	.short	0x0100
        /*171e*/ 	.byte	0x04
	.zero		1


	//   ....[1]....
        /*1720*/ 	.word	0x00008240
        /*1724*/ 	.word	0x000000ff
        /*1728*/ 	.word	0x0001c008
        /*172c*/ 	.short	0x0100
        /*172e*/ 	.byte	0x04
	.zero		1


	//   ....[2]....
        /*1730*/ 	.word	0x00008800
        /*1734*/ 	.word	0x000000ff
        /*1738*/ 	.word	0x00014000
        /*173c*/ 	.short	0x0100
        /*173e*/ 	.byte	0x04
	.zero		1


	//   ....[3]....
        /*1740*/ 	.word	0x00009770
        /*1744*/ 	.word	0x000000ff
        /*1748*/ 	.word	0x00014000
        /*174c*/ 	.short	0x010a
        /*174e*/ 	.byte	0x04
	.zero		1


	//   ....[4]....
        /*1750*/ 	.word	0x00009820
        /*1754*/ 	.word	0x000000ff
        /*1758*/ 	.word	0x00014000
        /*175c*/ 	.short	0x0108
        /*175e*/ 	.byte	0x04
	.zero		1


	//   ....[5]....
        /*1760*/ 	.word	0x0000e440
        /*1764*/ 	.word	0x000000ff
        /*1768*/ 	.word	0x0001c010
        /*176c*/ 	.short	0x0100
        /*176e*/ 	.byte	0x04
	.zero		1


	//   ....[6]....
        /*1770*/ 	.word	0x0000efb0
        /*1774*/ 	.word	0x000000ff
        /*1778*/ 	.word	0x0001c010
        /*177c*/ 	.short	0x010a
        /*177e*/ 	.byte	0x04
	.zero		1


	//   ....[7]....
        /*1780*/ 	.word	0x0000f050
        /*1784*/ 	.word	0x000000ff
        /*1788*/ 	.word	0x0001c010
        /*178c*/ 	.short	0x0108
        /*178e*/ 	.byte	0x04
	.zero		1


	//   ....[8]....
        /*1790*/ 	.word	0x0000f3d0
        /*1794*/ 	.word	0x0000000c
        /*1798*/ 	.word	0x00000000
        /*179c*/ 	.short	0x010a
        /*179e*/ 	.byte	0xff
	.zero		1


	//   ....[9]....
        /*17a0*/ 	.word	0x00012a60
        /*17a4*/ 	.word	0x0000000c
        /*17a8*/ 	.word	0x00000000
        /*17ac*/ 	.short	0x010a
        /*17ae*/ 	.byte	0xff
	.zero		1


	//   ....[10]....
        /*17b0*/ 	.word	0x00012b40
        /*17b4*/ 	.word	0x000000ff
        /*17b8*/ 	.word	0x0001c000
        /*17bc*/ 	.short	0x0108
        /*17be*/ 	.byte	0x04
	.zero		1


	//   ....[11]....
        /*17c0*/ 	.word	0x00012bd0
        /*17c4*/ 	.word	0x000000ff
        /*17c8*/ 	.word	0x0001c008
        /*17cc*/ 	.short	0x0108
        /*17ce*/ 	.byte	0x04
	.zero		1


	//   ....[12]....
        /*17d0*/ 	.word	0x0001bd00
        /*17d4*/ 	.word	0x000000ff
        /*17d8*/ 	.word	0x00014000
        /*17dc*/ 	.short	0x010a
        /*17de*/ 	.byte	0x04
	.zero		1


	//   ....[13]....
        /*17e0*/ 	.word	0x0001bd30
        /*17e4*/ 	.word	0x000000ff
        /*17e8*/ 	.word	0x0001c010
        /*17ec*/ 	.short	0x010a
        /*17ee*/ 	.byte	0x04
	.zero		1


	//   ....[14]....
        /*17f0*/ 	.word	0x0001bd60
        /*17f4*/ 	.word	0x0000000c
        /*17f8*/ 	.word	0x00000000
        /*17fc*/ 	.short	0x010a
        /*17fe*/ 	.byte	0xff
	.zero		1


	//   ....[15]....
        /*1800*/ 	.word	0x0001bd90
        /*1804*/ 	.word	0x0000000c
        /*1808*/ 	.word	0x00000000
        /*180c*/ 	.short	0x010a
        /*180e*/ 	.byte	0xff
	.zero		1


	//----- nvinfo : EIATTR_NUM_MBARRIERS
	.align		4
.L_81:
        /*1810*/ 	.byte	0x03, 0x38
        /*1812*/ 	.short	0xffff


	//----- nvinfo : EIATTR_EXIT_INSTR_OFFSETS
	.align		4
        /*1814*/ 	.byte	0x04, 0x1c
        /*1816*/ 	.short	(.L_83 - .L_82)


	//   ....[0]....
.L_82:
        /*1818*/ 	.word	0x0001bcf0


	//----- nvinfo : EIATTR_REQNTID
	.align		4
.L_83:
        /*181c*/ 	.byte	0x04, 0x10
        /*181e*/ 	.short	(.L_85 - .L_84)
.L_84:
        /*1820*/ 	.word	0x00000080
        /*1824*/ 	.word	0x00000001
        /*1828*/ 	.word	0x00000001


	//----- nvinfo : EIATTR_CRS_STACK_SIZE
	.align		4
.L_85:
        /*182c*/ 	.byte	0x04, 0x1e
        /*182e*/ 	.short	(.L_87 - .L_86)
.L_86:
        /*1830*/ 	.word	0x00000000


	//----- nvinfo : EIATTR_CBANK_PARAM_SIZE
	.align		4
.L_87:
        /*1834*/ 	.byte	0x03, 0x19
        /*1836*/ 	.short	0x0088


	//----- nvinfo : EIATTR_PARAM_CBANK
	.align		4
        /*1838*/ 	.byte	0x04, 0x0a
        /*183a*/ 	.short	(.L_89 - .L_88)
	.align		4
.L_88:
        /*183c*/ 	.word	index@(.nv.constant0.attn_fwd)
        /*1840*/ 	.short	0x0380
        /*1842*/ 	.short	0x0088


	//----- nvinfo : EIATTR_SW_WAR
	.align		4
.L_89:
        /*1844*/ 	.byte	0x04, 0x36
        /*1846*/ 	.short	(.L_91 - .L_90)
.L_90:
        /*1848*/ 	.word	0x00000008
.L_91:


//--------------------- .nv.compat                --------------------------
	.section	.nv.compat,"",@"SHT_CUDA_COMPAT_INFO"
	.align	4
        /*0000*/ 	.byte	0x02, 0x02, 0x02, 0x00, 0x02, 0x05, 0x05, 0x00, 0x02, 0x03, 0x00, 0x00, 0x02, 0x06, 0x01, 0x00


//--------------------- .nv.callgraph             --------------------------
	.section	.nv.callgraph,"",@"SHT_CUDA_CALLGRAPH"
	.align	4
	.sectionentsize	8
	.align		4
        /*0000*/ 	.word	0x00000000
	.align		4
        /*0004*/ 	.word	0xffffffff
	.align		4
        /*0008*/ 	.word	0x00000000
	.align		4
        /*000c*/ 	.word	0xfffffffe
	.align		4
        /*0010*/ 	.word	0x00000000
	.align		4
        /*0014*/ 	.word	0xfffffffd
	.align		4
        /*0018*/ 	.word	0x00000000
	.align		4
        /*001c*/ 	.word	0xfffffffc


//--------------------- .nv.constant4             --------------------------
	.section	.nv.constant4,"a",@progbits
	.align	8
	.align		8
.nv.constant4:
        /*0000*/ 	.dword	_$_str


//--------------------- .text.attn_fwd            --------------------------
	.section	.text.attn_fwd,"ax",@progbits
	.align	128
        .global         attn_fwd
        .type           attn_fwd,@function
        .size           attn_fwd,(.L_x_32 - attn_fwd)
        .other          attn_fwd,@"STO_CUDA_ENTRY STV_DEFAULT"
attn_fwd:
.text.attn_fwd:
[----:B------:R-:W0:Y:S01]  /*0000*/  LDC R1, c[0x0][0x37c] ;  /* 0x0000df00ff017b82 */ /* 0x000e220000000800 */
[----:B------:R-:W1:Y:S01]  /*0010*/  S2R R0, SR_TID.X ;  /* 0x0000000000007919 */ /* 0x000e620000002100 */
[----:B0-----:R-:W-:Y:S01]  /*0020*/  VIADD R1, R1, 0xfffff8a0 ;  /* 0xfffff8a001017836 */ /* 0x001fe20000000000 */
[----:B-1----:R-:W-:-:S13]  /*0030*/  ISETP.GE.U32.AND P4, PT, R0, 0x20, PT ;  /* 0x000000200000780c */ /* 0x002fda0003f86070 */
[----:B------:R-:W-:Y:S05]  /*0040*/  @P4 BRA `(.L_x_0) ;  /* 0x0000000000b84947 */ /* 0x000fea0003800000 */
[----:B------:R-:W0:Y:S01]  /*0050*/  S2R R7, SR_CgaCtaId ;  /* 0x0000000000077919 */ /* 0x000e220000008800 */
[----:B------:R-:W-:Y:S01]  /*0060*/  NOP ;  /* 0x0000000000007918 */ /* 0x000fe20000000000 */
[----:B------:R-:W-:-:S04]  /*0070*/  MOV R0, 0x40 ;  /* 0x0000004000007802 */ /* 0x000fc80000000f00 */
[----:B0-----:R-:W-:Y:S02]  /*0080*/  LEA R2, R7, R0, 0x18 ;  /* 0x0000000007027211 */ /* 0x001fe400078ec0ff */
[----:B------:R-:W-:-:S04]  /*0090*/  MOV R0, 0x400 ;  /* 0x0000040000007802 */ /* 0x000fc80000000f00 */
[----:B------:R-:W0:Y:S01]  /*00a0*/  LDS.U8 R2, [R2] ;  /* 0x0000000002027984 */ /* 0x000e220000000000 */
[----:B------:R-:W-:Y:S02]  /*00b0*/  LEA R0, R7, R0, 0x18 ;  /* 0x0000000007007211 */ /* 0x000fe400078ec0ff */
[----:B0-----:R-:W-:-:S13]  /*00c0*/  ISETP.NE.AND P0, PT, R2, RZ, PT ;  /* 0x000000ff0200720c */ /* 0x001fda0003f05270 */
[----:B------:R-:W-:Y:S05]  /*00d0*/  @P0 BRA `(.L_x_1) ;  /* 0x00000000007c0947 */ /* 0x000fea0003800000 */
[----:B------:R-:W-:-:S13]  /*00e0*/  ELECT P0, URZ, PT ;  /* 0x0000000000ff782f */ /* 0x000fda0003800000 */
[----:B------:R-:W-:Y:S05]  /*00f0*/  @!P0 BRA `(.L_x_2) ;  /* 0x0000000000848947 */ /* 0x000fea0003800000 */
[----:B------:R-:W-:Y:S01]  /*0100*/  UMOV UR4, 0x10 ;  /* 0x0000001000047882 */ /* 0x000fe20000000000 */
[----:B------:R-:W-:Y:S02]  /*0110*/  IMAD.MOV.U32 R9, RZ, RZ, 0x1 ;  /* 0x00000001ff097424 */ /* 0x000fe400078e00ff */
[----:B------:R-:W-:Y:S02]  /*0120*/  IMAD.MOV.U32 R3, RZ, RZ, 0xffff ;  /* 0x0000ffffff037424 */ /* 0x000fe400078e00ff */
[----:B------:R-:W-:Y:S04]  /*0130*/  DEPBAR.LE SB0, 0x36 ;  /* 0x00008d800000791a */ /* 0x000fe80000000000 */
[----:B------:R-:W0:Y:S02]  /*0140*/  UTCATOMSWS.FIND_AND_SET.ALIGN UP0, UR4, UR4 ;  /* 0x00000004000475e3 */ /* 0x000e240008000800 */
[----:B0-----:R-:W-:-:S04]  /*0150*/  PLOP3.LUT P0, PT, PT, PT, UP0, 0x80, 0x8 ;  /* 0x000000000008781c */ /* 0x001fc80003f0f008 */
[----:B------:R-:W-:-:S04]  /*0160*/  SEL R2, RZ, 0xffffffff, !P0 ;  /* 0xffffffffff027807 */ /* 0x000fc80004000000 */
[----:B------:R-:W-:Y:S02]  /*0170*/  ISETP.NE.AND P0, PT, R2, RZ, PT ;  /* 0x000000ff0200720c */ /* 0x000fe40003f05270 */
[----:B------:R-:W-:-:S11]  /*0180*/  MOV R2, UR4 ;  /* 0x0000000400027c02 */ /* 0x000fd60008000f00 */
[----:B------:R-:W-:Y:S05]  /*0190*/  @P0 BRA `(.L_x_3) ;  /* 0x0000000000240947 */ /* 0x000fea0003800000 */
.L_x_4:
[----:B------:R-:W-:Y:S05]  /*01a0*/  NANOSLEEP 0x64 ;  /* 0x000000640000795d */ /* 0x000fea0003800000 */
[----:B------:R-:W-:-:S05]  /*01b0*/  UMOV UR4, 0x10 ;  /* 0x0000001000047882 */ /* 0x000fca0000000000 */
[----:B------:R-:W-:Y:S04]  /*01c0*/  DEPBAR.LE SB0, 0x36 ;  /* 0x00008d800000791a */ /* 0x000fe80000000000 */
[----:B------:R-:W0:Y:S02]  /*01d0*/  UTCATOMSWS.FIND_AND_SET.ALIGN UP0, UR4, UR4 ;  /* 0x00000004000475e3 */ /* 0x000e240008000800 */
[----:B0-----:R-:W-:-:S04]  /*01e0*/  PLOP3.LUT P0, PT, PT, PT, UP0, 0x80, 0x8 ;  /* 0x000000000008781c */ /* 0x001fc80003f0f008 */
[----:B------:R-:W-:-:S04]  /*01f0*/  SEL R2, RZ, 0xffffffff, !P0 ;  /* 0xffffffffff027807 */ /* 0x000fc80004000000 */
[----:B------:R-:W-:Y:S01]  /*0200*/  ISETP.NE.AND P0, PT, R2, RZ, PT ;  /* 0x000000ff0200720c */ /* 0x000fe20003f05270 */
[----:B------:R-:W-:-:S12]  /*0210*/  IMAD.U32 R2, RZ, RZ, UR4 ;  /* 0x00000004ff027e24 */ /* 0x000fd8000f8e00ff */
[----:B------:R-:W-:Y:S05]  /*0220*/  @!P0 BRA `(.L_x_4) ;  /* 0xfffffffc00dc8947 */ /* 0x000fea000383ffff */
.L_x_3:
[C---:B------:R-:W-:Y:S01]  /*0230*/  VIADD R4, R2.reuse, 0x10 ;  /* 0x0000001002047836 */ /* 0x040fe20000000000 */
[----:B------:R-:W-:Y:S02]  /*0240*/  SHF.L.U32 R3, R3, R2, RZ ;  /* 0x0000000203037219 */ /* 0x000fe400000006ff */
[----:B------:R-:W-:Y:S02]  /*0250*/  MOV R5, 0x50 ;  /* 0x0000005000057802 */ /* 0x000fe40000000f00 */
[----:B------:R-:W-:Y:S02]  /*0260*/  SHF.L.U32 R4, R9, R4, RZ ;  /* 0x0000000409047219 */ /* 0x000fe400000006ff */
[----:B------:R-:W-:Y:S01]  /*0270*/  LEA R6, R7, R5, 0x18 ;  /* 0x0000000507067211 */ /* 0x000fe200078ec0ff */
[----:B------:R-:W-:Y:S01]  /*0280*/  IMAD.SHL.U32 R5, R2, 0x20, RZ ;  /* 0x0000002002057824 */ /* 0x000fe200078e00ff */
[----:B------:R-:W-:-:S05]  /*0290*/  LOP3.LUT R3, R4, R3, RZ, 0xfc, !PT ;  /* 0x0000000304037212 */ /* 0x000fca00078efcff */
[----:B------:R0:W-:Y:S04]  /*02a0*/  ATOMS.OR RZ, [R6], R3 ;  /* 0x0000000306ff738c */ /* 0x0001e80003000000 */
[----:B------:R0:W-:Y:S01]  /*02b0*/  STS [R0], R5 ;  /* 0x0000000500007388 */ /* 0x0001e20000000800 */
[----:B------:R-:W-:Y:S05]  /*02c0*/  BRA `(.L_x_2) ;  /* 0x0000000000107947 */ /* 0x000fea0003800000 */
.L_x_1:
[----:B------:R-:W-:Y:S02]  /*02d0*/  MOV R3, 0xffffffff ;  /* 0xffffffff00037802 */ /* 0x000fe40000000f00 */
[----:B------:R-:W-:-:S03]  /*02e0*/  MOV R2, 0x310 ;  /* 0x0000031000027802 */ /* 0x000fc60000000f00 */
[----:B------:R0:W-:Y:S04]  /*02f0*/  STS [R0], R3 ;  /* 0x0000000300007388 */ /* 0x0001e80000000800 */
[----:B0-----:R-:W-:Y:S05]  /*0300*/  CALL.REL.NOINC `($__internal_1_$__cuda_sm10x_tcgen05_guardrail_trap_phase_invalid_during_alloc) ;  /* 0x000001b800b87944 */ /* 0x001fea0003c00000 */
.L_x_2:
[----:B------:R-:W-:Y:S05]  /*0310*/  WARPSYNC.ALL ;  /* 0x0000000000007948 */ /* 0x000fea0003800000 */
[----:B------:R-:W-:Y:S01]  /*0320*/  NOP ;  /* 0x0000000000007918 */ /* 0x000fe20000000000 */
.L_x_0:
[----:B------:R-:W1:Y:S01]  /*0330*/  S2R R8, SR_TID.X ;  /* 0x0000000000087919 */ /* 0x000e620000002100 */
[----:B------:R-:W2:Y:S01]  /*0340*/  LDC R131, c[0x0][0x3b8] ;  /* 0x0000ee00ff837b82 */ /* 0x000ea20000000800 */
[----:B------:R-:W3:Y:S01]  /*0350*/  LDCU.64 UR8, c[0x0][0x358] ;  /* 0x00006b00ff0877ac */ /* 0x000ee20008000a00 */
[----:B------:R-:W4:Y:S06]  /*0360*/  S2R R11, SR_CTAID.Y ;  /* 0x00000000000b7919 */ /* 0x000f2c0000002600 */
[----:B------:R-:W5:Y:S08]  /*0370*/  S2UR UR5, SR_CgaCtaId ;  /* 0x00000000000579c3 */ /* 0x000f700000008800 */
[----:B0-----:R-:W4:Y:S08]  /*0380*/  LDC.64 R6, c[0x0][0x3b0] ;  /* 0x0000ec00ff067b82 */ /* 0x001f300000000a00 */
[----:B------:R-:W0:Y:S01]  /*0390*/  LDC.64 R14, c[0x0][0x380] ;  /* 0x0000e000ff0e7b82 */ /* 0x000e220000000a00 */
[----:B-1----:R-:W-:-:S04]  /*03a0*/  SHF.R.U32.HI R0, RZ, 0x6, R8 ;  /* 0x00000006ff007819 */ /* 0x002fc80000011608 */
[----:B------:R-:W-:-:S05]  /*03b0*/  SGXT.U32 R0, R0, 0x1 ;  /* 0x000000010000781a */ /* 0x000fca0000000000 */
[----:B--2---:R-:W-:Y:S02]  /*03c0*/  IMAD R16, R0, R131, RZ ;  /* 0x0000008300107224 */ /* 0x004fe400078e02ff */
[----:B------:R-:W1:Y:S02]  /*03d0*/  S2R R0, SR_CTAID.X ;  /* 0x0000000000007919 */ /* 0x000e640000002500 */
[----:B------:R-:W-:-:S04]  /*03e0*/  IMAD R18, R131, 0x2, R16 ;  /* 0x0000000283127824 */ /* 0x000fc800078e0210 */
[----:B------:R-:W-:-:S04]  /*03f0*/  IMAD R20, R131, 0x2, R18 ;  /* 0x0000000283147824 */ /* 0x000fc800078e0212 */
[----:B------:R-:W-:-:S05]  /*0400*/  IMAD R22, R131, 0x2, R20 ;  /* 0x0000000283167824 */ /* 0x000fca00078e0214 */
[----:B------:R-:W-:-:S05]  /*0410*/  LEA R26, R131, R22, 0x1 ;  /* 0x00000016831a7211 */ /* 0x000fca00078e08ff */
[----:B------:R-:W-:-:S04]  /*0420*/  IMAD R30, R131, 0x2, R26 ;  /* 0x00000002831e7824 */ /* 0x000fc800078e021a */
[----:B------:R-:W-:-:S04]  /*0430*/  IMAD R32, R131, 0x2, R30 ;  /* 0x0000000283207824 */ /* 0x000fc800078e021e */
[----:B------:R-:W-:Y:S02]  /*0440*/  IMAD R34, R131, 0x2, R32 ;  /* 0x0000000283227824 */ /* 0x000fe400078e0220 */
[----:B-1----:R-:W-:-:S03]  /*0450*/  IMAD.SHL.U32 R4, R0, 0x40, RZ ;  /* 0x0000004000047824 */ /* 0x002fc600078e00ff */
[----:B------:R-:W-:Y:S01]  /*0460*/  LEA R44, R131, R34, 0x1 ;  /* 0x00000022832c7211 */ /* 0x000fe200078e08ff */
[----:B----4-:R-:W-:Y:S02]  /*0470*/  IMAD R0, R11, R6, RZ ;  /* 0x000000060b007224 */ /* 0x010fe400078e02ff */
[----:B------:R-:W1:Y:S01]  /*0480*/  S2R R11, SR_CgaCtaId ;  /* 0x00000000000b7919 */ /* 0x000e620000008800 */
[----:B------:R-:W-:Y:S01]  /*0490*/  LOP3.LUT R4, R4, 0x3f, R8, 0xf8, !PT ;  /* 0x0000003f04047812 */ /* 0x000fe200078ef808 */
[----:B------:R-:W-:Y:S01]  /*04a0*/  IMAD R46, R131, 0x2, R44 ;  /* 0x00000002832e7824 */ /* 0x000fe200078e022c */
[----:B------:R-:W-:Y:S01]  /*04b0*/  MOV R8, 0x400 ;  /* 0x0000040000087802 */ /* 0x000fe20000000f00 */
[----:B------:R-:W-:-:S03]  /*04c0*/  IMAD.HI R60, R0, 0x2, RZ ;  /* 0x00000002003c7827 */ /* 0x000fc600078e02ff */
[----:B------:R-:W-:Y:S01]  /*04d0*/  R2UR UR4, R8 ;  /* 0x00000000080472ca */ /* 0x000fe200000e0000 */
[C---:B------:R-:W-:Y:S02]  /*04e0*/  IMAD R48, R131.reuse, 0x2, R46 ;  /* 0x0000000283307824 */ /* 0x040fe400078e022e */
[----:B------:R-:W-:Y:S02]  /*04f0*/  IMAD R4, R4, R7, RZ ;  /* 0x0000000704047224 */ /* 0x000fe400078e02ff */
[C---:B------:R-:W-:Y:S02]  /*0500*/  IMAD R50, R131.reuse, 0x2, R48 ;  /* 0x0000000283327824 */ /* 0x040fe400078e0230 */
[----:B------:R-:W-:Y:S01]  /*0510*/  IMAD.SHL.U32 R7, R0, 0x2, RZ ;  /* 0x0000000200077824 */ /* 0x000fe200078e00ff */
[C---:B------:R-:W-:Y:S01]  /*0520*/  SHF.L.U32 R8, R4.reuse, 0x1, RZ ;  /* 0x0000000104087819 */ /* 0x040fe200000006ff */
[----:B------:R-:W-:Y:S01]  /*0530*/  IMAD.HI R4, R4, 0x2, RZ ;  /* 0x0000000204047827 */ /* 0x000fe200078e02ff */
[----:B------:R-:W-:Y:S01]  /*0540*/  LEA R54, R131, R50, 0x1 ;  /* 0x0000003283367211 */ /* 0x000fe200078e08ff */
[----:B------:R-:W-:Y:S01]  /*0550*/  BAR.SYNC.DEFER_BLOCKING 0x0 ;  /* 0x0000000000007b1d */ /* 0x000fe20000010000 */
[----:B0-----:R-:W-:Y:S01]  /*0560*/  IADD3 R7, P0, P1, R8, R14, R7 ;  /* 0x0000000e08077210 */ /* 0x001fe2000791e007 */
[----:B-----5:R-:W-:-:S02]  /*0570*/  ULEA UR4, UR5, UR4, 0x18 ;  /* 0x0000000405047291 */ /* 0x020fc4000f8ec0ff */
[C---:B------:R-:W-:Y:S01]  /*0580*/  IMAD R62, R131.reuse, 0x2, R54 ;  /* 0x00000002833e7824 */ /* 0x040fe200078e0236 */
[----:B------:R-:W-:Y:S02]  /*0590*/  IADD3.X R60, PT, PT, R4, R15, R60, P0, P1 ;  /* 0x0000000f043c7210 */ /* 0x000fe400007e243c */
[-C--:B------:R-:W-:Y:S01]  /*05a0*/  LEA R14, P0, R16, R7.reuse, 0x1 ;  /* 0x00000007100e7211 */ /* 0x080fe200078008ff */
[C---:B------:R-:W-:Y:S01]  /*05b0*/  IMAD R64, R131.reuse, 0x2, R62 ;  /* 0x0000000283407824 */ /* 0x040fe200078e023e */
[----:B------:R-:W-:Y:S02]  /*05c0*/  LEA R8, P1, R18, R7, 0x1 ;  /* 0x0000000712087211 */ /* 0x000fe400078208ff */
[----:B------:R-:W-:Y:S01]  /*05d0*/  LEA.HI.X.SX32 R15, R16, R60, 0x1, P0 ;  /* 0x0000003c100f7211 */ /* 0x000fe200000f0eff */
[----:B------:R-:W-:-:S05]  /*05e0*/  IMAD R66, R131, 0x2, R64 ;  /* 0x0000000283427824 */ /* 0x000fca00078e0240 */
[----:B------:R-:W-:-:S05]  /*05f0*/  LEA R68, R131, R66, 0x1 ;  /* 0x0000004283447211 */ /* 0x000fca00078e08ff */
[C---:B------:R-:W-:Y:S01]  /*0600*/  IMAD R70, R131.reuse, 0x2, R68 ;  /* 0x0000000283467824 */ /* 0x040fe200078e0244 */
[----:B------:R-:W0:Y:S03]  /*0610*/  LDS R0, [UR4] ;  /* 0x00000004ff007984 */ /* 0x000e260008000800 */
[----:B------:R-:W-:-:S04]  /*0620*/  IMAD R82, R131, 0x2, R70 ;  /* 0x0000000283527824 */ /* 0x000fc800078e0246 */
[----:B------:R-:W-:-:S05]  /*0630*/  IMAD R84, R131, 0x2, R82 ;  /* 0x0000000283547824 */ /* 0x000fca00078e0252 */
[----:B------:R-:W-:-:S05]  /*0640*/  LEA R86, R131, R84, 0x1 ;  /* 0x0000005483567211 */ /* 0x000fca00078e08ff */
[----:B------:R-:W-:-:S04]  /*0650*/  IMAD R88, R131, 0x2, R86 ;  /* 0x0000000283587824 */ /* 0x000fc800078e0256 */
[----:B------:R-:W-:-:S04]  /*0660*/  IMAD R90, R131, 0x2, R88 ;  /* 0x00000002835a7824 */ /* 0x000fc800078e0258 */
[----:B------:R-:W-:-:S05]  /*0670*/  IMAD R92, R131, 0x2, R90 ;  /* 0x00000002835c7824 */ /* 0x000fca00078e025a */
[----:B------:R-:W-:-:S05]  /*0680*/  LEA R136, R131, R92, 0x1 ;  /* 0x0000005c83887211 */ /* 0x000fca00078e08ff */
[----:B------:R-:W-:-:S04]  /*0690*/  IMAD R138, R131, 0x2, R136 ;  /* 0x00000002838a7824 */ /* 0x000fc800078e0288 */
[C---:B------:R-:W-:Y:S01]  /*06a0*/  IMAD R140, R131.reuse, 0x2, R138 ;  /* 0x00000002838c7824 */ /* 0x040fe200078e028a */
[----:B0-----:R0:W-:Y:S03]  /*06b0*/  STL [R1+0x34], R0 ;  /* 0x0000340001007387 */ /* 0x0011e60000100800 */
[----:B------:R-:W-:-:S05]  /*06c0*/  IMAD R142, R131, 0x2, R140 ;  /* 0x00000002838e7824 */ /* 0x000fca00078e028c */
[----:B------:R-:W-:-:S05]  /*06d0*/  LEA R144, R131, R142, 0x1 ;  /* 0x0000008e83907211 */ /* 0x000fca00078e08ff */
[----:B------:R-:W-:-:S04]  /*06e0*/  IMAD R146, R131, 0x2, R144 ;  /* 0x0000000283927824 */ /* 0x000fc800078e0290 */
        /* <DEDUP_REMOVED lines=24> */
[----:B------:R-:W-:-:S05]  /*0870*/  IMAD R126, R131, 0x2, R128 ;  /* 0x00000002837e7824 */ /* 0x000fca00078e0280 */
[----:B------:R-:W-:-:S05]  /*0880*/  LEA R56, R131, R126, 0x1 ;  /* 0x0000007e83387211 */ /* 0x000fca00078e08ff */
[----:B------:R-:W-:-:S04]  /*0890*/  IMAD R124, R131, 0x2, R56 ;  /* 0x00000002837c7824 */ /* 0x000fc800078e0238 */
[----:B------:R-:W-:-:S04]  /*08a0*/  IMAD R6, R131, 0x2, R124 ;  /* 0x0000000283067824 */ /* 0x000fc800078e027c */
[----:B------:R-:W-:-:S04]  /*08b0*/  IMAD R122, R131, 0x2, R6 ;  /* 0x00000002837a7824 */ /* 0x000fc800078e0206 */
[----:B------:R-:W-:-:S04]  /*08c0*/  IMAD R13, R131, 0x2, R122 ;  /* 0x00000002830d7824 */ /* 0x000fc800078e027a */
[----:B------:R-:W-:-:S05]  /*08d0*/  IMAD R36, R131, 0x2, R13 ;  /* 0x0000000283247824 */ /* 0x000fca00078e020d */
[----:B------:R-:W-:-:S05]  /*08e0*/  LEA R120, R131, R36, 0x1 ;  /* 0x0000002483787211 */ /* 0x000fca00078e08ff */
[----:B------:R-:W-:-:S04]  /*08f0*/  IMAD R76, R131, 0x2, R120 ;  /* 0x00000002834c7824 */ /* 0x000fc800078e0278 */
[----:B------:R-:W-:Y:S01]  /*0900*/  IMAD R4, R131, 0x2, R76 ;  /* 0x0000000283047824 */ /* 0x000fe200078e024c */
[----:B------:R-:W-:Y:S06]  /*0910*/  BAR.SYNC.DEFER_BLOCKING 0x0 ;  /* 0x0000000000007b1d */ /* 0x000fec0000010000 */
[----:B01-3--:R-:W-:Y:S05]  /*0920*/  @P4 BRA `(.L_x_5) ;  /* 0x0000000000184947 */ /* 0x00bfea0003800000 */
[----:B------:R-:W-:Y:S01]  /*0930*/  ELECT P0, URZ, PT ;  /* 0x0000000000ff782f */ /* 0x000fe20003800000 */
[----:B------:R-:W-:Y:S01]  /*0940*/  IMAD.MOV.U32 R0, RZ, RZ, 0x1 ;  /* 0x00000001ff007424 */ /* 0x000fe200078e00ff */
[----:B------:R-:W-:Y:S11]  /*0950*/  UVIRTCOUNT.DEALLOC.SMPOOL 0x80 ;  /* 0x000000800000784c */ /* 0x000ff60000000000 */
[----:B------:R-:W-:-:S04]  /*0960*/  @P0 MOV R16, 0x40 ;  /* 0x0000004000100802 */ /* 0x000fc80000000f00 */
[----:B------:R-:W-:-:S05]  /*0970*/  @P0 LEA R11, R11, R16, 0x18 ;  /* 0x000000100b0b0211 */ /* 0x000fca00078ec0ff */
[----:B------:R0:W-:Y:S02]  /*0980*/  @P0 STS.U8 [R11], R0 ;  /* 0x000000000b000388 */ /* 0x0001e40000000000 */
.L_x_5:
[----:B------:R-:W-:Y:S01]  /*0990*/  LEA.HI.X.SX32 R9, R18, R60, 0x1, P1 ;  /* 0x0000003c12097211 */ /* 0x000fe200008f0eff */
[----:B------:R1:W-:Y:S01]  /*09a0*/  STL [R1+0x598], R2 ;  /* 0x0005980201007387 */ /* 0x0003e20000100800 */
[-C--:B------:R-:W-:Y:S01]  /*09b0*/  LEA R16, P0, R20, R7.reuse, 0x1 ;  /* 0x0000000714107211 */ /* 0x080fe200078008ff */
[----:B------:R-:W2:Y:S01]  /*09c0*/  LDC R121, c[0x0][0x3b8] ;  /* 0x0000ee00ff797b82 */ /* 0x000ea20000000800 */
[----:B------:R-:W-:Y:S01]  /*09d0*/  LEA R18, P1, R22, R7, 0x1 ;  /* 0x0000000716127211 */ /* 0x000fe200078208ff */
[----:B------:R3:W-:Y:S01]  /*09e0*/  STL [R1+0x594], R3 ;  /* 0x0005940301007387 */ /* 0x0007e20000100800 */
[----:B------:R-:W-:-:S03]  /*09f0*/  LEA R28, R131, R4, 0x1 ;  /* 0x00000004831c7211 */ /* 0x000fc600078e08ff */
[----:B------:R-:W4:Y:S02]  /*0a00*/  LDG.E.U16 R14, desc[UR8][R14.64] ;  /* 0x000000080e0e7981 */ /* 0x000f24000c1e1500 */
[----:B------:R-:W5:Y:S02]  /*0a10*/  LDC R127, c[0x0][0x3b8] ;  /* 0x0000ee00ff7f7b82 */ /* 0x000f640000000800 */
[----:B-1----:R1:W2:Y:S01]  /*0a20*/  LDG.E.U16 R2, desc[UR8][R8.64] ;  /* 0x0000000808027981 */ /* 0x0022a2000c1e1500 */
[-C--:B------:R-:W-:Y:S01]  /*0a30*/  LEA.HI.X.SX32 R17, R20, R60.reuse, 0x1, P0 ;  /* 0x0000003c14117211 */ /* 0x080fe200000f0eff */
[----:B------:R-:W-:Y:S01]  /*0a40*/  IMAD R24, R131, 0x2, R28 ;  /* 0x0000000283187824 */ /* 0x000fe200078e021c */
[-C--:B------:R-:W-:Y:S01]  /*0a50*/  LEA R108, P0, R26, R7.reuse, 0x1 ;  /* 0x000000071a6c7211 */ /* 0x080fe200078008ff */
[----:B------:R-:W-:Y:S01]  /*0a60*/  STL [R1+0x590], R5 ;  /* 0x0005900501007387 */ /* 0x000fe20000100800 */
[-C--:B------:R-:W-:Y:S01]  /*0a70*/  LEA.HI.X.SX32 R19, R22, R60.reuse, 0x1, P1 ;  /* 0x0000003c16137211 */ /* 0x080fe200008f0eff */
[----:B------:R-:W0:Y:S01]  /*0a80*/  LDC R161, c[0x0][0x3b8] ;  /* 0x0000ee00ffa17b82 */ /* 0x000e220000000800 */
[----:B------:R-:W-:Y:S01]  /*0a90*/  LEA.HI.X.SX32 R109, R26, R60, 0x1, P0 ;  /* 0x0000003c1a6d7211 */ /* 0x000fe200000f0eff */
[----:B------:R1:W-:Y:S01]  /*0aa0*/  STL [R1+0x58c], R57 ;  /* 0x00058c3901007387 */ /* 0x0003e20000100800 */
[----:B------:R-:W-:-:S03]  /*0ab0*/  LEA R20, P0, R30, R7, 0x1 ;  /* 0x000000071e147211 */ /* 0x000fc600078008ff */
[----:B---3--:R-:W3:Y:S01]  /*0ac0*/  LDG.E.U16 R3, desc[UR8][R18.64] ;  /* 0x0000000812037981 */ /* 0x008ee2000c1e1500 */
[-C--:B------:R-:W-:Y:S01]  /*0ad0*/  LEA.HI.X.SX32 R21, R30, R60.reuse, 0x1, P0 ;  /* 0x0000003c1e157211 */ /* 0x080fe200000f0eff */
[----:B------:R-:W0:Y:S01]  /*0ae0*/  LDC R165, c[0x0][0x3b8] ;  /* 0x0000ee00ffa57b82 */ /* 0x000e220000000800 */
[CC--:B-1----:R-:W-:Y:S01]  /*0af0*/  LEA R8, P0, R32.reuse, R7.reuse, 0x1 ;  /* 0x0000000720087211 */ /* 0x0c2fe200078008ff */
[----:B------:R1:W-:Y:S03]  /*0b00*/  STL [R1+0x588], R55 ;  /* 0x0005883701007387 */ /* 0x0003e60000100800 */
[----:B------:R-:W-:Y:S01]  /*0b10*/  LEA.HI.X.SX32 R9, R32, R60, 0x1, P0 ;  /* 0x0000003c20097211 */ /* 0x000fe200000f0eff */
[----:B------:R1:W3:Y:S04]  /*0b20*/  LDG.E.U16 R57, desc[UR8][R16.64] ;  /* 0x0000000810397981 */ /* 0x0002e8000c1e1500 */
[----:B------:R-:W-:Y:S04]  /*0b30*/  STL [R1+0x584], R56 ;  /* 0x0005843801007387 */ /* 0x000fe80000100800 */
[----:B------:R-:W-:Y:S01]  /*0b40*/  STL [R1+0x580], R13 ;  /* 0x0005800d01007387 */ /* 0x000fe20000100800 */
[----:B-1----:R-:W-:-:S03]  /*0b50*/  LEA R16, P0, R34, R7, 0x1 ;  /* 0x0000000722107211 */ /* 0x002fc600078008ff */
[----:B------:R1:W-:Y:S01]  /*0b60*/  STL [R1+0x59c], R4 ;  /* 0x00059c0401007387 */ /* 0x0003e20000100800 */
[----:B------:R-:W-:-:S03]  /*0b70*/  LEA.HI.X.SX32 R17, R34, R60, 0x1, P0 ;  /* 0x0000003c22117211 */ /* 0x000fc600000f0eff */
[----:B------:R-:W4:Y:S04]  /*0b80*/  LDG.E.U16 R55, desc[UR8][R8.64] ;  /* 0x0000000808377981 */ /* 0x000f28000c1e1500 */
[----:B------:R-:W4:Y:S01]  /*0b90*/  LDG.E.U16 R5, desc[UR8][R16.64] ;  /* 0x0000000810057981 */ /* 0x000f22000c1e1500 */
[----:B------:R-:W-:-:S03]  /*0ba0*/  LEA R18, P0, R46, R7, 0x1 ;  /* 0x000000072e127211 */ /* 0x000fc600078008ff */
[----:B-1----:R1:W4:Y:S01]  /*0bb0*/  LDG.E.U16 R4, desc[UR8][R20.64] ;  /* 0x0000000814047981 */ /* 0x002322000c1e1500 */
[----:B------:R-:W-:Y:S01]  /*0bc0*/  LEA.HI.X.SX32 R19, R46, R60, 0x1, P0 ;  /* 0x0000003c2e137211 */ /* 0x000fe200000f0eff */
[----:B------:R-:W-:Y:S01]  /*0bd0*/  IMAD R118, R131, 0x2, R24 ;  /* 0x0000000283767824 */ /* 0x000fe200078e0218 */
[-C--:B------:R-:W-:Y:S01]  /*0be0*/  LEA R22, P1, R44, R7.reuse, 0x1 ;  /* 0x000000072c167211 */ /* 0x080fe200078208ff */
[----:B------:R-:W4:Y:S01]  /*0bf0*/  LDG.E.U16 R108, desc[UR8][R108.64] ;  /* 0x000000086c6c7981 */ /* 0x000f22000c1e1500 */
[----:B-1----:R-:W-:-:S04]  /*0c00*/  LEA R20, P0, R48, R7, 0x1 ;  /* 0x0000000730147211 */ /* 0x002fc800078008ff */
[----:B------:R-:W-:Y:S02]  /*0c10*/  LEA.HI.X.SX32 R21, R48, R60, 0x1, P0 ;  /* 0x0000003c30157211 */ /* 0x000fe400000f0eff */
[----:B------:R-:W-:-:S03]  /*0c20*/  LEA R8, P0, R50, R7, 0x1 ;  /* 0x0000000732087211 */ /* 0x000fc600078008ff */
[----:B------:R-:W4:Y:S01]  /*0c30*/  LDG.E.U16 R56, desc[UR8][R20.64] ;  /* 0x0000000814387981 */ /* 0x000f22000c1e1500 */
[----:B------:R-:W-:Y:S02]  /*0c40*/  LEA.HI.X.SX32 R9, R50, R60, 0x1, P0 ;  /* 0x0000003c32097211 */ /* 0x000fe400000f0eff */
[----:B------:R-:W-:-:S03]  /*0c50*/  LEA R16, P0, R62, R7, 0x1 ;  /* 0x000000073e107211 */ /* 0x000fc600078008ff */
[----:B------:R-:W4:Y:S01]  /*0c60*/  LDG.E.U16 R15, desc[UR8][R8.64] ;  /* 0x00000008080f7981 */ /* 0x000f22000c1e1500 */
[----:B------:R-:W-:Y:S01]  /*0c70*/  LEA.HI.X.SX32 R17, R62, R60, 0x1, P0 ;  /* 0x0000003c3e117211 */ /* 0x000fe200000f0eff */
        /* <DEDUP_REMOVED lines=9> */
[----:B------:R-:W-:Y:S02]  /*0d10*/  LEA R112, R131, R53, 0x1 ;  /* 0x0000003583707211 */ /* 0x000fe400078e08ff */
[----:B------:R-:W-:-:S03]  /*0d20*/  LEA.HI.X.SX32 R23, R44, R60, 0x1, P1 ;  /* 0x0000003c2c177211 */ /* 0x000fc600008f0eff */
[C---:B------:R-:W-:Y:S01]  /*0d30*/  IMAD R72, R131.reuse, 0x2, R112 ;  /* 0x0000000283487824 */ /* 0x040fe200078e0270 */
[C---:B------:R-:W-:Y:S01]  /*0d40*/  LEA R26, P1, R54.reuse, R7, 0x1 ;  /* 0x00000007361a7211 */ /* 0x040fe200078208ff */
[----:B0-----:R-:W5:Y:S02]  /*0d50*/  LDG.E.U16 R0, desc[UR8][R22.64] ;  /* 0x0000000816007981 */ /* 0x001f64000c1e1500 */
[----:B------:R-:W-:Y:S01]  /*0d60*/  IMAD R106, R131, 0x2, R72 ;  /* 0x00000002836a7824 */ /* 0x000fe200078e0248 */
[----:B------:R-:W-:-:S03]  /*0d70*/  LEA.HI.X.SX32 R27, R54, R60, 0x1, P1 ;  /* 0x0000003c361b7211 */ /* 0x000fc600008f0eff */
[----:B------:R-:W-:Y:S01]  /*0d80*/  IMAD R54, R131, 0x2, R106 ;  /* 0x0000000283367824 */ /* 0x000fe200078e026a */
[----:B--2---:R0:W-:Y:S01]  /*0d90*/  STL [R1+0x30], R2 ;  /* 0x0000300201007387 */ /* 0x0041e20000100800 */
[----:B------:R-:W-:-:S03]  /*0da0*/  LEA R62, P1, R68, R7, 0x1 ;  /* 0x00000007443e7211 */ /* 0x000fc600078208ff */
[----:B------:R-:W2:Y:S04]  /*0db0*/  LDG.E.U16 R59, desc[UR8][R26.64] ;  /* 0x000000081a3b7981 */ /* 0x000ea8000c1e1500 */
[----:B0-----:R0:W2:Y:S02]  /*0dc0*/  LDG.E.U16 R2, desc[UR8][R18.64] ;  /* 0x0000000812027981 */ /* 0x0010a4000c1e1500 */
[----:B0-----:R-:W-:-:S04]  /*0dd0*/  LEA R18, P0, R64, R7, 0x1 ;  /* 0x0000000740127211 */ /* 0x001fc800078008ff */
[----:B------:R-:W-:Y:S02]  /*0de0*/  LEA.HI.X.SX32 R19, R64, R60, 0x1, P0 ;  /* 0x0000003c40137211 */ /* 0x000fe400000f0eff */
[C---:B------:R-:W-:Y:S02]  /*0df0*/  LEA R20, P0, R66.reuse, R7, 0x1 ;  /* 0x0000000742147211 */ /* 0x040fe400078008ff */
[----:B------:R-:W-:Y:S01]  /*0e00*/  LEA R104, R131, R54, 0x1 ;  /* 0x0000003683687211 */ /* 0x000fe200078e08ff */
[----:B---3--:R0:W-:Y:S01]  /*0e10*/  STL [R1+0x28], R3 ;  /* 0x0000280301007387 */ /* 0x0081e20000100800 */
[----:B------:R-:W-:-:S03]  /*0e20*/  LEA.HI.X.SX32 R21, R66, R60, 0x1, P0 ;  /* 0x0000003c42157211 */ /* 0x000fc600000f0eff */
[----:B------:R-:W3:Y:S04]  /*0e30*/  LDG.E.U16 R13, desc[UR8][R18.64] ;  /* 0x00000008120d7981 */ /* 0x000ee8000c1e1500 */
[----:B------:R-:W2:Y:S01]  /*0e40*/  LDG.E.U16 R11, desc[UR8][R20.64] ;  /* 0x00000008140b7981 */ /* 0x000ea2000c1e1500 */
[----:B------:R-:W-:-:S03]  /*0e50*/  IMAD R102, R131, 0x2, R104 ;  /* 0x0000000283667824 */ /* 0x000fc600078e0268 */
[----:B0-----:R0:W3:Y:S01]  /*0e60*/  LDG.E.U16 R3, desc[UR8][R16.64] ;  /* 0x0000000810037981 */ /* 0x0010e2000c1e1500 */
[----:B------:R-:W-:-:S04]  /*0e70*/  IMAD R64, R131, 0x2, R102 ;  /* 0x0000000283407824 */ /* 0x000fc800078e0266 */
[----:B------:R-:W-:Y:S01]  /*0e80*/  IMAD R47, R131, 0x2, R64 ;  /* 0x00000002832f7824 */ /* 0x000fe200078e0240 */
[----:B------:R-:W-:-:S04]  /*0e90*/  LEA R8, P0, R70, R7, 0x1 ;  /* 0x0000000746087211 */ /* 0x000fc800078008ff */
[----:B------:R-:W-:Y:S02]  /*0ea0*/  LEA R34, R131, R47, 0x1 ;  /* 0x0000002f83227211 */ /* 0x000fe400078e08ff */
[----:B------:R-:W-:-:S03]  /*0eb0*/  LEA.HI.X.SX32 R9, R70, R60, 0x1, P0 ;  /* 0x0000003c46097211 */ /* 0x000fc600000f0eff */
[----:B------:R-:W-:-:S04]  /*0ec0*/  IMAD R100, R131, 0x2, R34 ;  /* 0x0000000283647824 */ /* 0x000fc800078e0222 */
[----:B------:R-:W-:-:S04]  /*0ed0*/  IMAD R70, R131, 0x2, R100 ;  /* 0x0000000283467824 */ /* 0x000fc800078e0264 */
[----:B------:R-:W-:-:S05]  /*0ee0*/  IMAD R48, R131, 0x2, R70 ;  /* 0x0000000283307824 */ /* 0x000fca00078e0246 */
[----:B------:R-:W-:-:S05]  /*0ef0*/  LEA R98, R131, R48, 0x1 ;  /* 0x0000003083627211 */ /* 0x000fca00078e08ff */
[----:B------:R-:W-:Y:S01]  /*0f00*/  IMAD R66, R131, 0x2, R98 ;  /* 0x0000000283427824 */ /* 0x000fe200078e0262 */
[----:B0-----:R-:W-:-:S03]  /*0f10*/  LEA R16, P0, R82, R7, 0x1 ;  /* 0x0000000752107211 */ /* 0x001fc600078008ff */
[----:B------:R-:W-:Y:S01]  /*0f20*/  IMAD R170, R131, 0x2, R66 ;  /* 0x0000000283aa7824 */ /* 0x000fe200078e0242 */
[----:B------:R-:W-:-:S03]  /*0f30*/  LEA.HI.X.SX32 R17, R82, R60, 0x1, P0 ;  /* 0x0000003c52117211 */ /* 0x000fc600000f0eff */
[C---:B------:R-:W-:Y:S01]  /*0f40*/  IMAD R49, R131.reuse, 0x2, R170 ;  /* 0x0000000283317824 */ /* 0x040fe200078e02aa */
[C---:B------:R-:W-:Y:S01]  /*0f50*/  LEA R18, P0, R84.reuse, R7, 0x1 ;  /* 0x0000000754127211 */ /* 0x040fe200078008ff */
[----:B----4-:R0:W-:Y:S03]  /*0f60*/  STL [R1+0x1c], R5 ;  /* 0x00001c0501007387 */ /* 0x0101e60000100800 */
[C---:B------:R-:W-:Y:S01]  /*0f70*/  LEA R96, R131.reuse, R49, 0x1 ;  /* 0x0000003183607211 */ /* 0x040fe200078e08ff */
[----:B------:R-:W4:Y:S01]  /*0f80*/  LDG.E.U16 R252, desc[UR8][R16.64] ;  /* 0x0000000810fc7981 */ /* 0x000f22000c1e1500 */
[-C--:B------:R-:W-:Y:S02]  /*0f90*/  LEA.HI.X.SX32 R19, R84, R60.reuse, 0x1, P0 ;  /* 0x0000003c54137211 */ /* 0x080fe400000f0eff */
[CC--:B------:R-:W-:Y:S01]  /*0fa0*/  LEA R20, P0, R88.reuse, R7.reuse, 0x1 ;  /* 0x0000000758147211 */ /* 0x0c0fe200078008ff */
[C---:B------:R-:W-:Y:S01]  /*0fb0*/  IMAD R94, R131.reuse, 0x2, R96 ;  /* 0x00000002835e7824 */ /* 0x040fe200078e0260 */
[----:B0-----:R0:W3:Y:S02]  /*0fc0*/  LDG.E.U16 R5, desc[UR8][R8.64] ;  /* 0x0000000808057981 */ /* 0x0010e4000c1e1500 */
[-C--:B------:R-:W-:Y:S01]  /*0fd0*/  LEA.HI.X.SX32 R21, R88, R60.reuse, 0x1, P0 ;  /* 0x0000003c58157211 */ /* 0x080fe200000f0eff */
[C---:B------:R-:W-:Y:S01]  /*0fe0*/  IMAD R173, R131.reuse, 0x2, R94 ;  /* 0x0000000283ad7824 */ /* 0x040fe200078e025e */
[-C--:B------:R-:W-:Y:S01]  /*0ff0*/  LEA.HI.X.SX32 R63, R68, R60.reuse, 0x1, P1 ;  /* 0x0000003c443f7211 */ /* 0x080fe200008f0eff */
[----:B------:R1:W3:Y:S01]  /*1000*/  LDG.E.U16 R251, desc[UR8][R18.64] ;  /* 0x0000000812fb7981 */ /* 0x0002e2000c1e1500 */
[-C--:B0-----:R-:W-:Y:S01]  /*1010*/  LEA R8, P0, R90, R7.reuse, 0x1 ;  /* 0x000000075a087211 */ /* 0x081fe200078008ff */
[----:B------:R-:W-:Y:S01]  /*1020*/  IMAD R50, R131, 0x2, R173 ;  /* 0x0000000283327824 */ /* 0x000fe200078e02ad */
[----:B------:R-:W-:Y:S01]  /*1030*/  LEA R22, P1, R86, R7, 0x1 ;  /* 0x0000000756167211 */ /* 0x000fe200078208ff */
[----:B------:R0:W3:Y:S01]  /*1040*/  LDG.E.U16 R250, desc[UR8][R20.64] ;  /* 0x0000000814fa7981 */ /* 0x0000e2000c1e1500 */
[----:B------:R-:W-:-:S02]  /*1050*/  LEA.HI.X.SX32 R9, R90, R60, 0x1, P0 ;  /* 0x0000003c5a097211 */ /* 0x000fc400000f0eff */
[CC--:B------:R-:W-:Y:S01]  /*1060*/  LEA R16, P0, R92.reuse, R7.reuse, 0x1 ;  /* 0x000000075c107211 */ /* 0x0c0fe200078008ff */
[----:B------:R-:W-:Y:S03]  /*1070*/  STL [R1+0x10], R15 ;  /* 0x0000100f01007387 */ /* 0x000fe60000100800 */
[----:B------:R-:W-:Y:S01]  /*1080*/  LEA.HI.X.SX32 R17, R92, R60, 0x1, P0 ;  /* 0x0000003c5c117211 */ /* 0x000fe200000f0eff */
[----:B------:R0:W3:Y:S01]  /*1090*/  LDG.E.U16 R249, desc[UR8][R8.64] ;  /* 0x0000000808f97981 */ /* 0x0000e2000c1e1500 */
[C---:B------:R-:W-:Y:S02]  /*10a0*/  LEA R92, R131.reuse, R50, 0x1 ;  /* 0x00000032835c7211 */ /* 0x040fe400078e08ff */
[----:B-1----:R-:W-:Y:S01]  /*10b0*/  LEA R18, P0, R138, R7, 0x1 ;  /* 0x000000078a127211 */ /* 0x002fe200078008ff */
[----:B------:R-:W3:Y:S02]  /*10c0*/  LDG.E.U16 R248, desc[UR8][R16.64] ;  /* 0x0000000810f87981 */ /* 0x000ee4000c1e1500 */
[----:B------:R-:W-:-:S02]  /*10d0*/  IMAD R90, R131, 0x2, R92 ;  /* 0x00000002835a7824 */ /* 0x000fc400078e025c */
[----:B------:R-:W3:Y:S02]  /*10e0*/  LDG.E.U16 R62, desc[UR8][R62.64] ;  /* 0x000000083e3e7981 */ /* 0x000ee4000c1e1500 */
[----:B------:R-:W-:-:S04]  /*10f0*/  IMAD R176, R131, 0x2, R90 ;  /* 0x0000000283b07824 */ /* 0x000fc800078e025a */
[----:B------:R-:W-:-:S05]  /*1100*/  IMAD R43, R131, 0x2, R176 ;  /* 0x00000002832b7824 */ /* 0x000fca00078e02b0 */
[----:B------:R-:W-:-:S05]  /*1110*/  LEA R88, R131, R43, 0x1 ;  /* 0x0000002b83587211 */ /* 0x000fca00078e08ff */
[----:B------:R-:W-:-:S04]  /*1120*/  IMAD R68, R131, 0x2, R88 ;  /* 0x0000000283447824 */ /* 0x000fc800078e0258 */
[----:B------:R-:W-:-:S04]  /*1130*/  IMAD R179, R131, 0x2, R68 ;  /* 0x0000000283b37824 */ /* 0x000fc800078e0244 */
[C---:B------:R-:W-:Y:S01]  /*1140*/  IMAD R44, R131.reuse, 0x2, R179 ;  /* 0x00000002832c7824 */ /* 0x040fe200078e02b3 */
[-C--:B------:R-:W-:Y:S02]  /*1150*/  LEA.HI.X.SX32 R23, R86, R60.reuse, 0x1, P1 ;  /* 0x0000003c56177211 */ /* 0x080fe400008f0eff */
[----:B------:R-:W-:Y:S02]  /*1160*/  LEA.HI.X.SX32 R19, R138, R60, 0x1, P0 ;  /* 0x0000003c8a137211 */ /* 0x000fe400000f0eff */
[----:B------:R-:W-:Y:S01]  /*1170*/  LEA R86, R131, R44, 0x1 ;  /* 0x0000002c83567211 */ /* 0x000fe200078e08ff */
[----:B------:R1:W3:Y:S01]  /*1180*/  LDG.E.U16 R81, desc[UR8][R22.64] ;  /* 0x0000000816517981 */ /* 0x0002e2000c1e1500 */
[----:B0-----:R-:W-:-:S03]  /*1190*/  LEA R20, P0, R140, R7, 0x1 ;  /* 0x000000078c147211 */ /* 0x001fc600078008ff */
[C---:B------:R-:W-:Y:S01]  /*11a0*/  IMAD R30, R131.reuse, 0x2, R86 ;  /* 0x00000002831e7824 */ /* 0x040fe200078e0256 */
[-C--:B------:R-:W-:Y:S01]  /*11b0*/  LEA.HI.X.SX32 R21, R140, R60.reuse, 0x1, P0 ;  /* 0x0000003c8c157211 */ /* 0x080fe200000f0eff */
[----:B------:R0:W3:Y:S01]  /*11c0*/  LDG.E.U16 R247, desc[UR8][R18.64] ;  /* 0x0000000812f77981 */ /* 0x0000e2000c1e1500 */
[-C--:B------:R-:W-:Y:S01]  /*11d0*/  LEA R8, P0, R142, R7.reuse, 0x1 ;  /* 0x000000078e087211 */ /* 0x080fe200078008ff */
[C---:B------:R-:W-:Y:S01]  /*11e0*/  IMAD R180, R131.reuse, 0x2, R30 ;  /* 0x0000000283b47824 */ /* 0x040fe200078e021e */
[-C--:B------:R-:W-:Y:S01]  /*11f0*/  LEA R26, P1, R136, R7.reuse, 0x1 ;  /* 0x00000007881a7211 */ /* 0x080fe200078208ff */
[----:B------:R-:W3:Y:S01]  /*1200*/  LDG.E.U16 R246, desc[UR8][R20.64] ;  /* 0x0000000814f67981 */ /* 0x000ee2000c1e1500 */
[-C--:B------:R-:W-:Y:S01]  /*1210*/  LEA.HI.X.SX32 R9, R142, R60.reuse, 0x1, P0 ;  /* 0x0000003c8e097211 */ /* 0x080fe200000f0eff */
[----:B------:R-:W-:Y:S01]  /*1220*/  IMAD R45, R131, 0x2, R180 ;  /* 0x00000002832d7824 */ /* 0x000fe200078e02b4 */
[----:B-1----:R-:W-:Y:S01]  /*1230*/  LEA R22, P0, R146, R7, 0x1 ;  /* 0x0000000792167211 */ /* 0x002fe200078008ff */
[----:B------:R-:W1:Y:S01]  /*1240*/  LDC R140, c[0x0][0x3b8] ;  /* 0x0000ee00ff8c7b82 */ /* 0x000e620000000800 */
[-C--:B------:R-:W-:Y:S01]  /*1250*/  LEA.HI.X.SX32 R27, R136, R60.reuse, 0x1, P1 ;  /* 0x0000003c881b7211 */ /* 0x080fe200008f0eff */
[----:B------:R-:W3:Y:S01]  /*1260*/  LDG.E.U16 R245, desc[UR8][R8.64] ;  /* 0x0000000808f57981 */ /* 0x000ee2000c1e1500 */
[----:B------:R-:W-:-:S02]  /*1270*/  LEA.HI.X.SX32 R23, R146, R60, 0x1, P0 ;  /* 0x0000003c92177211 */ /* 0x000fc400000f0eff */
[----:B------:R-:W-:Y:S01]  /*1280*/  LEA R82, R131, R45, 0x1 ;  /* 0x0000002d83527211 */ /* 0x000fe200078e08ff */
[----:B------:R5:W3:Y:S01]  /*1290*/  LDG.E.U16 R61, desc[UR8][R26.64] ;  /* 0x000000081a3d7981 */ /* 0x000ae2000c1e1500 */
[----:B0-----:R-:W-:-:S03]  /*12a0*/  LEA R18, P0, R148, R7, 0x1 ;  /* 0x0000000794127211 */ /* 0x001fc600078008ff */
[----:B------:R0:W3:Y:S01]  /*12b0*/  LDG.E.U16 R243, desc[UR8][R22.64] ;  /* 0x0000000816f37981 */ /* 0x0000e2000c1e1500 */
[----:B------:R-:W-:Y:S02]  /*12c0*/  LEA.HI.X.SX32 R19, R148, R60, 0x1, P0 ;  /* 0x0000003c94137211 */ /* 0x000fe400000f0eff */
[----:B-----5:R-:W-:-:S03]  /*12d0*/  LEA R26, P0, R152, R7, 0x1 ;  /* 0x00000007981a7211 */ /* 0x020fc600078008ff */
[----:B------:R-:W5:Y:S01]  /*12e0*/  LDG.E.U16 R242, desc[UR8][R18.64] ;  /* 0x0000000812f27981 */ /* 0x000f62000c1e1500 */
[----:B0-----:R-:W-:Y:S01]  /*12f0*/  IMAD R22, R131, 0x2, R82 ;  /* 0x0000000283167824 */ /* 0x001fe200078e0252 */
[----:B------:R-:W-:-:S03]  /*1300*/  LEA.HI.X.SX32 R27, R152, R60, 0x1, P0 ;  /* 0x0000003c981b7211 */ /* 0x000fc600000f0eff */
[C---:B------:R-:W-:Y:S01]  /*1310*/  IMAD R177, R131.reuse, 0x2, R22 ;  /* 0x0000000283b17824 */ /* 0x040fe200078e0216 */
[-C--:B------:R-:W-:Y:S01]  /*1320*/  LEA R16, P1, R144, R7.reuse, 0x1 ;  /* 0x0000000790107211 */ /* 0x080fe200078208ff */
[----:B------:R0:W3:Y:S01]  /*1330*/  LDG.E.U16 R240, desc[UR8][R26.64] ;  /* 0x000000081af07981 */ /* 0x0000e2000c1e1500 */
[-C--:B------:R-:W-:Y:S01]  /*1340*/  LEA R84, P0, R154, R7.reuse, 0x1 ;  /* 0x000000079a547211 */ /* 0x080fe200078008ff */
[----:B------:R-:W-:Y:S01]  /*1350*/  IMAD R46, R131, 0x2, R177 ;  /* 0x00000002832e7824 */ /* 0x000fe200078e02b1 */
[-C--:B------:R-:W-:Y:S02]  /*1360*/  LEA.HI.X.SX32 R17, R144, R60.reuse, 0x1, P1 ;  /* 0x0000003c90117211 */ /* 0x080fe400008f0eff */
[----:B------:R-:W-:Y:S02]  /*1370*/  LEA.HI.X.SX32 R85, R154, R60, 0x1, P0 ;  /* 0x0000003c9a557211 */ /* 0x000fe400000f0eff */
[-C--:B------:R-:W-:Y:S01]  /*1380*/  LEA R20, P1, R150, R7.reuse, 0x1 ;  /* 0x0000000796147211 */ /* 0x080fe200078208ff */
[----:B------:R-:W3:Y:S01]  /*1390*/  LDG.E.U16 R244, desc[UR8][R16.64] ;  /* 0x0000000810f47981 */ /* 0x000ee2000c1e1500 */
[----:B------:R-:W-:-:S02]  /*13a0*/  LEA R138, P0, R158, R7, 0x1 ;  /* 0x000000079e8a7211 */ /* 0x000fc400078008ff */
[C---:B0-----:R-:W-:Y:S01]  /*13b0*/  LEA R26, R131.reuse, R46, 0x1 ;  /* 0x0000002e831a7211 */ /* 0x041fe200078e08ff */
[----:B------:R0:W3:Y:S01]  /*13c0*/  LDG.E.U16 R239, desc[UR8][R84.64] ;  /* 0x0000000854ef7981 */ /* 0x0000e2000c1e1500 */
[-C--:B------:R-:W-:Y:S02]  /*13d0*/  LEA.HI.X.SX32 R21, R150, R60.reuse, 0x1, P1 ;  /* 0x0000003c96157211 */ /* 0x080fe400008f0eff */
[-C--:B------:R-:W-:Y:S02]  /*13e0*/  LEA.HI.X.SX32 R139, R158, R60.reuse, 0x1, P0 ;  /* 0x0000003c9e8b7211 */ /* 0x080fe400000f0eff */
[-C--:B------:R-:W-:Y:S01]  /*13f0*/  LEA R8, P0, R160, R7.reuse, 0x1 ;  /* 0x00000007a0087211 */ /* 0x080fe200078008ff */
[----:B------:R1:W3:Y:S01]  /*1400*/  LDG.E.U16 R241, desc[UR8][R20.64] ;  /* 0x0000000814f17981 */ /* 0x0002e2000c1e1500 */
[-C--:B------:R-:W-:Y:S01]  /*1410*/  LEA R136, P1, R156, R7.reuse, 0x1 ;  /* 0x000000079c887211 */ /* 0x080fe200078208ff */
[----:B------:R-:W2:Y:S01]  /*1420*/  LDC R158, c[0x0][0x3b8] ;  /* 0x0000ee00ff9e7b82 */ /* 0x000ea20000000800 */
[C---:B0-----:R-:W-:Y:S01]  /*1430*/  IMAD R84, R131.reuse, 0x2, R26 ;  /* 0x0000000283547824 */ /* 0x041fe200078e021a */
[-C--:B------:R-:W-:Y:S01]  /*1440*/  LEA.HI.X.SX32 R9, R160, R60.reuse, 0x1, P0 ;  /* 0x0000003ca0097211 */ /* 0x080fe200000f0eff */
[----:B------:R-:W3:Y:S02]  /*1450*/  LDG.E.U16 R237, desc[UR8][R138.64] ;  /* 0x000000088aed7981 */ /* 0x000ee4000c1e1500 */
[C---:B------:R-:W-:Y:S01]  /*1460*/  IMAD R178, R131.reuse, 0x2, R84 ;  /* 0x0000000283b27824 */ /* 0x040fe200078e0254 */
[----:B-1----:R-:W-:Y:S01]  /*1470*/  LEA R20, P0, R10, R7, 0x1 ;  /* 0x000000070a147211 */ /* 0x002fe200078008ff */
[----:B------:R0:W3:Y:S01]  /*1480*/  LDG.E.U16 R236, desc[UR8][R8.64] ;  /* 0x0000000808ec7981 */ /* 0x0000e2000c1e1500 */
[-C--:B------:R-:W-:Y:S01]  /*1490*/  LEA.HI.X.SX32 R137, R156, R60.reuse, 0x1, P1 ;  /* 0x0000003c9c897211 */ /* 0x080fe200008f0eff */
[----:B------:R-:W-:Y:S01]  /*14a0*/  IMAD R39, R131, 0x2, R178 ;  /* 0x0000000283277824 */ /* 0x000fe200078e02b2 */
[----:B------:R-:W-:-:S02]  /*14b0*/  LEA.HI.X.SX32 R21, R10, R60, 0x1, P0 ;  /* 0x0000003c0a157211 */ /* 0x000fc400000f0eff */
[-C--:B------:R-:W-:Y:S01]  /*14c0*/  LEA R16, P1, R162, R7.reuse, 0x1 ;  /* 0x00000007a2107211 */ /* 0x080fe200078208ff */
[----:B------:R-:W3:Y:S01]  /*14d0*/  LDG.E.U16 R238, desc[UR8][R136.64] ;  /* 0x0000000888ee7981 */ /* 0x000ee2000c1e1500 */
[-C--:B------:R-:W-:Y:S02]  /*14e0*/  LEA R18, P0, R80, R7.reuse, 0x1 ;  /* 0x0000000750127211 */ /* 0x080fe400078008ff */
[-C--:B------:R-:W-:Y:S01]  /*14f0*/  LEA.HI.X.SX32 R17, R162, R60.reuse, 0x1, P1 ;  /* 0x0000003ca2117211 */ /* 0x080fe200008f0eff */
[----:B------:R-:W3:Y:S01]  /*1500*/  LDG.E.U16 R234, desc[UR8][R20.64] ;  /* 0x0000000814ea7981 */ /* 0x000ee2000c1e1500 */
[----:B------:R-:W-:Y:S01]  /*1510*/  LEA.HI.X.SX32 R19, R80, R60, 0x1, P0 ;  /* 0x0000003c50137211 */ /* 0x000fe200000f0eff */
[----:B------:R-:W1:Y:S01]  /*1520*/  LDC R162, c[0x0][0x3b8] ;  /* 0x0000ee00ffa27b82 */ /* 0x000e620000000800 */
[----:B------:R-:W-:Y:S01]  /*1530*/  LEA R10, P1, R12, R7, 0x1 ;  /* 0x000000070c0a7211 */ /* 0x000fe200078208ff */
[----:B------:R0:W3:Y:S01]  /*1540*/  LDG.E.U16 R235, desc[UR8][R16.64] ;  /* 0x0000000810eb7981 */ /* 0x0000e2000c1e1500 */
[----:B------:R-:W-:-:S02]  /*1550*/  LEA R80, R131, R39, 0x1 ;  /* 0x0000002783507211 */ /* 0x000fc400078e08ff */
[CC--:B0-----:R-:W-:Y:S01]  /*1560*/  LEA R8, P0, R40.reuse, R7.reuse, 0x1 ;  /* 0x0000000728087211 */ /* 0x0c1fe200078008ff */
[----:B------:R0:W3:Y:S03]  /*1570*/  LDG.E.U16 R233, desc[UR8][R18.64] ;  /* 0x0000000812e97981 */ /* 0x0000e6000c1e1500 */
[----:B------:R-:W-:Y:S02]  /*1580*/  LEA.HI.X.SX32 R9, R40, R60, 0x1, P0 ;  /* 0x0000003c28097211 */ /* 0x000fe400000f0eff */
[----:B------:R-:W-:-:S03]  /*1590*/  LEA R16, P0, R134, R7, 0x1 ;  /* 0x0000000786107211 */ /* 0x000fc600078008ff */
[----:B------:R-:W3:Y:S01]  /*15a0*/  LDG.E.U16 R231, desc[UR8][R8.64] ;  /* 0x0000000808e77981 */ /* 0x000ee2000c1e1500 */
[----:B------:R-:W-:Y:S02]  /*15b0*/  LEA.HI.X.SX32 R17, R134, R60, 0x1, P0 ;  /* 0x0000003c86117211 */ /* 0x000fe400000f0eff */
[----:B0-----:R-:W-:-:S03]  /*15c0*/  LEA R18, P0, R132, R7, 0x1 ;  /* 0x0000000784127211 */ /* 0x001fc600078008ff */
[----:B------:R-:W3:Y:S01]  /*15d0*/  LDG.E.U16 R230, desc[UR8][R16.64] ;  /* 0x0000000810e67981 */ /* 0x000ee2000c1e1500 */
[----:B------:R-:W-:-:S05]  /*15e0*/  LEA.HI.X.SX32 R19, R132, R60, 0x1, P0 ;  /* 0x0000003c84137211 */ /* 0x000fca00000f0eff */
[----:B------:R-:W3:Y:S04]  /*15f0*/  LDG.E.U16 R228, desc[UR8][R18.64] ;  /* 0x0000000812e47981 */ /* 0x000ee8000c1e1500 */
[----:B--2---:R0:W-:Y:S02]  /*1600*/  STL [R1+0x4], R11 ;  /* 0x0000040b01007387 */ /* 0x0041e40000100800 */
[----:B0-----:R-:W-:Y:S01]  /*1610*/  LEA.HI.X.SX32 R11, R12, R60, 0x1, P1 ;  /* 0x0000003c0c0b7211 */ /* 0x001fe200008f0eff */
[----:B------:R-:W-:-:S04]  /*1620*/  IMAD R12, R131, 0x2, R80 ;  /* 0x00000002830c7824 */ /* 0x000fc800078e0250 */
[C---:B------:R-:W-:Y:S01]  /*1630*/  IMAD R174, R131.reuse, 0x2, R12 ;  /* 0x0000000283ae7824 */ /* 0x040fe200078e020c */
[C---:B------:R-:W-:Y:S01]  /*1640*/  LEA R20, P1, R58.reuse, R7, 0x1 ;  /* 0x000000073a147211 */ /* 0x040fe200078208ff */
[----:B------:R0:W2:Y:S02]  /*1650*/  LDG.E.U16 R232, desc[UR8][R10.64] ;  /* 0x000000080ae87981 */ /* 0x0000a4000c1e1500 */
[----:B------:R-:W-:Y:S01]  /*1660*/  IMAD R40, R131, 0x2, R174 ;  /* 0x0000000283287824 */ /* 0x000fe200078e02ae */
[----:B------:R-:W-:-:S04]  /*1670*/  LEA.HI.X.SX32 R21, R58, R60, 0x1, P1 ;  /* 0x0000003c3a157211 */ /* 0x000fc800008f0eff */
[C---:B------:R-:W-:Y:S01]  /*1680*/  LEA R79, R131.reuse, R40, 0x1 ;  /* 0x00000028834f7211 */ /* 0x040fe200078e08ff */
[----:B------:R1:W2:Y:S04]  /*1690*/  LDG.E.U16 R229, desc[UR8][R20.64] ;  /* 0x0000000814e57981 */ /* 0x0002a8000c1e1500 */
[----:B------:R-:W-:-:S04]  /*16a0*/  IMAD R58, R131, 0x2, R79 ;  /* 0x00000002833a7824 */ /* 0x000fc800078e024f */
[----:B------:R-:W-:Y:S01]  /*16b0*/  IMAD R175, R131, 0x2, R58 ;  /* 0x0000000283af7824 */ /* 0x000fe200078e023a */
[----:B0-----:R-:W-:-:S03]  /*16c0*/  LEA R10, P0, R78, R7, 0x1 ;  /* 0x000000074e0a7211 */ /* 0x001fc600078008ff */
[----:B------:R-:W-:Y:S01]  /*16d0*/  IMAD R41, R131, 0x2, R175 ;  /* 0x0000000283297824 */ /* 0x000fe200078e02af */
[----:B------:R-:W-:-:S04]  /*16e0*/  LEA.HI.X.SX32 R11, R78, R60, 0x1, P0 ;  /* 0x0000003c4e0b7211 */ /* 0x000fc800000f0eff */
[----:B------:R-:W-:Y:S01]  /*16f0*/  LEA R78, R131, R41, 0x1 ;  /* 0x00000029834e7211 */ /* 0x000fe200078e08ff */
[----:B------:R0:W2:Y:S01]  /*1700*/  LDG.E.U16 R227, desc[UR8][R10.64] ;  /* 0x000000080ae37981 */ /* 0x0000a2000c1e1500 */
[----:B------:R-:W-:-:S03]  /*1710*/  LEA R16, P0, R42, R7, 0x1 ;  /* 0x000000072a107211 */ /* 0x000fc600078008ff */
[----:B------:R-:W-:Y:S01]  /*1720*/  IMAD R63, R131, 0x2, R78 ;  /* 0x00000002833f7824 */ /* 0x000fe200078e024e */
[----:B------:R-:W-:-:S03]  /*1730*/  LEA.HI.X.SX32 R17, R42, R60, 0x1, P0 ;  /* 0x0000003c2a117211 */ /* 0x000fc600000f0eff */
[C---:B------:R-:W-:Y:S01]  /*1740*/  IMAD R171, R131.reuse, 0x2, R63 ;  /* 0x0000000283ab7824 */ /* 0x040fe200078e023f */
[-C--:B------:R-:W-:Y:S01]  /*1750*/  LEA R8, P1, R130, R7.reuse, 0x1 ;  /* 0x0000000782087211 */ /* 0x080fe200078208ff */
[----:B------:R-:W2:Y:S02]  /*1760*/  LDG.E.U16 R225, desc[UR8][R16.64] ;  /* 0x0000000810e17981 */ /* 0x000ea4000c1e1500 */
[----:B------:R-:W-:Y:S01]  /*1770*/  IMAD R42, R131, 0x2, R171 ;  /* 0x00000002832a7824 */ /* 0x000fe200078e02ab */
[----:B-1----:R-:W-:-:S04]  /*1780*/  LEA R20, P0, R128, R7, 0x1 ;  /* 0x0000000780147211 */ /* 0x002fc800078008ff */
[----:B------:R-:W-:Y:S02]  /*1790*/  LEA R15, R131, R42, 0x1 ;  /* 0x0000002a830f7211 */ /* 0x000fe400078e08ff */
[----:B------:R-:W-:-:S03]  /*17a0*/  LEA.HI.X.SX32 R9, R130, R60, 0x1, P1 ;  /* 0x0000003c82097211 */ /* 0x000fc600008f0eff */
[C---:B------:R-:W-:Y:S01]  /*17b0*/  IMAD R27, R131.reuse, 0x2, R15 ;  /* 0x00000002831b7824 */ /* 0x040fe200078e020f */
[-C--:B------:R-:W-:Y:S01]  /*17c0*/  LEA.HI.X.SX32 R21, R128, R60.reuse, 0x1, P0 ;  /* 0x0000003c80157211 */ /* 0x080fe200000f0eff */
[----:B------:R1:W2:Y:S01]  /*17d0*/  LDG.E.U16 R226, desc[UR8][R8.64] ;  /* 0x0000000808e27981 */ /* 0x0002a2000c1e1500 */
[-C--:B0-----:R-:W-:Y:S01]  /*17e0*/  LEA R10, P0, R124, R7.reuse, 0x1 ;  /* 0x000000077c0a7211 */ /* 0x081fe200078008ff */
[C---:B------:R-:W-:Y:S01]  /*17f0*/  IMAD R172, R131.reuse, 0x2, R27 ;  /* 0x0000000283ac7824 */ /* 0x040fe200078e021b */
[-C--:B------:R-:W-:Y:S01]  /*1800*/  LEA R18, P1, R126, R7.reuse, 0x1 ;  /* 0x000000077e127211 */ /* 0x080fe200078208ff */
[----:B------:R0:W2:Y:S01]  /*1810*/  LDG.E.U16 R224, desc[UR8][R20.64] ;  /* 0x0000000814e07981 */ /* 0x0000a2000c1e1500 */
[----:B------:R-:W-:Y:S01]  /*1820*/  LEA.HI.X.SX32 R11, R124, R60, 0x1, P0 ;  /* 0x0000003c7c0b7211 */ /* 0x000fe200000f0eff */
[----:B------:R-:W-:Y:S01]  /*1830*/  IMAD R35, R131, 0x2, R172 ;  /* 0x0000000283237824 */ /* 0x000fe200078e02ac */
[----:B-1----:R-:W-:-:S03]  /*1840*/  LEA R8, P0, R6, R7, 0x1 ;  /* 0x0000000706087211 */ /* 0x002fc600078008ff */
[----:B------:R1:W2:Y:S01]  /*1850*/  LDG.E.U16 R222, desc[UR8][R10.64] ;  /* 0x000000080ade7981 */ /* 0x0002a2000c1e1500 */
[-C--:B------:R-:W-:Y:S02]  /*1860*/  LEA.HI.X.SX32 R9, R6, R60.reuse, 0x1, P0 ;  /* 0x0000003c06097211 */ /* 0x080fe400000f0eff */
[C---:B------:R-:W-:Y:S02]  /*1870*/  LEA R6, R131.reuse, R35, 0x1 ;  /* 0x0000002383067211 */ /* 0x040fe400078e08ff */
[----:B0-----:R-:W-:Y:S01]  /*1880*/  LEA R20, P0, R36, R7, 0x1 ;  /* 0x0000000724147211 */ /* 0x001fe200078008ff */
[----:B------:R-:W2:Y:S02]  /*1890*/  LDG.E.U16 R221, desc[UR8][R8.64] ;  /* 0x0000000808dd7981 */ /* 0x000ea4000c1e1500 */
[----:B------:R-:W-:Y:S01]  /*18a0*/  IMAD R77, R131, 0x2, R6 ;  /* 0x00000002834d7824 */ /* 0x000fe200078e0206 */
[----:B------:R-:W-:-:S03]  /*18b0*/  LEA.HI.X.SX32 R19, R126, R60, 0x1, P1 ;  /* 0x0000003c7e137211 */ /* 0x000fc600008f0eff */
[C---:B------:R-:W-:Y:S01]  /*18c0*/  IMAD R168, R131.reuse, 0x2, R77 ;  /* 0x0000000283a87824 */ /* 0x040fe200078e024d */
[-C--:B------:R-:W-:Y:S01]  /*18d0*/  LEA.HI.X.SX32 R21, R36, R60.reuse, 0x1, P0 ;  /* 0x0000003c24157211 */ /* 0x080fe200000f0eff */
[----:B------:R0:W2:Y:S01]  /*18e0*/  LDG.E.U16 R223, desc[UR8][R18.64] ;  /* 0x0000000812df7981 */ /* 0x0000a2000c1e1500 */
[CC--:B------:R-:W-:Y:S01]  /*18f0*/  LEA R16, P1, R122.reuse, R7.reuse, 0x1 ;  /* 0x000000077a107211 */ /* 0x0c0fe200078208ff */
[C---:B------:R-:W-:Y:S02]  /*1900*/  IMAD R36, R131.reuse, 0x2, R168 ;  /* 0x0000000283247824 */ /* 0x040fe400078e02a8 */
[----:B------:R-:W2:Y:S01]  /*1910*/  LDG.E.U16 R219, desc[UR8][R20.64] ;  /* 0x0000000814db7981 */ /* 0x000ea2000c1e1500 */
[----:B------:R-:W-:Y:S02]  /*1920*/  LEA.HI.X.SX32 R17, R122, R60, 0x1, P1 ;  /* 0x0000003c7a117211 */ /* 0x000fe400008f0eff */
[C---:B-1----:R-:W-:Y:S02]  /*1930*/  LEA R10, P1, R76.reuse, R7, 0x1 ;  /* 0x000000074c0a7211 */ /* 0x042fe400078208ff */
[----:B------:R-:W-:Y:S01]  /*1940*/  LEA R23, R131, R36, 0x1 ;  /* 0x0000002483177211 */ /* 0x000fe200078e08ff */
[----:B------:R1:W2:Y:S01]  /*1950*/  LDG.E.U16 R220, desc[UR8][R16.64] ;  /* 0x0000000810dc7981 */ /* 0x0002a2000c1e1500 */
[----:B------:R-:W-:-:S03]  /*1960*/  LEA.HI.X.SX32 R11, R76, R60, 0x1, P1 ;  /* 0x0000003c4c0b7211 */ /* 0x000fc600008f0eff */
[C---:B------:R-:W-:Y:S01]  /*1970*/  IMAD R76, R131.reuse, 0x2, R23 ;  /* 0x00000002834c7824 */ /* 0x040fe200078e0217 */
[CC--:B0-----:R-:W-:Y:S01]  /*1980*/  LEA R18, P0, R120.reuse, R7.reuse, 0x1 ;  /* 0x0000000778127211 */ /* 0x0c1fe200078008ff */
[----:B------:R-:W2:Y:S02]  /*1990*/  LDG.E.U16 R217, desc[UR8][R10.64] ;  /* 0x000000080ad97981 */ /* 0x000ea4000c1e1500 */
[C---:B------:R-:W-:Y:S01]  /*19a0*/  IMAD R169, R131.reuse, 0x2, R76 ;  /* 0x0000000283a97824 */ /* 0x040fe200078e024c */
[-C--:B------:R-:W-:Y:S02]  /*19b0*/  LEA.HI.X.SX32 R19, R120, R60.reuse, 0x1, P0 ;  /* 0x0000003c78137211 */ /* 0x080fe400000f0eff */
[C---:B------:R-:W-:Y:S01]  /*19c0*/  LEA R8, P0, R28.reuse, R7, 0x1 ;  /* 0x000000071c087211 */ /* 0x040fe200078008ff */
[----:B------:R-:W-:Y:S01]  /*19d0*/  IMAD R37, R131, 0x2, R169 ;  /* 0x0000000283257824 */ /* 0x000fe200078e02a9 */
[----:B------:R-:W0:Y:S01]  /*19e0*/  LDC R120, c[0x0][0x3b8] ;  /* 0x0000ee00ff787b82 */ /* 0x000e220000000800 */
[----:B------:R4:W2:Y:S01]  /*19f0*/  LDG.E.U16 R218, desc[UR8][R18.64] ;  /* 0x0000000812da7981 */ /* 0x0008a2000c1e1500 */
[----:B------:R-:W-:-:S02]  /*1a00*/  LEA.HI.X.SX32 R9, R28, R60, 0x1, P0 ;  /* 0x0000003c1c097211 */ /* 0x000fc400000f0eff */
[C---:B-1----:R-:W-:Y:S02]  /*1a10*/  LEA R16, P0, R24.reuse, R7, 0x1 ;  /* 0x0000000718107211 */ /* 0x042fe400078008ff */
[----:B------:R-:W-:Y:S01]  /*1a20*/  LEA R75, R131, R37, 0x1 ;  /* 0x00000025834b7211 */ /* 0x000fe200078e08ff */
[----:B------:R1:W2:Y:S01]  /*1a30*/  LDG.E.U16 R216, desc[UR8][R8.64] ;  /* 0x0000000808d87981 */ /* 0x0002a2000c1e1500 */
[----:B------:R-:W-:-:S03]  /*1a40*/  LEA.HI.X.SX32 R17, R24, R60, 0x1, P0 ;  /* 0x0000003c18117211 */ /* 0x000fc600000f0eff */
[C---:B------:R-:W-:Y:S01]  /*1a50*/  IMAD R24, R131.reuse, 0x2, R75 ;  /* 0x0000000283187824 */ /* 0x040fe200078e024b */
[CC--:B----4-:R-:W-:Y:S01]  /*1a60*/  LEA R18, P0, R38.reuse, R7.reuse, 0x1 ;  /* 0x0000000726127211 */ /* 0x0d0fe200078008ff */
[----:B------:R4:W2:Y:S02]  /*1a70*/  LDG.E.U16 R215, desc[UR8][R16.64] ;  /* 0x0000000810d77981 */ /* 0x0008a4000c1e1500 */
[C---:B------:R-:W-:Y:S01]  /*1a80*/  IMAD R166, R131.reuse, 0x2, R24 ;  /* 0x0000000283a67824 */ /* 0x040fe200078e0218 */
[-C--:B------:R-:W-:Y:S02]  /*1a90*/  LEA.HI.X.SX32 R19, R38, R60.reuse, 0x1, P0 ;  /* 0x0000003c26137211 */ /* 0x080fe400000f0eff */
[-C--:B------:R-:W-:Y:S01]  /*1aa0*/  LEA R10, P0, R74, R7.reuse, 0x1 ;  /* 0x000000074a0a7211 */ /* 0x080fe200078008ff */
[----:B------:R-:W-:Y:S01]  /*1ab0*/  IMAD R38, R131, 0x2, R166 ;  /* 0x0000000283267824 */ /* 0x000fe200078e02a6 */
[----:B------:R-:W-:Y:S01]  /*1ac0*/  LEA R28, P1, R118, R7, 0x1 ;  /* 0x00000007761c7211 */ /* 0x000fe200078208ff */
[----:B------:R-:W2:Y:S01]  /*1ad0*/  LDG.E.U16 R213, desc[UR8][R18.64] ;  /* 0x0000000812d57981 */ /* 0x000ea2000c1e1500 */
[----:B------:R-:W-:-:S02]  /*1ae0*/  LEA.HI.X.SX32 R11, R74, R60, 0x1, P0 ;  /* 0x0000003c4a0b7211 */ /* 0x000fc400000f0eff */
[C---:B------:R-:W-:Y:S02]  /*1af0*/  LEA R74, R131.reuse, R38, 0x1 ;  /* 0x00000026834a7211 */ /* 0x040fe400078e08ff */
[----:B------:R-:W-:Y:S01]  /*1b00*/  LEA.HI.X.SX32 R29, R118, R60, 0x1, P1 ;  /* 0x0000003c761d7211 */ /* 0x000fe200008f0eff */
[----:B------:R5:W2:Y:S02]  /*1b10*/  LDG.E.U16 R212, desc[UR8][R10.64] ;  /* 0x000000080ad47981 */ /* 0x000aa4000c1e1500 */
[C---:B------:R-:W-:Y:S01]  /*1b20*/  IMAD R20, R131.reuse, 0x2, R74 ;  /* 0x0000000283147824 */ /* 0x040fe200078e024a */
[-C--:B-1----:R-:W-:Y:S01]  /*1b30*/  LEA R8, P1, R116, R7.reuse, 0x1 ;  /* 0x0000000774087211 */ /* 0x082fe200078208ff */
[----:B------:R-:W2:Y:S02]  /*1b40*/  LDG.E.U16 R214, desc[UR8][R28.64] ;  /* 0x000000081cd67981 */ /* 0x000ea4000c1e1500 */
[----:B------:R-:W-:Y:S01]  /*1b50*/  IMAD R167, R131, 0x2, R20 ;  /* 0x0000000283a77824 */ /* 0x000fe200078e0214 */
[----:B----4-:R-:W-:-:S03]  /*1b60*/  LEA R16, P0, R114, R7, 0x1 ;  /* 0x0000000772107211 */ /* 0x010fc600078008ff */
[C---:B------:R-:W-:Y:S01]  /*1b70*/  IMAD R31, R131.reuse, 0x2, R167 ;  /* 0x00000002831f7824 */ /* 0x040fe200078e02a7 */
[-C--:B------:R-:W-:Y:S02]  /*1b80*/  LEA.HI.X.SX32 R9, R116, R60.reuse, 0x1, P1 ;  /* 0x0000003c74097211 */ /* 0x080fe400008f0eff */
[----:B------:R-:W-:Y:S02]  /*1b90*/  LEA.HI.X.SX32 R17, R114, R60, 0x1, P0 ;  /* 0x0000003c72117211 */ /* 0x000fe400000f0eff */
[----:B------:R-:W-:Y:S01]  /*1ba0*/  LEA R21, R131, R31, 0x1 ;  /* 0x0000001f83157211 */ /* 0x000fe200078e08ff */
[----:B------:R1:W4:Y:S01]  /*1bb0*/  LDG.E.U16 R211, desc[UR8][R8.64] ;  /* 0x0000000808d37981 */ /* 0x000322000c1e1500 */
[----:B-----5:R-:W-:-:S03]  /*1bc0*/  LEA R10, P0, R110, R7, 0x1 ;  /* 0x000000076e0a7211 */ /* 0x020fc600078008ff */
[C---:B------:R-:W-:Y:S01]  /*1bd0*/  IMAD R73, R131.reuse, 0x2, R21 ;  /* 0x0000000283497824 */ /* 0x040fe200078e0215 */
[-C--:B------:R-:W-:Y:S01]  /*1be0*/  LEA.HI.X.SX32 R11, R110, R60.reuse, 0x1, P0 ;  /* 0x0000003c6e0b7211 */ /* 0x080fe200000f0eff */
[----:B------:R5:W2:Y:S02]  /*1bf0*/  LDG.E.U16 R210, desc[UR8][R16.64] ;  /* 0x0000000810d27981 */ /* 0x000aa4000c1e1500 */
[C---:B------:R-:W-:Y:S01]  /*1c00*/  IMAD R163, R131.reuse, 0x2, R73 ;  /* 0x0000000283a37824 */ /* 0x040fe200078e0249 */
[-C--:B-1----:R-:W-:Y:S01]  /*1c10*/  LEA R8, P1, R32, R7.reuse, 0x1 ;  /* 0x0000000720087211 */ /* 0x082fe200078208ff */
[----:B------:R1:W2:Y:S01]  /*1c20*/  LDG.E.U16 R209, desc[UR8][R10.64] ;  /* 0x000000080ad17981 */ /* 0x0002a2000c1e1500 */
[----:B-----5:R-:W-:Y:S02]  /*1c30*/  LEA R16, P0, R112, R7, 0x1 ;  /* 0x0000000770107211 */ /* 0x020fe400078008ff */
[-C--:B------:R-:W-:Y:S01]  /*1c40*/  LEA.HI.X.SX32 R9, R32, R60.reuse, 0x1, P1 ;  /* 0x0000003c20097211 */ /* 0x080fe200008f0eff */
[----:B------:R-:W-:Y:S01]  /*1c50*/  IMAD R32, R131, 0x2, R163 ;  /* 0x0000000283207824 */ /* 0x000fe200078e02a3 */
[----:B------:R-:W-:-:S02]  /*1c60*/  LEA.HI.X.SX32 R17, R112, R60, 0x1, P0 ;  /* 0x0000003c70117211 */ /* 0x000fc400000f0eff */
[C---:B-1----:R-:W-:Y:S01]  /*1c70*/  LEA R10, P0, R72.reuse, R7, 0x1 ;  /* 0x00000007480a7211 */ /* 0x042fe200078008ff */
[----:B------:R1:W5:Y:S03]  /*1c80*/  LDG.E.U16 R208, desc[UR8][R8.64] ;  /* 0x0000000808d07981 */ /* 0x000366000c1e1500 */
[----:B------:R-:W-:Y:S01]  /*1c90*/  LEA.HI.X.SX32 R11, R72, R60, 0x1, P0 ;  /* 0x0000003c480b7211 */ /* 0x000fe200000f0eff */
[----:B------:R0:W2:Y:S01]  /*1ca0*/  LDG.E.U16 R207, desc[UR8][R16.64] ;  /* 0x0000000810cf7981 */ /* 0x0000a2000c1e1500 */
[----:B------:R-:W-:-:S03]  /*1cb0*/  LEA R72, R131, R32, 0x1 ;  /* 0x0000002083487211 */ /* 0x000fc600078e08ff */
[----:B------:R0:W2:Y:S02]  /*1cc0*/  LDG.E.U16 R206, desc[UR8][R10.64] ;  /* 0x000000080ace7981 */ /* 0x0000a4000c1e1500 */
[----:B------:R-:W-:Y:S01]  /*1cd0*/  IMAD R25, R131, 0x2, R72 ;  /* 0x0000000283197824 */ /* 0x000fe200078e0248 */
[----:B-1----:R-:W-:-:S03]  /*1ce0*/  LEA R8, P1, R106, R7, 0x1 ;  /* 0x000000076a087211 */ /* 0x002fc600078208ff */
[----:B------:R-:W-:Y:S01]  /*1cf0*/  IMAD R164, R131, 0x2, R25 ;  /* 0x0000000283a47824 */ /* 0x000fe200078e0219 */
[----:B------:R-:W-:-:S03]  /*1d00*/  LEA.HI.X.SX32 R9, R106, R60, 0x1, P1 ;  /* 0x0000003c6a097211 */ /* 0x000fc600008f0eff */
[C---:B------:R-:W-:Y:S01]  /*1d10*/  IMAD R33, R131.reuse, 0x2, R164 ;  /* 0x0000000283217824 */ /* 0x040fe200078e02a4 */
[C---:B0-----:R-:W-:Y:S01]  /*1d20*/  LEA R16, P0, R104.reuse, R7, 0x1 ;  /* 0x0000000768107211 */ /* 0x041fe200078008ff */
[----:B------:R0:W2:Y:S03]  /*1d30*/  LDG.E.U16 R205, desc[UR8][R8.64] ;  /* 0x0000000808cd7981 */ /* 0x0000a6000c1e1500 */
[C---:B------:R-:W-:Y:S02]  /*1d40*/  LEA R71, R131.reuse, R33, 0x1 ;  /* 0x0000002183477211 */ /* 0x040fe400078e08ff */
[-C--:B------:R-:W-:Y:S02]  /*1d50*/  LEA.HI.X.SX32 R17, R104, R60.reuse, 0x1, P0 ;  /* 0x0000003c68117211 */ /* 0x080fe400000f0eff */
[-C--:B------:R-:W-:Y:S02]  /*1d60*/  LEA R10, P0, R102, R7.reuse, 0x1 ;  /* 0x00000007660a7211 */ /* 0x080fe400078008ff */
[C---:B0-----:R-:W-:Y:S01]  /*1d70*/  LEA R8, P1, R64.reuse, R7, 0x1 ;  /* 0x0000000740087211 */ /* 0x041fe200078208ff */
[----:B------:R0:W2:Y:S03]  /*1d80*/  LDG.E.U16 R204, desc[UR8][R16.64] ;  /* 0x0000000810cc7981 */ /* 0x0000a6000c1e1500 */
[-C--:B------:R-:W-:Y:S01]  /*1d90*/  LEA.HI.X.SX32 R9, R64, R60.reuse, 0x1, P1 ;  /* 0x0000003c40097211 */ /* 0x080fe200008f0eff */
[----:B------:R-:W-:Y:S01]  /*1da0*/  IMAD R64, R131, 0x2, R71 ;  /* 0x0000000283407824 */ /* 0x000fe200078e0247 */
[----:B------:R-:W-:-:S03]  /*1db0*/  LEA.HI.X.SX32 R11, R102, R60, 0x1, P0 ;  /* 0x0000003c660b7211 */ /* 0x000fc600000f0eff */
[----:B------:R-:W-:Y:S01]  /*1dc0*/  IMAD R159, R131, 0x2, R64 ;  /* 0x00000002839f7824 */ /* 0x000fe200078e0240 */
[----:B------:R1:W2:Y:S01]  /*1dd0*/  LDG.E.U16 R202, desc[UR8][R8.64] ;  /* 0x0000000808ca7981 */ /* 0x0002a2000c1e1500 */
[----:B0-----:R-:W-:-:S03]  /*1de0*/  LEA R16, P0, R34, R7, 0x1 ;  /* 0x0000000722107211 */ /* 0x001fc600078008ff */
[----:B------:R0:W2:Y:S01]  /*1df0*/  LDG.E.U16 R203, desc[UR8][R10.64] ;  /* 0x000000080acb7981 */ /* 0x0000a2000c1e1500 */
[----:B------:R-:W-:Y:S01]  /*1e00*/  LEA.HI.X.SX32 R17, R34, R60, 0x1, P0 ;  /* 0x0000003c22117211 */ /* 0x000fe200000f0eff */
[----:B------:R-:W-:Y:S01]  /*1e10*/  IMAD R34, R131, 0x2, R159 ;  /* 0x0000000283227824 */ /* 0x000fe200078e029f */
[----:B-1----:R-:W-:-:S03]  /*1e20*/  LEA R8, P1, R70, R7, 0x1 ;  /* 0x0000000746087211 */ /* 0x002fc600078208ff */
[----:B------:R1:W2:Y:S01]  /*1e30*/  LDG.E.U16 R201, desc[UR8][R16.64] ;  /* 0x0000000810c97981 */ /* 0x0002a2000c1e1500 */
[C---:B------:R-:W-:Y:S02]  /*1e40*/  LEA R65, R131.reuse, R34, 0x1 ;  /* 0x0000002283417211 */ /* 0x040fe400078e08ff */
[-C--:B0-----:R-:W-:Y:S02]  /*1e50*/  LEA R10, P0, R100, R7.reuse, 0x1 ;  /* 0x00000007640a7211 */ /* 0x081fe400078008ff */
[-C--:B------:R-:W-:Y:S01]  /*1e60*/  LEA.HI.X.SX32 R9, R70, R60.reuse, 0x1, P1 ;  /* 0x0000003c46097211 */ /* 0x080fe200008f0eff */
[C---:B------:R-:W-:Y:S01]  /*1e70*/  IMAD R70, R131.reuse, 0x2, R65 ;  /* 0x0000000283467824 */ /* 0x040fe200078e0241 */
[----:B------:R-:W-:Y:S02]  /*1e80*/  LEA.HI.X.SX32 R11, R100, R60, 0x1, P0 ;  /* 0x0000003c640b7211 */ /* 0x000fe400000f0eff */
[----:B-1----:R-:W-:Y:S01]  /*1e90*/  LEA R16, P0, R98, R7, 0x1 ;  /* 0x0000000762107211 */ /* 0x002fe200078008ff */
[----:B------:R-:W-:-:S02]  /*1ea0*/  IMAD R160, R131, 0x2, R70 ;  /* 0x0000000283a07824 */ /* 0x000fc400078e0246 */
[----:B------:R0:W2:Y:S01]  /*1eb0*/  LDG.E.U16 R200, desc[UR8][R10.64] ;  /* 0x000000080ac87981 */ /* 0x0000a2000c1e1500 */
[----:B------:R-:W-:Y:S01]  /*1ec0*/  LEA.HI.X.SX32 R17, R98, R60, 0x1, P0 ;  /* 0x0000003c62117211 */ /* 0x000fe200000f0eff */
[----:B------:R-:W-:Y:S02]  /*1ed0*/  IMAD R28, R131, 0x2, R160 ;  /* 0x00000002831c7824 */ /* 0x000fe400078e02a0 */
[----:B------:R-:W2:Y:S04]  /*1ee0*/  LDG.E.U16 R199, desc[UR8][R8.64] ;  /* 0x0000000808c77981 */ /* 0x000ea8000c1e1500 */
[----:B------:R1:W2:Y:S01]  /*1ef0*/  LDG.E.U16 R198, desc[UR8][R16.64] ;  /* 0x0000000810c67981 */ /* 0x0002a2000c1e1500 */
[----:B0-----:R-:W-:-:S04]  /*1f00*/  LEA R10, P0, R66, R7, 0x1 ;  /* 0x00000007420a7211 */ /* 0x001fc800078008ff */
[----:B------:R-:W-:Y:S02]  /*1f10*/  LEA.HI.X.SX32 R11, R66, R60, 0x1, P0 ;  /* 0x0000003c420b7211 */ /* 0x000fe400000f0eff */
[C---:B------:R-:W-:Y:S02]  /*1f20*/  LEA R66, R131.reuse, R28, 0x1 ;  /* 0x0000001c83427211 */ /* 0x040fe400078e08ff */
[----:B-1----:R-:W-:Y:S01]  /*1f30*/  LEA R16, P0, R94, R7, 0x1 ;  /* 0x000000075e107211 */ /* 0x002fe200078008ff */
[----:B------:R0:W2:Y:S02]  /*1f40*/  LDG.E.U16 R197, desc[UR8][R10.64] ;  /* 0x000000080ac57981 */ /* 0x0000a4000c1e1500 */
[----:B------:R-:W-:-:S04]  /*1f50*/  IMAD R67, R131, 0x2, R66 ;  /* 0x0000000283437824 */ /* 0x000fc800078e0242 */
[----:B------:R-:W-:-:S04]  /*1f60*/  IMAD R153, R131, 0x2, R67 ;  /* 0x0000000283997824 */ /* 0x000fc800078e0243 */
[----:B------:R-:W-:Y:S01]  /*1f70*/  IMAD R29, R131, 0x2, R153 ;  /* 0x00000002831d7824 */ /* 0x000fe200078e0299 */
[----:B------:R-:W-:-:S04]  /*1f80*/  LEA.HI.X.SX32 R17, R94, R60, 0x1, P0 ;  /* 0x0000003c5e117211 */ /* 0x000fc800000f0eff */
[C---:B------:R-:W-:Y:S01]  /*1f90*/  LEA R69, R131.reuse, R29, 0x1 ;  /* 0x0000001d83457211 */ /* 0x040fe200078e08ff */
[----:B------:R1:W2:Y:S01]  /*1fa0*/  LDG.E.U16 R194, desc[UR8][R16.64] ;  /* 0x0000000810c27981 */ /* 0x0002a2000c1e1500 */
[-C--:B0-----:R-:W-:Y:S02]  /*1fb0*/  LEA R10, P0, R92, R7.reuse, 0x1 ;  /* 0x000000075c0a7211 */ /* 0x081fe400078008ff */
[-C--:B------:R-:W-:Y:S01]  /*1fc0*/  LEA R8, P1, R96, R7.reuse, 0x1 ;  /* 0x0000000760087211 */ /* 0x080fe200078208ff */
[C---:B------:R-:W-:Y:S01]  /*1fd0*/  IMAD R87, R131.reuse, 0x2, R69 ;  /* 0x0000000283577824 */ /* 0x040fe200078e0245 */
[-C--:B------:R-:W-:Y:S02]  /*1fe0*/  LEA.HI.X.SX32 R11, R92, R60.reuse, 0x1, P0 ;  /* 0x0000003c5c0b7211 */ /* 0x080fe400000f0eff */
[----:B------:R-:W-:Y:S01]  /*1ff0*/  LEA R18, P0, R88, R7, 0x1 ;  /* 0x0000000758127211 */ /* 0x000fe200078008ff */
[----:B------:R-:W-:Y:S01]  /*2000*/  IMAD R154, R131, 0x2, R87 ;  /* 0x00000002839a7824 */ /* 0x000fe200078e0257 */
[-C--:B------:R-:W-:Y:S01]  /*2010*/  LEA.HI.X.SX32 R9, R96, R60.reuse, 0x1, P1 ;  /* 0x0000003c60097211 */ /* 0x080fe200008f0eff */
[----:B------:R0:W2:Y:S01]  /*2020*/  LDG.E.U16 R193, desc[UR8][R10.64] ;  /* 0x000000080ac17981 */ /* 0x0000a2000c1e1500 */
[----:B------:R-:W-:-:S02]  /*2030*/  LEA.HI.X.SX32 R19, R88, R60, 0x1, P0 ;  /* 0x0000003c58137211 */ /* 0x000fc400000f0eff */
[CC--:B-1----:R-:W-:Y:S01]  /*2040*/  LEA R16, P0, R68.reuse, R7.reuse, 0x1 ;  /* 0x0000000744107211 */ /* 0x0c2fe200078008ff */
[----:B------:R1:W2:Y:S01]  /*2050*/  LDG.E.U16 R195, desc[UR8][R8.64] ;  /* 0x0000000808c37981 */ /* 0x0002a2000c1e1500 */
[C---:B0-----:R-:W-:Y:S02]  /*2060*/  IMAD R10, R131.reuse, 0x2, R154 ;  /* 0x00000002830a7824 */ /* 0x041fe400078e029a */
[----:B------:R-:W-:Y:S01]  /*2070*/  LEA.HI.X.SX32 R17, R68, R60, 0x1, P0 ;  /* 0x0000003c44117211 */ /* 0x000fe200000f0eff */
[----:B------:R0:W2:Y:S01]  /*2080*/  LDG.E.U16 R191, desc[UR8][R18.64] ;  /* 0x0000000812bf7981 */ /* 0x0000a2000c1e1500 */
[C---:B-1----:R-:W-:Y:S02]  /*2090*/  LEA R8, P1, R90.reuse, R7, 0x1 ;  /* 0x000000075a087211 */ /* 0x042fe400078208ff */
[----:B------:R-:W-:Y:S01]  /*20a0*/  LEA R68, R131, R10, 0x1 ;  /* 0x0000000a83447211 */ /* 0x000fe200078e08ff */
[----:B------:R1:W2:Y:S01]  /*20b0*/  LDG.E.U16 R190, desc[UR8][R16.64] ;  /* 0x0000000810be7981 */ /* 0x0002a2000c1e1500 */
[----:B------:R-:W-:-:S03]  /*20c0*/  LEA.HI.X.SX32 R9, R90, R60, 0x1, P1 ;  /* 0x0000003c5a097211 */ /* 0x000fc600008f0eff */
[C---:B------:R-:W-:Y:S01]  /*20d0*/  IMAD R83, R131.reuse, 0x2, R68 ;  /* 0x0000000283537824 */ /* 0x040fe200078e0244 */
[CC--:B0-----:R-:W-:Y:S01]  /*20e0*/  LEA R18, P0, R30.reuse, R7.reuse, 0x1 ;  /* 0x000000071e127211 */ /* 0x0c1fe200078008ff */
[----:B------:R0:W2:Y:S02]  /*20f0*/  LDG.E.U16 R192, desc[UR8][R8.64] ;  /* 0x0000000808c07981 */ /* 0x0000a4000c1e1500 */
[C---:B------:R-:W-:Y:S01]  /*2100*/  IMAD R150, R131.reuse, 0x2, R83 ;  /* 0x0000000283967824 */ /* 0x040fe200078e0253 */
[-C--:B------:R-:W-:Y:S02]  /*2110*/  LEA.HI.X.SX32 R19, R30, R60.reuse, 0x1, P0 ;  /* 0x0000003c1e137211 */ /* 0x080fe400000f0eff */
[-C--:B-1----:R-:W-:Y:S02]  /*2120*/  LEA R16, P0, R82, R7.reuse, 0x1 ;  /* 0x0000000752107211 */ /* 0x082fe400078008ff */
[C---:B0-----:R-:W-:Y:S01]  /*2130*/  LEA R8, P1, R86.reuse, R7, 0x1 ;  /* 0x0000000756087211 */ /* 0x041fe200078208ff */
[----:B------:R-:W-:Y:S01]  /*2140*/  IMAD R30, R131, 0x2, R150 ;  /* 0x00000002831e7824 */ /* 0x000fe200078e0296 */
[----:B------:R0:W2:Y:S02]  /*2150*/  LDG.E.U16 R188, desc[UR8][R18.64] ;  /* 0x0000000812bc7981 */ /* 0x0000a4000c1e1500 */
[----:B------:R-:W-:-:S02]  /*2160*/  LEA.HI.X.SX32 R9, R86, R60, 0x1, P1 ;  /* 0x0000003c56097211 */ /* 0x000fc400008f0eff */
[----:B------:R-:W-:Y:S02]  /*2170*/  LEA.HI.X.SX32 R17, R82, R60, 0x1, P0 ;  /* 0x0000003c52117211 */ /* 0x000fe400000f0eff */
[----:B------:R-:W-:Y:S01]  /*2180*/  LEA R82, R131, R30, 0x1 ;  /* 0x0000001e83527211 */ /* 0x000fe200078e08ff */
[----:B------:R1:W2:Y:S01]  /*2190*/  LDG.E.U16 R189, desc[UR8][R8.64] ;  /* 0x0000000808bd7981 */ /* 0x0002a2000c1e1500 */
[----:B0-----:R-:W-:-:S03]  /*21a0*/  LEA R18, P0, R26, R7, 0x1 ;  /* 0x000000071a127211 */ /* 0x001fc600078008ff */
[----:B------:R0:W2:Y:S01]  /*21b0*/  LDG.E.U16 R187, desc[UR8][R16.64] ;  /* 0x0000000810bb7981 */ /* 0x0000a2000c1e1500 */
[----:B-1----:R-:W-:-:S04]  /*21c0*/  LEA R8, P1, R22, R7, 0x1 ;  /* 0x0000000716087211 */ /* 0x002fc800078208ff */
[-C--:B------:R-:W-:Y:S01]  /*21d0*/  LEA.HI.X.SX32 R9, R22, R60.reuse, 0x1, P1 ;  /* 0x0000003c16097211 */ /* 0x080fe200008f0eff */
[----:B------:R-:W-:Y:S01]  /*21e0*/  IMAD R22, R131, 0x2, R82 ;  /* 0x0000000283167824 */ /* 0x000fe200078e0252 */
[----:B------:R-:W-:-:S03]  /*21f0*/  LEA.HI.X.SX32 R19, R26, R60, 0x1, P0 ;  /* 0x0000003c1a137211 */ /* 0x000fc600000f0eff */
[C---:B------:R-:W-:Y:S01]  /*2200*/  IMAD R151, R131.reuse, 0x2, R22 ;  /* 0x0000000283977824 */ /* 0x040fe200078e0216 */
[C---:B0-----:R-:W-:Y:S01]  /*2210*/  LEA R16, P0, R84.reuse, R7, 0x1 ;  /* 0x0000000754107211 */ /* 0x041fe200078008ff */
[----:B------:R0:W2:Y:S02]  /*2220*/  LDG.E.U16 R186, desc[UR8][R8.64] ;  /* 0x0000000808ba7981 */ /* 0x0000a4000c1e1500 */
[C---:B------:R-:W-:Y:S02]  /*2230*/  IMAD R26, R131.reuse, 0x2, R151 ;  /* 0x00000002831a7824 */ /* 0x040fe400078e0297 */
[----:B------:R1:W2:Y:S03]  /*2240*/  LDG.E.U16 R185, desc[UR8][R18.64] ;  /* 0x0000000812b97981 */ /* 0x0002a6000c1e1500 */
[----:B------:R-:W-:Y:S02]  /*2250*/  LEA R86, R131, R26, 0x1 ;  /* 0x0000001a83567211 */ /* 0x000fe400078e08ff */
[----:B------:R-:W-:-:S03]  /*2260*/  LEA.HI.X.SX32 R17, R84, R60, 0x1, P0 ;  /* 0x0000003c54117211 */ /* 0x000fc600000f0eff */
[C---:B------:R-:W-:Y:S01]  /*2270*/  IMAD R85, R131.reuse, 0x2, R86 ;  /* 0x0000000283557824 */ /* 0x040fe200078e0256 */
[-C--:B0-----:R-:W-:Y:S01]  /*2280*/  LEA R8, P1, R80, R7.reuse, 0x1 ;  /* 0x0000000750087211 */ /* 0x081fe200078208ff */
[----:B------:R0:W2:Y:S01]  /*2290*/  LDG.E.U16 R184, desc[UR8][R16.64] ;  /* 0x0000000810b87981 */ /* 0x0000a2000c1e1500 */
[-C--:B-1----:R-:W-:Y:S01]  /*22a0*/  LEA R18, P0, R12, R7.reuse, 0x1 ;  /* 0x000000070c127211 */ /* 0x082fe200078008ff */
[C---:B------:R-:W-:Y:S01]  /*22b0*/  IMAD R146, R131.reuse, 0x2, R85 ;  /* 0x0000000283927824 */ /* 0x040fe200078e0255 */
[-C--:B------:R-:W-:Y:S02]  /*22c0*/  LEA.HI.X.SX32 R9, R80, R60.reuse, 0x1, P1 ;  /* 0x0000003c50097211 */ /* 0x080fe400008f0eff */
[----:B------:R-:W-:Y:S01]  /*22d0*/  LEA.HI.X.SX32 R19, R12, R60, 0x1, P0 ;  /* 0x0000003c0c137211 */ /* 0x000fe200000f0eff */
[C---:B------:R-:W-:Y:S02]  /*22e0*/  IMAD R12, R131.reuse, 0x2, R146 ;  /* 0x00000002830c7824 */ /* 0x040fe400078e0292 */
[----:B------:R1:W2:Y:S03]  /*22f0*/  LDG.E.U16 R183, desc[UR8][R8.64] ;  /* 0x0000000808b77981 */ /* 0x0002a6000c1e1500 */
[----:B------:R-:W-:Y:S01]  /*2300*/  LEA R84, R131, R12, 0x1 ;  /* 0x0000000c83547211 */ /* 0x000fe200078e08ff */
[----:B------:R3:W2:Y:S01]  /*2310*/  LDG.E.U16 R182, desc[UR8][R18.64] ;  /* 0x0000000812b67981 */ /* 0x0006a2000c1e1500 */
[----:B0-----:R-:W-:-:S02]  /*2320*/  LEA R16, P0, R79, R7, 0x1 ;  /* 0x000000074f107211 */ /* 0x001fc400078008ff */
[----:B-1----:R-:W-:-:S04]  /*2330*/  LEA R8, P1, R58, R7, 0x1 ;  /* 0x000000073a087211 */ /* 0x002fc800078208ff */
[-C--:B------:R-:W-:Y:S01]  /*2340*/  LEA.HI.X.SX32 R9, R58, R60.reuse, 0x1, P1 ;  /* 0x0000003c3a097211 */ /* 0x080fe200008f0eff */
[----:B------:R-:W-:Y:S01]  /*2350*/  IMAD R58, R131, 0x2, R84 ;  /* 0x00000002833a7824 */ /* 0x000fe200078e0254 */
[-C--:B------:R-:W-:Y:S02]  /*2360*/  LEA.HI.X.SX32 R17, R79, R60.reuse, 0x1, P0 ;  /* 0x0000003c4f117211 */ /* 0x080fe400000f0eff */
[CC--:B---3--:R-:W-:Y:S01]  /*2370*/  LEA R18, P0, R78.reuse, R7.reuse, 0x1 ;  /* 0x000000074e127211 */ /* 0x0c8fe200078008ff */
[C---:B------:R-:W-:Y:S01]  /*2380*/  IMAD R147, R131.reuse, 0x2, R58 ;  /* 0x0000000283937824 */ /* 0x040fe200078e023a */
[----:B------:R-:W3:Y:S02]  /*2390*/  LDG.E.U16 R80, desc[UR8][R8.64] ;  /* 0x0000000808507981 */ /* 0x000ee4000c1e1500 */
[----:B------:R-:W-:Y:S01]  /*23a0*/  LEA.HI.X.SX32 R19, R78, R60, 0x1, P0 ;  /* 0x0000003c4e137211 */ /* 0x000fe200000f0eff */
[----:B------:R-:W-:Y:S01]  /*23b0*/  IMAD R11, R131, 0x2, R147 ;  /* 0x00000002830b7824 */ /* 0x000fe200078e0293 */
[----:B------:R0:W2:Y:S04]  /*23c0*/  LDG.E.U16 R181, desc[UR8][R16.64] ;  /* 0x0000000810b57981 */ /* 0x0000a8000c1e1500 */
[----:B------:R1:W2:Y:S01]  /*23d0*/  LDG.E.U16 R107, desc[UR8][R18.64] ;  /* 0x00000008126b7981 */ /* 0x0002a2000c1e1500 */
[----:B0-----:R-:W-:-:S02]  /*23e0*/  LEA R16, P0, R63, R7, 0x1 ;  /* 0x000000073f107211 */ /* 0x001fc400078008ff */
[----:B------:R-:W-:Y:S02]  /*23f0*/  LEA R8, P1, R15, R7, 0x1 ;  /* 0x000000070f087211 */ /* 0x000fe400078208ff */
[-C--:B------:R-:W-:Y:S02]  /*2400*/  LEA.HI.X.SX32 R17, R63, R60.reuse, 0x1, P0 ;  /* 0x0000003c3f117211 */ /* 0x080fe400000f0eff */
[----:B------:R-:W-:Y:S02]  /*2410*/  LEA R63, R131, R11, 0x1 ;  /* 0x0000000b833f7211 */ /* 0x000fe400078e08ff */
[-C--:B------:R-:W-:Y:S01]  /*2420*/  LEA.HI.X.SX32 R9, R15, R60.reuse, 0x1, P1 ;  /* 0x0000003c0f097211 */ /* 0x080fe200008f0eff */
[----:B------:R0:W2:Y:S02]  /*2430*/  LDG.E.U16 R79, desc[UR8][R16.64] ;  /* 0x00000008104f7981 */ /* 0x0000a4000c1e1500 */
[----:B------:R-:W-:Y:S01]  /*2440*/  IMAD R15, R131, 0x2, R63 ;  /* 0x00000002830f7824 */ /* 0x000fe200078e023f */
[----:B-1----:R-:W-:Y:S01]  /*2450*/  LEA R18, P0, R27, R7, 0x1 ;  /* 0x000000071b127211 */ /* 0x002fe200078008ff */
[----:B------:R1:W2:Y:S02]  /*2460*/  LDG.E.U16 R106, desc[UR8][R8.64] ;  /* 0x00000008086a7981 */ /* 0x0002a4000c1e1500 */
[----:B------:R-:W-:Y:S01]  /*2470*/  IMAD R144, R131, 0x2, R15 ;  /* 0x0000000283907824 */ /* 0x000fe200078e020f */
[----:B------:R-:W-:-:S02]  /*2480*/  LEA.HI.X.SX32 R19, R27, R60, 0x1, P0 ;  /* 0x0000003c1b137211 */ /* 0x000fc400000f0eff */
[C---:B0-----:R-:W-:Y:S01]  /*2490*/  LEA R16, P0, R6.reuse, R7, 0x1 ;  /* 0x0000000706107211 */ /* 0x041fe200078008ff */
[C---:B------:R-:W-:Y:S02]  /*24a0*/  IMAD R27, R131.reuse, 0x2, R144 ;  /* 0x00000002831b7824 */ /* 0x040fe400078e0290 */
[----:B------:R0:W2:Y:S01]  /*24b0*/  LDG.E.U16 R78, desc[UR8][R18.64] ;  /* 0x00000008124e7981 */ /* 0x0000a2000c1e1500 */
[----:B------:R-:W-:Y:S02]  /*24c0*/  LEA.HI.X.SX32 R17, R6, R60, 0x1, P0 ;  /* 0x0000003c06117211 */ /* 0x000fe400000f0eff */
[----:B------:R-:W-:Y:S02]  /*24d0*/  LEA R6, R131, R27, 0x1 ;  /* 0x0000001b83067211 */ /* 0x000fe400078e08ff */
[-C--:B-1----:R-:W-:Y:S01]  /*24e0*/  LEA R8, P1, R77, R7.reuse, 0x1 ;  /* 0x000000074d087211 */ /* 0x082fe200078208ff */
[----:B------:R1:W2:Y:S02]  /*24f0*/  LDG.E.U16 R105, desc[UR8][R16.64] ;  /* 0x0000000810697981 */ /* 0x0002a4000c1e1500 */
[----:B------:R-:W-:Y:S01]  /*2500*/  IMAD R122, R131, 0x2, R6 ;  /* 0x00000002837a7824 */ /* 0x000fe200078e0206 */
[----:B0-----:R-:W-:-:S03]  /*2510*/  LEA R18, P0, R23, R7, 0x1 ;  /* 0x0000000717127211 */ /* 0x001fc600078008ff */
[----:B------:R-:W-:Y:S01]  /*2520*/  IMAD R145, R131, 0x2, R122 ;  /* 0x0000000283917824 */ /* 0x000fe200078e027a */
[----:B------:R-:W-:-:S03]  /*2530*/  LEA.HI.X.SX32 R19, R23, R60, 0x1, P0 ;  /* 0x0000003c17137211 */ /* 0x000fc600000f0eff */
[C---:B------:R-:W-:Y:S01]  /*2540*/  IMAD R23, R131.reuse, 0x2, R145 ;  /* 0x0000000283177824 */ /* 0x040fe200078e0291 */
[----:B-1----:R-:W-:Y:S01]  /*2550*/  LEA R16, P0, R76, R7, 0x1 ;  /* 0x000000074c107211 */ /* 0x002fe200078008ff */
[----:B------:R0:W2:Y:S03]  /*2560*/  LDG.E.U16 R104, desc[UR8][R18.64] ;  /* 0x0000000812687981 */ /* 0x0000a6000c1e1500 */
[----:B------:R-:W-:Y:S02]  /*2570*/  LEA R88, R131, R23, 0x1 ;  /* 0x0000001783587211 */ /* 0x000fe400078e08ff */
[----:B------:R-:W-:-:S03]  /*2580*/  LEA.HI.X.SX32 R9, R77, R60, 0x1, P1 ;  /* 0x0000003c4d097211 */ /* 0x000fc600008f0eff */
[C---:B------:R-:W-:Y:S01]  /*2590*/  IMAD R123, R131.reuse, 0x2, R88 ;  /* 0x00000002837b7824 */ /* 0x040fe200078e0258 */
[-C--:B------:R-:W-:Y:S01]  /*25a0*/  LEA.HI.X.SX32 R17, R76, R60.reuse, 0x1, P0 ;  /* 0x0000003c4c117211 */ /* 0x080fe200000f0eff */
[----:B------:R1:W2:Y:S01]  /*25b0*/  LDG.E.U16 R77, desc[UR8][R8.64] ;  /* 0x00000008084d7981 */ /* 0x0002a2000c1e1500 */
[CC--:B0-----:R-:W-:Y:S01]  /*25c0*/  LEA R18, P0, R24.reuse, R7.reuse, 0x1 ;  /* 0x0000000718127211 */ /* 0x0c1fe200078008ff */
[C---:B------:R-:W-:Y:S02]  /*25d0*/  IMAD R141, R131.reuse, 0x2, R123 ;  /* 0x00000002838d7824 */ /* 0x040fe400078e027b */
[----:B------:R0:W2:Y:S01]  /*25e0*/  LDG.E.U16 R76, desc[UR8][R16.64] ;  /* 0x00000008104c7981 */ /* 0x0000a2000c1e1500 */
[----:B------:R-:W-:Y:S01]  /*25f0*/  LEA.HI.X.SX32 R19, R24, R60, 0x1, P0 ;  /* 0x0000003c18137211 */ /* 0x000fe200000f0eff */
[----:B------:R-:W-:Y:S01]  /*2600*/  IMAD R24, R131, 0x2, R141 ;  /* 0x0000000283187824 */ /* 0x000fe200078e028d */
[----:B-1----:R-:W-:-:S04]  /*2610*/  LEA R8, P1, R75, R7, 0x1 ;  /* 0x000000074b087211 */ /* 0x002fc800078208ff */
[----:B------:R-:W-:Y:S02]  /*2620*/  LEA.HI.X.SX32 R9, R75, R60, 0x1, P1 ;  /* 0x0000003c4b097211 */ /* 0x000fe400008f0eff */
[C---:B------:R-:W-:Y:S01]  /*2630*/  LEA R89, R131.reuse, R24, 0x1 ;  /* 0x0000001883597211 */ /* 0x040fe200078e08ff */
[----:B------:R-:W2:Y:S04]  /*2640*/  LDG.E.U16 R75, desc[UR8][R18.64] ;  /* 0x00000008124b7981 */ /* 0x000ea8000c1e1500 */
[----:B------:R1:W2:Y:S01]  /*2650*/  LDG.E.U16 R103, desc[UR8][R8.64] ;  /* 0x0000000808677981 */ /* 0x0002a2000c1e1500 */
[C---:B------:R-:W-:Y:S01]  /*2660*/  IMAD R126, R131.reuse, 0x2, R89 ;  /* 0x00000002837e7824 */ /* 0x040fe200078e0259 */
[-C--:B0-----:R-:W-:Y:S02]  /*2670*/  LEA R16, P0, R74, R7.reuse, 0x1 ;  /* 0x000000074a107211 */ /* 0x081fe400078008ff */
[----:B-1----:R-:W-:Y:S01]  /*2680*/  LEA R8, P1, R20, R7, 0x1 ;  /* 0x0000000714087211 */ /* 0x002fe200078208ff */
[----:B------:R-:W-:-:S03]  /*2690*/  IMAD R142, R131, 0x2, R126 ;  /* 0x00000002838e7824 */ /* 0x000fc600078e027e */
[-C--:B------:R-:W-:Y:S02]  /*26a0*/  LEA.HI.X.SX32 R9, R20, R60.reuse, 0x1, P1 ;  /* 0x0000003c14097211 */ /* 0x080fe400008f0eff */
[----:B------:R-:W-:-:S03]  /*26b0*/  LEA.HI.X.SX32 R17, R74, R60, 0x1, P0 ;  /* 0x0000003c4a117211 */ /* 0x000fc600000f0eff */
[----:B------:R0:W2:Y:S01]  /*26c0*/  LDG.E.U16 R74, desc[UR8][R8.64] ;  /* 0x00000008084a7981 */ /* 0x0000a2000c1e1500 */
[----:B------:R-:W-:-:S03]  /*26d0*/  LEA R20, P0, R21, R7, 0x1 ;  /* 0x0000000715147211 */ /* 0x000fc600078008ff */
[----:B------:R-:W2:Y:S01]  /*26e0*/  LDG.E.U16 R102, desc[UR8][R16.64] ;  /* 0x0000000810667981 */ /* 0x000ea2000c1e1500 */
[----:B0-----:R-:W-:Y:S01]  /*26f0*/  IMAD R9, R131, 0x2, R142 ;  /* 0x0000000283097824 */ /* 0x001fe200078e028e */
[----:B------:R-:W-:-:S04]  /*2700*/  LEA.HI.X.SX32 R21, R21, R60, 0x1, P0 ;  /* 0x0000003c15157211 */ /* 0x000fc800000f0eff */
[----:B------:R-:W-:Y:S01]  /*2710*/  LEA R8, R131, R9, 0x1 ;  /* 0x0000000983087211 */ /* 0x000fe200078e08ff */
[----:B------:R0:W2:Y:S01]  /*2720*/  LDG.E.U16 R101, desc[UR8][R20.64] ;  /* 0x0000000814657981 */ /* 0x0000a2000c1e1500 */
[----:B------:R-:W-:-:S03]  /*2730*/  LEA R18, P0, R73, R7, 0x1 ;  /* 0x0000000749127211 */ /* 0x000fc600078008ff */
[----:B------:R-:W-:Y:S01]  /*2740*/  IMAD R124, R131, 0x2, R8 ;  /* 0x00000002837c7824 */ /* 0x000fe200078e0208 */
[----:B------:R-:W-:-:S03]  /*2750*/  LEA.HI.X.SX32 R19, R73, R60, 0x1, P0 ;  /* 0x0000003c49137211 */ /* 0x000fc600000f0eff */
[----:B------:R-:W-:Y:S01]  /*2760*/  IMAD R139, R131, 0x2, R124 ;  /* 0x00000002838b7824 */ /* 0x000fe200078e027c */
[CC--:B0-----:R-:W-:Y:S01]  /*2770*/  LEA R20, P0, R25.reuse, R7.reuse, 0x1 ;  /* 0x0000000719147211 */ /* 0x0c1fe200078008ff */
[----:B------:R0:W2:Y:S03]  /*2780*/  LDG.E.U16 R73, desc[UR8][R18.64] ;  /* 0x0000000812497981 */ /* 0x0000a6000c1e1500 */
[----:B------:R-:W-:Y:S01]  /*2790*/  LEA.HI.X.SX32 R21, R25, R60, 0x1, P0 ;  /* 0x0000003c19157211 */ /* 0x000fe200000f0eff */
[----:B------:R-:W-:Y:S01]  /*27a0*/  IMAD R25, R131, 0x2, R139 ;  /* 0x0000000283197824 */ /* 0x000fe200078e028b */
[----:B------:R-:W-:-:S04]  /*27b0*/  LEA R16, P1, R72, R7, 0x1 ;  /* 0x0000000748107211 */ /* 0x000fc800078208ff */
[----:B------:R-:W-:Y:S02]  /*27c0*/  LEA R110, R131, R25, 0x1 ;  /* 0x00000019836e7211 */ /* 0x000fe400078e08ff */
[-C--:B0-----:R-:W-:Y:S02]  /*27d0*/  LEA R18, P0, R71, R7.reuse, 0x1 ;  /* 0x0000000747127211 */ /* 0x081fe400078008ff */
[-C--:B------:R-:W-:Y:S01]  /*27e0*/  LEA.HI.X.SX32 R17, R72, R60.reuse, 0x1, P1 ;  /* 0x0000003c48117211 */ /* 0x080fe200008f0eff */
[----:B------:R-:W-:Y:S01]  /*27f0*/  IMAD R129, R131, 0x2, R110 ;  /* 0x0000000283817824 */ /* 0x000fe200078e026e */
[----:B------:R-:W-:Y:S01]  /*2800*/  LEA.HI.X.SX32 R19, R71, R60, 0x1, P0 ;  /* 0x0000003c47137211 */ /* 0x000fe200000f0eff */
[----:B------:R-:W2:Y:S02]  /*2810*/  LDG.E.U16 R72, desc[UR8][R20.64] ;  /* 0x0000000814487981 */ /* 0x000ea4000c1e1500 */
[C---:B------:R-:W-:Y:S02]  /*2820*/  IMAD R137, R131.reuse, 0x2, R129 ;  /* 0x0000000283897824 */ /* 0x040fe400078e0281 */
[----:B------:R0:W2:Y:S04]  /*2830*/  LDG.E.U16 R100, desc[UR8][R16.64] ;  /* 0x0000000810647981 */ /* 0x0000a8000c1e1500 */
[----:B------:R1:W2:Y:S01]  /*2840*/  LDG.E.U16 R99, desc[UR8][R18.64] ;  /* 0x0000000812637981 */ /* 0x0002a2000c1e1500 */
[----:B0-----:R-:W-:Y:S01]  /*2850*/  LEA R16, P1, R64, R7, 0x1 ;  /* 0x0000000740107211 */ /* 0x001fe200078208ff */
[----:B-1----:R-:W-:-:S03]  /*2860*/  IMAD R19, R131, 0x2, R137 ;  /* 0x0000000283137824 */ /* 0x002fc600078e0289 */
[-C--:B------:R-:W-:Y:S02]  /*2870*/  LEA.HI.X.SX32 R17, R64, R60.reuse, 0x1, P1 ;  /* 0x0000003c40117211 */ /* 0x080fe400008f0eff */
[----:B------:R-:W-:Y:S02]  /*2880*/  LEA R64, P0, R65, R7, 0x1 ;  /* 0x0000000741407211 */ /* 0x000fe400078008ff */
[----:B------:R-:W-:Y:S01]  /*2890*/  LEA R109, R131, R19, 0x1 ;  /* 0x00000013836d7211 */ /* 0x000fe200078e08ff */
[----:B------:R0:W2:Y:S01]  /*28a0*/  LDG.E.U16 R71, desc[UR8][R16.64] ;  /* 0x0000000810477981 */ /* 0x0000a2000c1e1500 */
[-C--:B------:R-:W-:Y:S02]  /*28b0*/  LEA.HI.X.SX32 R65, R65, R60.reuse, 0x1, P0 ;  /* 0x0000003c41417211 */ /* 0x080fe400000f0eff */
[C---:B------:R-:W-:Y:S01]  /*28c0*/  LEA R20, P0, R70.reuse, R7, 0x1 ;  /* 0x0000000746147211 */ /* 0x040fe200078008ff */
[C---:B------:R-:W-:Y:S02]  /*28d0*/  IMAD R125, R131.reuse, 0x2, R109 ;  /* 0x00000002837d7824 */ /* 0x040fe400078e026d */
[----:B------:R-:W2:Y:S01]  /*28e0*/  LDG.E.U16 R98, desc[UR8][R64.64] ;  /* 0x0000000840627981 */ /* 0x000ea2000c1e1500 */
[----:B------:R-:W-:Y:S01]  /*28f0*/  LEA.HI.X.SX32 R21, R70, R60, 0x1, P0 ;  /* 0x0000003c46157211 */ /* 0x000fe200000f0eff */
[----:B------:R-:W-:-:S04]  /*2900*/  IMAD R138, R131, 0x2, R125 ;  /* 0x00000002838a7824 */ /* 0x000fc800078e027d */
[----:B------:R1:W2:Y:S01]  /*2910*/  LDG.E.U16 R70, desc[UR8][R20.64] ;  /* 0x0000000814467981 */ /* 0x0002a2000c1e1500 */
[----:B0-----:R-:W-:Y:S01]  /*2920*/  LEA R16, P1, R66, R7, 0x1 ;  /* 0x0000000742107211 */ /* 0x001fe200078208ff */
[----:B-1----:R-:W-:-:S03]  /*2930*/  IMAD R20, R131, 0x2, R138 ;  /* 0x0000000283147824 */ /* 0x002fc600078e028a */
[----:B------:R-:W-:Y:S02]  /*2940*/  LEA.HI.X.SX32 R17, R66, R60, 0x1, P1 ;  /* 0x0000003c42117211 */ /* 0x000fe400008f0eff */
[----:B------:R-:W-:-:S03]  /*2950*/  LEA R111, R131, R20, 0x1 ;  /* 0x00000014836f7211 */ /* 0x000fc600078e08ff */
[----:B------:R0:W2:Y:S01]  /*2960*/  LDG.E.U16 R97, desc[UR8][R16.64] ;  /* 0x0000000810617981 */ /* 0x0000a2000c1e1500 */
[----:B------:R-:W-:Y:S01]  /*2970*/  LEA R66, P0, R67, R7, 0x1 ;  /* 0x0000000743427211 */ /* 0x000fe200078008ff */
[----:B------:R-:W-:-:S03]  /*2980*/  IMAD R128, R131, 0x2, R111 ;  /* 0x0000000283807824 */ /* 0x000fc600078e026f */
[-C--:B------:R-:W-:Y:S02]  /*2990*/  LEA.HI.X.SX32 R67, R67, R60.reuse, 0x1, P0 ;  /* 0x0000003c43437211 */ /* 0x080fe400000f0eff */
[-C--:B------:R-:W-:Y:S01]  /*29a0*/  LEA R64, P0, R69, R7.reuse, 0x1 ;  /* 0x0000000745407211 */ /* 0x080fe200078008ff */
[----:B------:R-:W-:Y:S01]  /*29b0*/  IMAD R136, R131, 0x2, R128 ;  /* 0x0000000283887824 */ /* 0x000fe200078e0280 */
[----:B0-----:R-:W-:Y:S02]  /*29c0*/  LEA R16, P1, R87, R7, 0x1 ;  /* 0x0000000757107211 */ /* 0x001fe400078208ff */
[-C--:B------:R-:W-:Y:S01]  /*29d0*/  LEA.HI.X.SX32 R65, R69, R60.reuse, 0x1, P0 ;  /* 0x0000003c45417211 */ /* 0x080fe200000f0eff */
[----:B------:R-:W-:Y:S01]  /*29e0*/  IMAD R21, R131, 0x2, R136 ;  /* 0x0000000283157824 */ /* 0x000fe200078e0288 */
[----:B------:R0:W2:Y:S01]  /*29f0*/  LDG.E.U16 R69, desc[UR8][R66.64] ;  /* 0x0000000842457981 */ /* 0x0000a2000c1e1500 */
[----:B------:R-:W-:-:S03]  /*2a00*/  LEA.HI.X.SX32 R17, R87, R60, 0x1, P1 ;  /* 0x0000003c57117211 */ /* 0x000fc600008f0eff */
[----:B------:R-:W-:Y:S01]  /*2a10*/  LEA R112, R131, R21, 0x1 ;  /* 0x0000001583707211 */ /* 0x000fe200078e08ff */
[----:B------:R1:W2:Y:S01]  /*2a20*/  LDG.E.U16 R96, desc[UR8][R64.64] ;  /* 0x0000000840607981 */ /* 0x0002a2000c1e1500 */
[----:B0-----:R-:W-:-:S04]  /*2a30*/  LEA R66, P0, R68, R7, 0x1 ;  /* 0x0000000744427211 */ /* 0x001fc800078008ff */
[-C--:B------:R-:W-:Y:S02]  /*2a40*/  LEA.HI.X.SX32 R67, R68, R60.reuse, 0x1, P0 ;  /* 0x0000003c44437211 */ /* 0x080fe400000f0eff */
[----:B------:R0:W2:Y:S01]  /*2a50*/  LDG.E.U16 R68, desc[UR8][R16.64] ;  /* 0x0000000810447981 */ /* 0x0000a2000c1e1500 */
[-C--:B-1----:R-:W-:Y:S01]  /*2a60*/  LEA R64, P0, R83, R7.reuse, 0x1 ;  /* 0x0000000753407211 */ /* 0x082fe200078008ff */
[----:B------:R-:W-:Y:S02]  /*2a70*/  IMAD R148, R131, 0x2, R112 ;  /* 0x0000000283947824 */ /* 0x000fe400078e0270 */
[----:B------:R-:W2:Y:S01]  /*2a80*/  LDG.E.U16 R95, desc[UR8][R66.64] ;  /* 0x00000008425f7981 */ /* 0x000ea2000c1e1500 */
[----:B------:R-:W-:Y:S02]  /*2a90*/  LEA.HI.X.SX32 R65, R83, R60, 0x1, P0 ;  /* 0x0000003c53417211 */ /* 0x000fe400000f0eff */
[----:B0-----:R-:W-:Y:S01]  /*2aa0*/  LEA R16, P1, R82, R7, 0x1 ;  /* 0x0000000752107211 */ /* 0x001fe200078208ff */
[----:B------:R-:W-:-:S03]  /*2ab0*/  IMAD R135, R131, 0x2, R148 ;  /* 0x0000000283877824 */ /* 0x000fc600078e0294 */
[----:B------:R-:W-:Y:S01]  /*2ac0*/  LEA.HI.X.SX32 R17, R82, R60, 0x1, P1 ;  /* 0x0000003c52117211 */ /* 0x000fe200008f0eff */
[----:B------:R0:W2:Y:S01]  /*2ad0*/  LDG.E.U16 R67, desc[UR8][R64.64] ;  /* 0x0000000840437981 */ /* 0x0000a2000c1e1500 */
[----:B------:R-:W-:-:S03]  /*2ae0*/  LEA R82, P0, R22, R7, 0x1 ;  /* 0x0000000716527211 */ /* 0x000fc600078008ff */
[----:B------:R1:W2:Y:S01]  /*2af0*/  LDG.E.U16 R94, desc[UR8][R16.64] ;  /* 0x00000008105e7981 */ /* 0x0002a2000c1e1500 */
[----:B------:R-:W-:Y:S01]  /*2b00*/  LEA.HI.X.SX32 R83, R22, R60, 0x1, P0 ;  /* 0x0000003c16537211 */ /* 0x000fe200000f0eff */
[----:B------:R-:W-:Y:S01]  /*2b10*/  IMAD R22, R131, 0x2, R135 ;  /* 0x0000000283167824 */ /* 0x000fe200078e0287 */
[----:B0-----:R-:W-:-:S03]  /*2b20*/  LEA R64, P0, R86, R7, 0x1 ;  /* 0x0000000756407211 */ /* 0x001fc600078008ff */
[----:B------:R-:W2:Y:S01]  /*2b30*/  LDG.E.U16 R66, desc[UR8][R82.64] ;  /* 0x0000000852427981 */ /* 0x000ea2000c1e1500 */
[----:B------:R-:W-:Y:S02]  /*2b40*/  LEA R113, R131, R22, 0x1 ;  /* 0x0000001683717211 */ /* 0x000fe400078e08ff */
[----:B-1----:R-:W-:Y:S02]  /*2b50*/  LEA R16, P1, R85, R7, 0x1 ;  /* 0x0000000755107211 */ /* 0x002fe400078208ff */
[-C--:B------:R-:W-:Y:S01]  /*2b60*/  LEA.HI.X.SX32 R65, R86, R60.reuse, 0x1, P0 ;  /* 0x0000003c56417211 */ /* 0x080fe200000f0eff */
[----:B------:R-:W-:Y:S01]  /*2b70*/  IMAD R149, R131, 0x2, R113 ;  /* 0x0000000283957824 */ /* 0x000fe200078e0271 */
[----:B------:R-:W-:-:S03]  /*2b80*/  LEA.HI.X.SX32 R17, R85, R60, 0x1, P1 ;  /* 0x0000003c55117211 */ /* 0x000fc600008f0eff */
[C---:B------:R-:W-:Y:S01]  /*2b90*/  IMAD R133, R131.reuse, 0x2, R149 ;  /* 0x0000000283857824 */ /* 0x040fe200078e0295 */
[----:B------:R-:W2:Y:S04]  /*2ba0*/  LDG.E.U16 R93, desc[UR8][R64.64] ;  /* 0x00000008405d7981 */ /* 0x000ea8000c1e1500 */
[----:B------:R0:W2:Y:S02]  /*2bb0*/  LDG.E.U16 R65, desc[UR8][R16.64] ;  /* 0x0000000810417981 */ /* 0x0000a4000c1e1500 */
[----:B0-----:R-:W-:-:S05]  /*2bc0*/  IMAD R16, R131, 0x2, R133 ;  /* 0x0000000283107824 */ /* 0x001fca00078e0285 */
[----:B------:R-:W-:-:S05]  /*2bd0*/  LEA R116, R131, R16, 0x1 ;  /* 0x0000001083747211 */ /* 0x000fca00078e08ff */
[----:B------:R-:W-:Y:S01]  /*2be0*/  IMAD R152, R131, 0x2, R116 ;  /* 0x0000000283987824 */ /* 0x000fe200078e0274 */
[----:B------:R-:W-:-:S03]  /*2bf0*/  LEA R86, P0, R84, R7, 0x1 ;  /* 0x0000000754567211 */ /* 0x000fc600078008ff */
[----:B------:R-:W-:Y:S01]  /*2c00*/  IMAD R134, R131, 0x2, R152 ;  /* 0x0000000283867824 */ /* 0x000fe200078e0298 */
[----:B------:R-:W-:-:S03]  /*2c10*/  LEA.HI.X.SX32 R87, R84, R60, 0x1, P0 ;  /* 0x0000003c54577211 */ /* 0x000fc600000f0eff */
[----:B------:R-:W-:Y:S01]  /*2c20*/  IMAD R17, R131, 0x2, R134 ;  /* 0x0000000283117824 */ /* 0x000fe200078e0286 */
[CC--:B------:R-:W-:Y:S01]  /*2c30*/  LEA R84, P0, R58.reuse, R7.reuse, 0x1 ;  /* 0x000000073a547211 */ /* 0x0c0fe200078008ff */
[----:B------:R0:W2:Y:S01]  /*2c40*/  LDG.E.U16 R92, desc[UR8][R86.64] ;  /* 0x00000008565c7981 */ /* 0x0000a2000c1e1500 */
[----:B------:R-:W-:Y:S02]  /*2c50*/  LEA R82, P1, R63, R7, 0x1 ;  /* 0x000000073f527211 */ /* 0x000fe400078208ff */
[----:B------:R-:W-:Y:S02]  /*2c60*/  LEA R117, R131, R17, 0x1 ;  /* 0x0000001183757211 */ /* 0x000fe400078e08ff */
[-C--:B------:R-:W-:Y:S02]  /*2c70*/  LEA.HI.X.SX32 R85, R58, R60.reuse, 0x1, P0 ;  /* 0x0000003c3a557211 */ /* 0x080fe400000f0eff */
[----:B------:R-:W-:Y:S01]  /*2c80*/  LEA.HI.X.SX32 R83, R63, R60, 0x1, P1 ;  /* 0x0000003c3f537211 */ /* 0x000fe200008f0eff */
[----:B------:R-:W-:Y:S01]  /*2c90*/  IMAD R155, R131, 0x2, R117 ;  /* 0x00000002839b7824 */ /* 0x000fe200078e0275 */
[----:B------:R-:W1:Y:S01]  /*2ca0*/  LDC R58, c[0x0][0x3b8] ;  /* 0x0000ee00ff3a7b82 */ /* 0x000e620000000800 */
[----:B0-----:R-:W-:Y:S01]  /*2cb0*/  LEA R86, P0, R15, R7, 0x1 ;  /* 0x000000070f567211 */ /* 0x001fe200078008ff */
[----:B------:R-:W2:Y:S01]  /*2cc0*/  LDG.E.U16 R64, desc[UR8][R84.64] ;  /* 0x0000000854407981 */ /* 0x000ea2000c1e1500 */
[----:B------:R-:W-:-:S02]  /*2cd0*/  IMAD R132, R131, 0x2, R155 ;  /* 0x0000000283847824 */ /* 0x000fc400078e029b */
[----:B------:R-:W-:Y:S01]  /*2ce0*/  LEA.HI.X.SX32 R87, R15, R60, 0x1, P0 ;  /* 0x0000003c0f577211 */ /* 0x000fe200000f0eff */
[----:B------:R0:W2:Y:S02]  /*2cf0*/  LDG.E.U16 R91, desc[UR8][R82.64] ;  /* 0x00000008525b7981 */ /* 0x0000a4000c1e1500 */
[----:B------:R-:W1:Y:S02]  /*2d00*/  LDC R15, c[0x0][0x3b8] ;  /* 0x0000ee00ff0f7b82 */ /* 0x000e640000000800 */
[----:B------:R3:W2:Y:S01]  /*2d10*/  LDG.E.U16 R63, desc[UR8][R86.64] ;  /* 0x00000008563f7981 */ /* 0x0006a2000c1e1500 */
[----:B0-----:R-:W-:-:S04]  /*2d20*/  LEA R82, P0, R6, R7, 0x1 ;  /* 0x0000000706527211 */ /* 0x001fc800078008ff */
[----:B------:R-:W-:Y:S01]  /*2d30*/  LEA.HI.X.SX32 R83, R6, R60, 0x1, P0 ;  /* 0x0000003c06537211 */ /* 0x000fe200000f0eff */
[----:B------:R-:W-:Y:S01]  /*2d40*/  IMAD R6, R131, 0x2, R132 ;  /* 0x0000000283067824 */ /* 0x000fe200078e0284 */
[----:B---3--:R-:W-:-:S03]  /*2d50*/  LEA R86, P0, R89, R7, 0x1 ;  /* 0x0000000759567211 */ /* 0x008fc600078008ff */
[----:B------:R0:W3:Y:S01]  /*2d60*/  LDG.E.U16 R90, desc[UR8][R82.64] ;  /* 0x00000008525a7981 */ /* 0x0000e2000c1e1500 */
[----:B------:R-:W-:Y:S02]  /*2d70*/  LEA R118, R131, R6, 0x1 ;  /* 0x0000000683767211 */ /* 0x000fe400078e08ff */
[----:B------:R-:W-:-:S03]  /*2d80*/  LEA.HI.X.SX32 R87, R89, R60, 0x1, P0 ;  /* 0x0000003c59577211 */ /* 0x000fc600000f0eff */
[----:B------:R-:W-:Y:S01]  /*2d90*/  IMAD R156, R131, 0x2, R118 ;  /* 0x00000002839c7824 */ /* 0x000fe200078e0276 */
[----:B0-----:R-:W-:-:S03]  /*2da0*/  LEA R82, P0, R8, R7, 0x1 ;  /* 0x0000000708527211 */ /* 0x001fc600078008ff */
[C---:B------:R-:W-:Y:S01]  /*2db0*/  IMAD R130, R131.reuse, 0x2, R156 ;  /* 0x0000000283827824 */ /* 0x040fe200078e029c */
[----:B------:R-:W-:Y:S02]  /*2dc0*/  LEA.HI.X.SX32 R83, R8, R60, 0x1, P0 ;  /* 0x0000003c08537211 */ /* 0x000fe400000f0eff */
[----:B------:R-:W0:Y:S01]  /*2dd0*/  LDC R8, c[0x0][0x3b8] ;  /* 0x0000ee00ff087b82 */ /* 0x000e220000000800 */
[----:B------:R-:W-:Y:S01]  /*2de0*/  IMAD R18, R131, 0x2, R130 ;  /* 0x0000000283127824 */ /* 0x000fe200078e0282 */
[----:B------:R-:W-:-:S04]  /*2df0*/  LEA R84, P1, R88, R7, 0x1 ;  /* 0x0000000758547211 */ /* 0x000fc800078208ff */
[C---:B------:R-:W-:Y:S02]  /*2e00*/  LEA R119, R131.reuse, R18, 0x1 ;  /* 0x0000001283777211 */ /* 0x040fe400078e08ff */
[----:B------:R-:W-:Y:S02]  /*2e10*/  LEA.HI.X.SX32 R85, R88, R60, 0x1, P1 ;  /* 0x0000003c58557211 */ /* 0x000fe400008f0eff */
[----:B------:R-:W2:Y:S01]  /*2e20*/  LDG.E.U16 R88, desc[UR8][R86.64] ;  /* 0x0000000856587981 */ /* 0x000ea2000c1e1500 */
[----:B------:R-:W-:-:S03]  /*2e30*/  IMAD R157, R131, 0x2, R119 ;  /* 0x00000002839d7824 */ /* 0x000fc600078e0277 */
[----:B------:R0:W2:Y:S01]  /*2e40*/  LDG.E.U16 R89, desc[UR8][R84.64] ;  /* 0x0000000854597981 */ /* 0x0000a2000c1e1500 */
[----:B------:R-:W-:-:S03]  /*2e50*/  IMAD R131, R131, 0x2, R157 ;  /* 0x0000000283837824 */ /* 0x000fc600078e029d */
[----:B------:R0:W2:Y:S02]  /*2e60*/  LDG.E.U16 R87, desc[UR8][R82.64] ;  /* 0x0000000852577981 */ /* 0x0000a4000c1e1500 */
[----:B0-----:R-:W-:Y:S01]  /*2e70*/  IMAD R8, R8, 0x2, R131 ;  /* 0x0000000208087824 */ /* 0x001fe200078e0283 */
[----:B------:R-:W-:-:S04]  /*2e80*/  LEA R84, P0, R110, R7, 0x1 ;  /* 0x000000076e547211 */ /* 0x000fc800078008ff */
[----:B------:R-:W-:Y:S02]  /*2e90*/  LEA.HI.X.SX32 R85, R110, R60, 0x1, P0 ;  /* 0x0000003c6e557211 */ /* 0x000fe400000f0eff */
[----:B------:R-:W-:Y:S02]  /*2ea0*/  LEA R120, R120, R8, 0x1 ;  /* 0x0000000878787211 */ /* 0x000fe400078e08ff */
[CC--:B------:R-:W-:Y:S01]  /*2eb0*/  LEA R82, P0, R109.reuse, R7.reuse, 0x1 ;  /* 0x000000076d527211 */ /* 0x0c0fe200078008ff */
[----:B------:R-:W2:Y:S02]  /*2ec0*/  LDG.E.U16 R86, desc[UR8][R84.64] ;  /* 0x0000000854567981 */ /* 0x000ea4000c1e1500 */
[----:B------:R-:W-:Y:S01]  /*2ed0*/  IMAD R158, R158, 0x2, R120 ;  /* 0x000000029e9e7824 */ /* 0x000fe200078e0278 */
[----:B------:R-:W-:Y:S02]  /*2ee0*/  LEA.HI.X.SX32 R83, R109, R60, 0x1, P0 ;  /* 0x0000003c6d537211 */ /* 0x000fe400000f0eff */
[----:B------:R-:W-:Y:S01]  /*2ef0*/  LEA R110, P0, R111, R7, 0x1 ;  /* 0x000000076f6e7211 */ /* 0x000fe200078008ff */
[----:B-1----:R-:W-:-:S03]  /*2f00*/  IMAD R58, R58, 0x2, R158 ;  /* 0x000000023a3a7824 */ /* 0x002fc600078e029e */
[----:B------:R-:W-:Y:S01]  /*2f10*/  LEA.HI.X.SX32 R111, R111, R60, 0x1, P0 ;  /* 0x0000003c6f6f7211 */ /* 0x000fe200000f0eff */
[----:B------:R0:W2:Y:S01]  /*2f20*/  LDG.E.U16 R85, desc[UR8][R82.64] ;  /* 0x0000000852557981 */ /* 0x0000a2000c1e1500 */
[----:B------:R-:W-:-:S03]  /*2f30*/  IMAD R15, R15, 0x2, R58 ;  /* 0x000000020f0f7824 */ /* 0x000fc600078e023a */
[----:B------:R1:W2:Y:S01]  /*2f40*/  LDG.E.U16 R84, desc[UR8][R110.64] ;  /* 0x000000086e547981 */ /* 0x0002a2000c1e1500 */
[----:B0-----:R-:W-:-:S04]  /*2f50*/  LEA R82, P0, R112, R7, 0x1 ;  /* 0x0000000770527211 */ /* 0x001fc800078008ff */
[-C--:B------:R-:W-:Y:S02]  /*2f60*/  LEA.HI.X.SX32 R83, R112, R60.reuse, 0x1, P0 ;  /* 0x0000003c70537211 */ /* 0x080fe400000f0eff */
[-C--:B------:R-:W-:Y:S02]  /*2f70*/  LEA R114, P0, R113, R7.reuse, 0x1 ;  /* 0x0000000771727211 */ /* 0x080fe400078008ff */
[----:B-1----:R-:W-:Y:S02]  /*2f80*/  LEA R110, P1, R117, R7, 0x1 ;  /* 0x00000007756e7211 */ /* 0x002fe400078208ff */
[----:B------:R-:W-:Y:S01]  /*2f90*/  LEA R121, R121, R15, 0x1 ;  /* 0x0000000f79797211 */ /* 0x000fe200078e08ff */
[----:B------:R-:W2:Y:S01]  /*2fa0*/  LDG.E.U16 R83, desc[UR8][R82.64] ;  /* 0x0000000852537981 */ /* 0x000ea2000c1e1500 */
[----:B------:R-:W-:Y:S02]  /*2fb0*/  LEA.HI.X.SX32 R115, R113, R60, 0x1, P0 ;  /* 0x0000003c71737211 */ /* 0x000fe400000f0eff */
[----:B------:R-:W-:-:S02]  /*2fc0*/  LEA R112, P0, R116, R7, 0x1 ;  /* 0x0000000774707211 */ /* 0x000fc400078008ff */
[-C--:B------:R-:W-:Y:S01]  /*2fd0*/  LEA.HI.X.SX32 R111, R117, R60.reuse, 0x1, P1 ;  /* 0x0000003c756f7211 */ /* 0x080fe200008f0eff */
[----:B------:R-:W-:Y:S01]  /*2fe0*/  IMAD R162, R162, 0x2, R121 ;  /* 0x00000002a2a27824 */ /* 0x000fe200078e0279 */
[-C--:B------:R-:W-:Y:S02]  /*2ff0*/  LEA.HI.X.SX32 R113, R116, R60.reuse, 0x1, P0 ;  /* 0x0000003c74717211 */ /* 0x080fe400000f0eff */
[CC--:B------:R-:W-:Y:S01]  /*3000*/  LEA R116, P0, R118.reuse, R7.reuse, 0x1 ;  /* 0x0000000776747211 */ /* 0x0c0fe200078008ff */
[----:B------:R0:W2:Y:S03]  /*3010*/  LDG.E.U16 R110, desc[UR8][R110.64] ;  /* 0x000000086e6e7981 */ /* 0x0000a6000c1e1500 */
[----:B------:R-:W-:Y:S01]  /*3020*/  LEA.HI.X.SX32 R117, R118, R60, 0x1, P0 ;  /* 0x0000003c76757211 */ /* 0x000fe200000f0eff */
[----:B------:R1:W2:Y:S01]  /*3030*/  LDG.E.U16 R82, desc[UR8][R114.64] ;  /* 0x0000000872527981 */ /* 0x0002a2000c1e1500 */
[----:B------:R-:W-:-:S03]  /*3040*/  LEA R118, P1, R120, R7, 0x1 ;  /* 0x0000000778767211 */ /* 0x000fc600078208ff */
[----:B------:R4:W2:Y:S01]  /*3050*/  LDG.E.U16 R109, desc[UR8][R112.64] ;  /* 0x00000008706d7981 */ /* 0x0008a2000c1e1500 */
[----:B0-----:R-:W-:Y:S01]  /*3060*/  IMAD R111, R127, 0x2, R162 ;  /* 0x000000027f6f7824 */ /* 0x001fe200078e02a2 */
[----:B-1----:R-:W-:-:S03]  /*3070*/  LEA R114, P0, R119, R7, 0x1 ;  /* 0x0000000777727211 */ /* 0x002fc600078008ff */
[----:B----4-:R-:W-:Y:S01]  /*3080*/  IMAD R112, R140, 0x2, R111 ;  /* 0x000000028c707824 */ /* 0x010fe200078e026f */
[-C--:B------:R-:W-:Y:S01]  /*3090*/  LEA.HI.X.SX32 R115, R119, R60.reuse, 0x1, P0 ;  /* 0x0000003c77737211 */ /* 0x080fe200000f0eff */
[----:B------:R0:W4:Y:S01]  /*30a0*/  LDG.E.U16 R113, desc[UR8][R116.64] ;  /* 0x0000000874717981 */ /* 0x000122000c1e1500 */
[----:B------:R-:W-:Y:S02]  /*30b0*/  LEA.HI.X.SX32 R119, R120, R60, 0x1, P1 ;  /* 0x0000003c78777211 */ /* 0x000fe400008f0eff */
[----:B------:R-:W-:Y:S01]  /*30c0*/  LEA R161, R161, R112, 0x1 ;  /* 0x00000070a1a17211 */ /* 0x000fe200078e08ff */
[----:B------:R-:W2:Y:S03]  /*30d0*/  LDG.E.U16 R114, desc[UR8][R114.64] ;  /* 0x0000000872727981 */ /* 0x000ea6000c1e1500 */
[-C--:B------:R-:W-:Y:S02]  /*30e0*/  LEA R120, P1, R161, R7.reuse, 0x1 ;  /* 0x00000007a1787211 */ /* 0x080fe400078208ff */
[----:B0-----:R-:W-:-:S04]  /*30f0*/  LEA R116, P0, R121, R7, 0x1 ;  /* 0x0000000779747211 */ /* 0x001fc800078008ff */
[-C--:B------:R-:W-:Y:S01]  /*3100*/  LEA.HI.X.SX32 R117, R121, R60.reuse, 0x1, P0 ;  /* 0x0000003c79757211 */ /* 0x080fe200000f0eff */
[----:B------:R0:W2:Y:S01]  /*3110*/  LDG.E.U16 R115, desc[UR8][R118.64] ;  /* 0x0000000876737981 */ /* 0x0000a2000c1e1500 */
[----:B------:R-:W-:-:S03]  /*3120*/  LEA.HI.X.SX32 R121, R161, R60, 0x1, P1 ;  /* 0x0000003ca1797211 */ /* 0x000fc600008f0eff */
[----:B------:R-:W2:Y:S01]  /*3130*/  LDG.E.U16 R116, desc[UR8][R116.64] ;  /* 0x0000000874747981 */ /* 0x000ea2000c1e1500 */
[----:B0-----:R-:W-:-:S04]  /*3140*/  LEA R118, P0, R122, R7, 0x1 ;  /* 0x000000077a767211 */ /* 0x001fc800078008ff */
[----:B------:R-:W-:Y:S01]  /*3150*/  LEA.HI.X.SX32 R119, R122, R60, 0x1, P0 ;  /* 0x0000003c7a777211 */ /* 0x000fe200000f0eff */
[----:B------:R0:W2:Y:S01]  /*3160*/  LDG.E.U16 R117, desc[UR8][R120.64] ;  /* 0x0000000878757981 */ /* 0x0000a2000c1e1500 */
[----:B------:R-:W-:-:S03]  /*3170*/  LEA R122, P0, R123, R7, 0x1 ;  /* 0x000000077b7a7211 */ /* 0x000fc600078008ff */
[----:B------:R-:W2:Y:S01]  /*3180*/  LDG.E.U16 R118, desc[UR8][R118.64] ;  /* 0x0000000876767981 */ /* 0x000ea2000c1e1500 */
[----:B------:R-:W-:Y:S02]  /*3190*/  LEA.HI.X.SX32 R123, R123, R60, 0x1, P0 ;  /* 0x0000003c7b7b7211 */ /* 0x000fe400000f0eff */
[----:B0-----:R-:W-:-:S04]  /*31a0*/  LEA R120, P1, R126, R7, 0x1 ;  /* 0x000000077e787211 */ /* 0x001fc800078208ff */
[----:B------:R-:W-:Y:S01]  /*31b0*/  LEA.HI.X.SX32 R121, R126, R60, 0x1, P1 ;  /* 0x0000003c7e797211 */ /* 0x000fe200008f0eff */
[----:B------:R0:W2:Y:S01]  /*31c0*/  LDG.E.U16 R119, desc[UR8][R122.64] ;  /* 0x000000087a777981 */ /* 0x0000a2000c1e1500 */
[----:B------:R-:W-:-:S03]  /*31d0*/  LEA R126, P0, R124, R7, 0x1 ;  /* 0x000000077c7e7211 */ /* 0x000fc600078008ff */
[----:B------:R-:W2:Y:S01]  /*31e0*/  LDG.E.U16 R120, desc[UR8][R120.64] ;  /* 0x0000000878787981 */ /* 0x000ea2000c1e1500 */
[----:B------:R-:W-:Y:S02]  /*31f0*/  LEA.HI.X.SX32 R127, R124, R60, 0x1, P0 ;  /* 0x0000003c7c7f7211 */ /* 0x000fe400000f0eff */
[-C--:B------:R-:W-:Y:S02]  /*3200*/  LEA R124, P0, R125, R7.reuse, 0x1 ;  /* 0x000000077d7c7211 */ /* 0x080fe400078008ff */
[----:B0-----:R-:W-:-:S04]  /*3210*/  LEA R122, P1, R129, R7, 0x1 ;  /* 0x00000007817a7211 */ /* 0x001fc800078208ff */
[-C--:B------:R-:W-:Y:S01]  /*3220*/  LEA.HI.X.SX32 R123, R129, R60.reuse, 0x1, P1 ;  /* 0x0000003c817b7211 */ /* 0x080fe200008f0eff */
[----:B------:R0:W2:Y:S01]  /*3230*/  LDG.E.U16 R121, desc[UR8][R126.64] ;  /* 0x000000087e797981 */ /* 0x0000a2000c1e1500 */
[----:B------:R-:W-:-:S03]  /*3240*/  LEA.HI.X.SX32 R125, R125, R60, 0x1, P0 ;  /* 0x0000003c7d7d7211 */ /* 0x000fc600000f0eff */
[----:B------:R1:W2:Y:S04]  /*3250*/  LDG.E.U16 R140, desc[UR8][R122.64] ;  /* 0x000000087a8c7981 */ /* 0x0002a8000c1e1500 */
[----:B------:R5:W2:Y:S01]  /*3260*/  LDG.E.U16 R143, desc[UR8][R124.64] ;  /* 0x000000087c8f7981 */ /* 0x000aa2000c1e1500 */
[-C--:B0-----:R-:W-:Y:S02]  /*3270*/  LEA R126, P0, R128, R7.reuse, 0x1 ;  /* 0x00000007807e7211 */ /* 0x081fe400078008ff */
[-C--:B-1----:R-:W-:Y:S02]  /*3280*/  LEA R122, P1, R148, R7.reuse, 0x1 ;  /* 0x00000007947a7211 */ /* 0x082fe400078208ff */
[----:B------:R-:W-:Y:S02]  /*3290*/  LEA.HI.X.SX32 R127, R128, R60, 0x1, P0 ;  /* 0x0000003c807f7211 */ /* 0x000fe400000f0eff */
[----:B-----5:R-:W-:-:S02]  /*32a0*/  LEA R124, P0, R149, R7, 0x1 ;  /* 0x00000007957c7211 */ /* 0x020fc400078008ff */
[-C--:B------:R-:W-:Y:S02]  /*32b0*/  LEA.HI.X.SX32 R123, R148, R60.reuse, 0x1, P1 ;  /* 0x0000003c947b7211 */ /* 0x080fe400008f0eff */
[CC--:B------:R-:W-:Y:S01]  /*32c0*/  LEA R128, P1, R152.reuse, R7.reuse, 0x1 ;  /* 0x0000000798807211 */ /* 0x0c0fe200078208ff */
[----:B------:R0:W5:Y:S01]  /*32d0*/  LDG.E.U16 R148, desc[UR8][R126.64] ;  /* 0x000000087e947981 */ /* 0x000162000c1e1500 */
[-C--:B------:R-:W-:Y:S02]  /*32e0*/  LEA.HI.X.SX32 R125, R149, R60.reuse, 0x1, P0 ;  /* 0x0000003c957d7211 */ /* 0x080fe400000f0eff */
[----:B------:R-:W-:Y:S01]  /*32f0*/  LEA.HI.X.SX32 R129, R152, R60, 0x1, P1 ;  /* 0x0000003c98817211 */ /* 0x000fe200008f0eff */
[----:B------:R1:W2:Y:S04]  /*3300*/  LDG.E.U16 R149, desc[UR8][R122.64] ;  /* 0x000000087a957981 */ /* 0x0002a8000c1e1500 */
[----:B------:R1:W2:Y:S01]  /*3310*/  LDG.E.U16 R152, desc[UR8][R124.64] ;  /* 0x000000087c987981 */ /* 0x0002a2000c1e1500 */
[----:B0-----:R-:W-:-:S02]  /*3320*/  LEA R126, P0, R155, R7, 0x1 ;  /* 0x000000079b7e7211 */ /* 0x001fc400078008ff */
[CC--:B-1----:R-:W-:Y:S02]  /*3330*/  LEA R122, P1, R156.reuse, R7.reuse, 0x1 ;  /* 0x000000079c7a7211 */ /* 0x0c2fe400078208ff */
[-C--:B------:R-:W-:Y:S02]  /*3340*/  LEA.HI.X.SX32 R127, R155, R60.reuse, 0x1, P0 ;  /* 0x0000003c9b7f7211 */ /* 0x080fe400000f0eff */
[----:B------:R-:W-:Y:S01]  /*3350*/  LEA R124, P0, R157, R7, 0x1 ;  /* 0x000000079d7c7211 */ /* 0x000fe200078008ff */
[----:B------:R-:W-:Y:S01]  /*3360*/  IMAD R161, R165, 0x2, R161 ;  /* 0x00000002a5a17824 */ /* 0x000fe200078e02a1 */
[-C--:B------:R-:W-:Y:S01]  /*3370*/  LEA.HI.X.SX32 R123, R156, R60.reuse, 0x1, P1 ;  /* 0x0000003c9c7b7211 */ /* 0x080fe200008f0eff */
[----:B------:R-:W2:Y:S01]  /*3380*/  LDG.E.U16 R155, desc[UR8][R128.64] ;  /* 0x00000008809b7981 */ /* 0x000ea2000c1e1500 */
[----:B------:R-:W-:-:S03]  /*3390*/  LEA.HI.X.SX32 R125, R157, R60, 0x1, P0 ;  /* 0x0000003c9d7d7211 */ /* 0x000fc600000f0eff */
[----:B------:R0:W2:Y:S04]  /*33a0*/  LDG.E.U16 R156, desc[UR8][R126.64] ;  /* 0x000000087e9c7981 */ /* 0x0000a8000c1e1500 */
[----:B------:R1:W2:Y:S01]  /*33b0*/  LDG.E.U16 R157, desc[UR8][R122.64] ;  /* 0x000000087a9d7981 */ /* 0x0002a2000c1e1500 */
[-C--:B0-----:R-:W-:Y:S02]  /*33c0*/  LEA R126, P0, R158, R7.reuse, 0x1 ;  /* 0x000000079e7e7211 */ /* 0x081fe400078008ff */
[----:B-1----:R-:W-:Y:S02]  /*33d0*/  LEA R122, P1, R162, R7, 0x1 ;  /* 0x00000007a27a7211 */ /* 0x002fe400078208ff */
[-C--:B------:R-:W-:Y:S02]  /*33e0*/  LEA.HI.X.SX32 R127, R158, R60.reuse, 0x1, P0 ;  /* 0x0000003c9e7f7211 */ /* 0x080fe400000f0eff */
[----:B------:R0:W2:Y:S01]  /*33f0*/  LDG.E.U16 R158, desc[UR8][R124.64] ;  /* 0x000000087c9e7981 */ /* 0x0000a2000c1e1500 */
[----:B------:R-:W-:-:S03]  /*3400*/  LEA.HI.X.SX32 R123, R162, R60, 0x1, P1 ;  /* 0x0000003ca27b7211 */ /* 0x000fc600008f0eff */
[----:B------:R1:W2:Y:S04]  /*3410*/  LDG.E.U16 R162, desc[UR8][R126.64] ;  /* 0x000000087ea27981 */ /* 0x0002a8000c1e1500 */
[----:B------:R1:W2:Y:S01]  /*3420*/  LDG.E.U16 R165, desc[UR8][R122.64] ;  /* 0x000000087aa57981 */ /* 0x0002a2000c1e1500 */
[CC--:B0-----:R-:W-:Y:S02]  /*3430*/  LEA R124, P1, R161.reuse, R7.reuse, 0x1 ;  /* 0x00000007a17c7211 */ /* 0x0c1fe400078208ff */
[C---:B-1----:R-:W-:Y:S02]  /*3440*/  LEA R126, P0, R170.reuse, R7, 0x1 ;  /* 0x00000007aa7e7211 */ /* 0x042fe400078008ff */
[-C--:B------:R-:W-:Y:S02]  /*3450*/  LEA.HI.X.SX32 R125, R161, R60.reuse, 0x1, P1 ;  /* 0x0000003ca17d7211 */ /* 0x080fe400008f0eff */
[----:B------:R-:W-:-:S02]  /*3460*/  LEA.HI.X.SX32 R127, R170, R60, 0x1, P0 ;  /* 0x0000003caa7f7211 */ /* 0x000fc400000f0eff */
[CC--:B------:R-:W-:Y:S01]  /*3470*/  LEA R122, P0, R173.reuse, R7.reuse, 0x1 ;  /* 0x00000007ad7a7211 */ /* 0x0c0fe200078008ff */
[----:B------:R0:W2:Y:S03]  /*3480*/  LDG.E.U16 R170, desc[UR8][R124.64] ;  /* 0x000000087caa7981 */ /* 0x0000a6000c1e1500 */
[----:B------:R-:W-:Y:S02]  /*3490*/  LEA.HI.X.SX32 R123, R173, R60, 0x1, P0 ;  /* 0x0000003cad7b7211 */ /* 0x000fe400000f0eff */
[----:B------:R1:W2:Y:S01]  /*34a0*/  LDG.E.U16 R173, desc[UR8][R126.64] ;  /* 0x000000087ead7981 */ /* 0x0002a2000c1e1500 */
[----:B0-----:R-:W-:-:S04]  /*34b0*/  LEA R124, P1, R176, R7, 0x1 ;  /* 0x00000007b07c7211 */ /* 0x001fc800078208ff */
[-C--:B------:R-:W-:Y:S02]  /*34c0*/  LEA.HI.X.SX32 R125, R176, R60.reuse, 0x1, P1 ;  /* 0x0000003cb07d7211 */ /* 0x080fe400008f0eff */
[CC--:B-1----:R-:W-:Y:S01]  /*34d0*/  LEA R126, P0, R179.reuse, R7.reuse, 0x1 ;  /* 0x00000007b37e7211 */ /* 0x0c2fe200078008ff */
[----:B------:R0:W2:Y:S03]  /*34e0*/  LDG.E.U16 R176, desc[UR8][R122.64] ;  /* 0x000000087ab07981 */ /* 0x0000a6000c1e1500 */
[----:B------:R-:W-:Y:S02]  /*34f0*/  LEA.HI.X.SX32 R127, R179, R60, 0x1, P0 ;  /* 0x0000003cb37f7211 */ /* 0x000fe400000f0eff */
[----:B------:R1:W2:Y:S01]  /*3500*/  LDG.E.U16 R179, desc[UR8][R124.64] ;  /* 0x000000087cb37981 */ /* 0x0002a2000c1e1500 */
[-C--:B0-----:R-:W-:Y:S02]  /*3510*/  LEA R122, P1, R180, R7.reuse, 0x1 ;  /* 0x00000007b47a7211 */ /* 0x081fe400078208ff */
[----:B-1----:R-:W-:-:S02]  /*3520*/  LEA R124, P0, R177, R7, 0x1 ;  /* 0x00000007b17c7211 */ /* 0x002fc400078008ff */
[-C--:B------:R-:W-:Y:S02]  /*3530*/  LEA.HI.X.SX32 R123, R180, R60.reuse, 0x1, P1 ;  /* 0x0000003cb47b7211 */ /* 0x080fe400008f0eff */
[----:B------:R0:W2:Y:S01]  /*3540*/  LDG.E.U16 R180, desc[UR8][R126.64] ;  /* 0x000000087eb47981 */ /* 0x0000a2000c1e1500 */
[----:B------:R-:W-:-:S03]  /*3550*/  LEA.HI.X.SX32 R125, R177, R60, 0x1, P0 ;  /* 0x0000003cb17d7211 */ /* 0x000fc600000f0eff */
[----:B------:R1:W2:Y:S01]  /*3560*/  LDG.E.U16 R177, desc[UR8][R122.64] ;  /* 0x000000087ab17981 */ /* 0x0002a2000c1e1500 */
[----:B0-----:R-:W-:-:S04]  /*3570*/  LEA R126, P1, R178, R7, 0x1 ;  /* 0x00000007b27e7211 */ /* 0x001fc800078208ff */
[-C--:B------:R-:W-:Y:S02]  /*3580*/  LEA.HI.X.SX32 R127, R178, R60.reuse, 0x1, P1 ;  /* 0x0000003cb27f7211 */ /* 0x080fe400008f0eff */
[CC--:B-1----:R-:W-:Y:S01]  /*3590*/  LEA R122, P0, R174.reuse, R7.reuse, 0x1 ;  /* 0x00000007ae7a7211 */ /* 0x0c2fe200078008ff */
        /* <DEDUP_REMOVED lines=36> */
[----:B------:R0:W3:Y:S03]  /*37e0*/  LDG.E.U16 R160, desc[UR8][R124.64] ;  /* 0x000000087ca07981 */ /* 0x0000e6000c1e1500 */
[----:B------:R-:W-:Y:S02]  /*37f0*/  LEA.HI.X.SX32 R123, R153, R60, 0x1, P0 ;  /* 0x0000003c997b7211 */ /* 0x000fe400000f0eff */
[----:B------:R1:W3:Y:S01]  /*3800*/  LDG.E.U16 R153, desc[UR8][R126.64] ;  /* 0x000000087e997981 */ /* 0x0002e2000c1e1500 */
[----:B0-----:R-:W-:-:S04]  /*3810*/  LEA R124, P1, R154, R7, 0x1 ;  /* 0x000000079a7c7211 */ /* 0x001fc800078208ff */
[-C--:B------:R-:W-:Y:S02]  /*3820*/  LEA.HI.X.SX32 R125, R154, R60.reuse, 0x1, P1 ;  /* 0x0000003c9a7d7211 */ /* 0x080fe400008f0eff */
[CC--:B-1----:R-:W-:Y:S01]  /*3830*/  LEA R126, P0, R150.reuse, R7.reuse, 0x1 ;  /* 0x00000007967e7211 */ /* 0x0c2fe200078008ff */
[----:B------:R0:W3:Y:S03]  /*3840*/  LDG.E.U16 R154, desc[UR8][R122.64] ;  /* 0x000000087a9a7981 */ /* 0x0000e6000c1e1500 */
[----:B------:R-:W-:Y:S02]  /*3850*/  LEA.HI.X.SX32 R127, R150, R60, 0x1, P0 ;  /* 0x0000003c967f7211 */ /* 0x000fe400000f0eff */
[----:B------:R1:W3:Y:S01]  /*3860*/  LDG.E.U16 R150, desc[UR8][R124.64] ;  /* 0x000000087c967981 */ /* 0x0002e2000c1e1500 */
[-C--:B0-----:R-:W-:Y:S02]  /*3870*/  LEA R122, P1, R151, R7.reuse, 0x1 ;  /* 0x00000007977a7211 */ /* 0x081fe400078208ff */
[----:B-1----:R-:W-:-:S02]  /*3880*/  LEA R124, P0, R146, R7, 0x1 ;  /* 0x00000007927c7211 */ /* 0x002fc400078008ff */
[-C--:B------:R-:W-:Y:S02]  /*3890*/  LEA.HI.X.SX32 R123, R151, R60.reuse, 0x1, P1 ;  /* 0x0000003c977b7211 */ /* 0x080fe400008f0eff */
[----:B------:R0:W3:Y:S01]  /*38a0*/  LDG.E.U16 R151, desc[UR8][R126.64] ;  /* 0x000000087e977981 */ /* 0x0000e2000c1e1500 */
[----:B------:R-:W-:-:S03]  /*38b0*/  LEA.HI.X.SX32 R125, R146, R60, 0x1, P0 ;  /* 0x0000003c927d7211 */ /* 0x000fc600000f0eff */
[----:B------:R1:W3:Y:S01]  /*38c0*/  LDG.E.U16 R146, desc[UR8][R122.64] ;  /* 0x000000087a927981 */ /* 0x0002e2000c1e1500 */
        /* <DEDUP_REMOVED lines=16> */
[-C--:B------:R-:W-:Y:S02]  /*39d0*/  LEA R128, P1, R137, R7.reuse, 0x1 ;  /* 0x0000000789807211 */ /* 0x080fe400078208ff */
[-C--:B------:R-:W-:Y:S02]  /*39e0*/  LEA.HI.X.SX32 R125, R139, R60.reuse, 0x1, P0 ;  /* 0x0000003c8b7d7211 */ /* 0x080fe400000f0eff */
[----:B------:R-:W-:Y:S02]  /*39f0*/  LEA.HI.X.SX32 R129, R137, R60, 0x1, P1 ;  /* 0x0000003c89817211 */ /* 0x000fe400008f0eff */
[----:B------:R1:W3:Y:S01]  /*3a00*/  LDG.E.U16 R137, desc[UR8][R122.64] ;  /* 0x000000087a897981 */ /* 0x0002e2000c1e1500 */
[----:B0-----:R-:W-:-:S03]  /*3a10*/  LEA R126, P0, R138, R7, 0x1 ;  /* 0x000000078a7e7211 */ /* 0x001fc600078008ff */
[----:B------:R-:W3:Y:S01]  /*3a20*/  LDG.E.U16 R139, desc[UR8][R128.64] ;  /* 0x00000008808b7981 */ /* 0x000ee2000c1e1500 */
[----:B------:R-:W-:-:S03]  /*3a30*/  LEA.HI.X.SX32 R127, R138, R60, 0x1, P0 ;  /* 0x0000003c8a7f7211 */ /* 0x000fc600000f0eff */
[----:B------:R-:W3:Y:S01]  /*3a40*/  LDG.E.U16 R138, desc[UR8][R124.64] ;  /* 0x000000087c8a7981 */ /* 0x000ee2000c1e1500 */
[----:B-1----:R-:W-:-:S04]  /*3a50*/  LEA R122, P0, R136, R7, 0x1 ;  /* 0x00000007887a7211 */ /* 0x002fc800078008ff */
[----:B------:R-:W-:Y:S02]  /*3a60*/  LEA.HI.X.SX32 R123, R136, R60, 0x1, P0 ;  /* 0x0000003c887b7211 */ /* 0x000fe400000f0eff */
[----:B------:R0:W3:Y:S02]  /*3a70*/  LDG.E.U16 R136, desc[UR8][R126.64] ;  /* 0x000000087e887981 */ /* 0x0000e4000c1e1500 */
[----:B0-----:R-:W-:-:S04]  /*3a80*/  LEA R126, P0, R133, R7, 0x1 ;  /* 0x00000007857e7211 */ /* 0x001fc800078008ff */
[----:B------:R-:W-:Y:S02]  /*3a90*/  LEA.HI.X.SX32 R127, R133, R60, 0x1, P0 ;  /* 0x0000003c857f7211 */ /* 0x000fe400000f0eff */
[----:B------:R0:W3:Y:S02]  /*3aa0*/  LDG.E.U16 R133, desc[UR8][R122.64] ;  /* 0x000000087a857981 */ /* 0x0000e4000c1e1500 */
[----:B0-----:R-:W0:Y:S01]  /*3ab0*/  S2R R123, SR_TID.X ;  /* 0x00000000007b7919 */ /* 0x001e220000002100 */
[----:B------:R-:W-:-:S04]  /*3ac0*/  LEA R124, P1, R135, R7, 0x1 ;  /* 0x00000007877c7211 */ /* 0x000fc800078208ff */
[----:B------:R-:W-:Y:S02]  /*3ad0*/  LEA.HI.X.SX32 R125, R135, R60, 0x1, P1 ;  /* 0x0000003c877d7211 */ /* 0x000fe400008f0eff */
[----:B------:R1:W4:Y:S02]  /*3ae0*/  LDG.E.U16 R135, desc[UR8][R126.64] ;  /* 0x000000087e877981 */ /* 0x000324000c1e1500 */
[----:B-1----:R-:W-:-:S04]  /*3af0*/  LEA R126, P0, R132, R7, 0x1 ;  /* 0x00000007847e7211 */ /* 0x002fc800078008ff */
[----:B------:R-:W-:Y:S02]  /*3b00*/  LEA.HI.X.SX32 R127, R132, R60, 0x1, P0 ;  /* 0x0000003c847f7211 */ /* 0x000fe400000f0eff */
[----:B------:R-:W-:-:S03]  /*3b10*/  LEA R122, P0, R130, R7, 0x1 ;  /* 0x00000007827a7211 */ /* 0x000fc600078008ff */
[----:B------:R-:W4:Y:S01]  /*3b20*/  LDG.E.U16 R126, desc[UR8][R126.64] ;  /* 0x000000087e7e7981 */ /* 0x000f22000c1e1500 */
[----:B0-----:R-:W-:Y:S02]  /*3b30*/  SHF.R.S32.HI R196, RZ, 0x6, R123 ;  /* 0x00000006ffc47819 */ /* 0x001fe4000001147b */
[----:B------:R-:W-:-:S05]  /*3b40*/  LOP3.LUT R123, R123, 0x3f, RZ, 0xc0, !PT ;  /* 0x0000003f7b7b7812 */ /* 0x000fca00078ec0ff */
[----:B------:R-:W-:Y:S01]  /*3b50*/  IMAD.SHL.U32 R132, R123, 0x2, RZ ;  /* 0x000000027b847824 */ /* 0x000fe200078e00ff */
[----:B------:R-:W-:Y:S02]  /*3b60*/  LEA.HI.X.SX32 R123, R130, R60, 0x1, P0 ;  /* 0x0000003c827b7211 */ /* 0x000fe400000f0eff */
[----:B------:R-:W0:Y:S01]  /*3b70*/  LDC R130, c[0x0][0x3b8] ;  /* 0x0000ee00ff827b82 */ /* 0x000e220000000800 */
[----:B------:R-:W-:Y:S02]  /*3b80*/  SGXT R196, R196, 0x1 ;  /* 0x00000001c4c4781a */ /* 0x000fe40000000200 */
[----:B------:R1:W5:Y:S01]  /*3b90*/  LDG.E.U16 R127, desc[UR8][R122.64] ;  /* 0x000000087a7f7981 */ /* 0x000362000c1e1500 */
[----:B0-----:R-:W-:-:S03]  /*3ba0*/  IMAD R161, R130, 0x2, R161 ;  /* 0x0000000282a17824 */ /* 0x001fc600078e02a1 */
[----:B------:R-:W5:Y:S01]  /*3bb0*/  LDL.LU R130, [R1+0x30] ;  /* 0x0000300001827983 */ /* 0x000f620000300800 */
[-C--:B-1----:R-:W-:Y:S02]  /*3bc0*/  LEA R122, P0, R58, R7.reuse, 0x1 ;  /* 0x000000073a7a7211 */ /* 0x082fe400078008ff */
[----:B------:R-:W-:Y:S02]  /*3bd0*/  LOP3.LUT R196, R132, 0x90, R196, 0x78, !PT ;  /* 0x0000009084c47812 */ /* 0x000fe400078e78c4 */
[-C--:B------:R-:W-:Y:S02]  /*3be0*/  LEA.HI.X.SX32 R123, R58, R60.reuse, 0x1, P0 ;  /* 0x0000003c3a7b7211 */ /* 0x080fe400000f0eff */
[C---:B------:R-:W-:Y:S01]  /*3bf0*/  LEA R58, P0, R161.reuse, R7, 0x1 ;  /* 0x00000007a13a7211 */ /* 0x040fe200078008ff */
[----:B------:R0:W-:Y:S04]  /*3c00*/  STS.U16 [R196+UR4+0xc00], R59 ;  /* 0x000c003bc4007988 */ /* 0x0001e80008000404 */
[----:B------:R1:W-:Y:S04]  /*3c10*/  STS.U16 [R196+UR4+0x1800], R61 ;  /* 0x0018003dc4007988 */ /* 0x0003e80008000404 */
[----:B------:R-:W-:Y:S01]  /*3c20*/  STS.U16 [R196+UR4], R14 ;  /* 0x0000000ec4007988 */ /* 0x000fe20008000404 */
[----:B0-----:R-:W-:-:S03]  /*3c30*/  LEA.HI.X.SX32 R59, R161, R60, 0x1, P0 ;  /* 0x0000003ca13b7211 */ /* 0x001fc600000f0eff */
[----:B------:R-:W-:Y:S01]  /*3c40*/  STS.U16 [R196+UR4+0x400], R108 ;  /* 0x0004006cc4007988 */ /* 0x000fe20008000404 */
[----:B-1----:R-:W-:-:S03]  /*3c50*/  LOP3.LUT R61, R196, 0x20, RZ, 0x3c, !PT ;  /* 0x00000020c43d7812 */ /* 0x002fc600078e3cff */
[----:B------:R0:W5:Y:S04]  /*3c60*/  LDG.E.U16 R58, desc[UR8][R58.64] ;  /* 0x000000083a3a7981 */ /* 0x000168000c1e1500 */
[----:B------:R1:W-:Y:S04]  /*3c70*/  STS.U16 [R196+UR4+0x800], R0 ;  /* 0x00080000c4007988 */ /* 0x0003e80008000404 */
[----:B------:R-:W-:Y:S01]  /*3c80*/  STS.U16 [R196+UR4+0x1000], R62 ;  /* 0x0010003ec4007988 */ /* 0x000fe20008000404 */
[----:B0-----:R-:W-:-:S03]  /*3c90*/  LOP3.LUT R59, R196, 0x40, RZ, 0x3c, !PT ;  /* 0x00000040c43b7812 */ /* 0x001fc600078e3cff */
[----:B------:R-:W-:Y:S01]  /*3ca0*/  STS.U16 [R196+UR4+0x1400], R81 ;  /* 0x00140051c4007988 */ /* 0x000fe20008000404 */
[C---:B------:R-:W-:Y:S01]  /*3cb0*/  LEA R128, P1, R134.reuse, R7, 0x1 ;  /* 0x0000000786807211 */ /* 0x040fe200078208ff */
[----:B-1----:R-:W0:Y:S02]  /*3cc0*/  LDC R0, c[0x0][0x3b8] ;  /* 0x0000ee00ff007b82 */ /* 0x002e240000000800 */
[----:B------:R-:W-:Y:S04]  /*3cd0*/  STS.U16 [R196+UR4+0x1c00], R244 ;  /* 0x001c00f4c4007988 */ /* 0x000fe80008000404 */
[----:B------:R-:W-:Y:S04]  /*3ce0*/  STS.U16 [R196+UR4+0x2000], R240 ;  /* 0x002000f0c4007988 */ /* 0x000fe80008000404 */
[----:B------:R-:W-:Y:S04]  /*3cf0*/  STS.U16 [R196+UR4+0x2400], R237 ;  /* 0x002400edc4007988 */ /* 0x000fe80008000404 */
[----:B------:R-:W-:Y:S04]  /*3d00*/  STS.U16 [R196+UR4+0x2800], R234 ;  /* 0x002800eac4007988 */ /* 0x000fe80008000404 */
[----:B------:R-:W-:Y:S04]  /*3d10*/  STS.U16 [R196+UR4+0x2c00], R231 ;  /* 0x002c00e7c4007988 */ /* 0x000fe80008000404 */
[----:B------:R-:W-:Y:S04]  /*3d20*/  STS.U16 [R196+UR4+0x3000], R228 ;  /* 0x003000e4c4007988 */ /* 0x000fe80008000404 */
[----:B--2---:R-:W-:Y:S04]  /*3d30*/  STS.U16 [R196+UR4+0x3400], R225 ;  /* 0x003400e1c4007988 */ /* 0x004fe80008000404 */
[----:B------:R-:W-:Y:S04]  /*3d40*/  STS.U16 [R196+UR4+0x3800], R222 ;  /* 0x003800dec4007988 */ /* 0x000fe80008000404 */
        /* <DEDUP_REMOVED lines=33> */
[----:B---3--:R-:W-:Y:S04]  /*3f60*/  STS.U16 [R196+UR4+0xc000], R90 ;  /* 0x00c0005ac4007988 */ /* 0x008fe80008000404 */
        /* <DEDUP_REMOVED lines=10> */
[----:B----4-:R1:W-:Y:S04]  /*4010*/  STS.U16 [R196+UR4+0xec00], R113 ;  /* 0x00ec0071c4007988 */ /* 0x0103e80008000404 */
[----:B------:R-:W-:Y:S04]  /*4020*/  STS.U16 [R196+UR4+0xf000], R114 ;  /* 0x00f00072c4007988 */ /* 0x000fe80008000404 */
[----:B------:R-:W-:Y:S04]  /*4030*/  STS.U16 [R196+UR4+0xf400], R115 ;  /* 0x00f40073c4007988 */ /* 0x000fe80008000404 */
[----:B------:R-:W-:Y:S04]  /*4040*/  STS.U16 [R196+UR4+0xf800], R116 ;  /* 0x00f80074c4007988 */ /* 0x000fe80008000404 */
[----:B------:R-:W-:Y:S01]  /*4050*/  STS.U16 [R196+UR4+0xfc00], R117 ;  /* 0x00fc0075c4007988 */ /* 0x000fe20008000404 */
[----:B------:R-:W-:Y:S01]  /*4060*/  LEA.HI.X.SX32 R129, R134, R60, 0x1, P1 ;  /* 0x0000003c86817211 */ /* 0x000fe200008f0eff */
[----:B------:R-:W-:-:S02]  /*4070*/  UMOV UR10, 0x1 ;  /* 0x00000001000a7882 */ /* 0x000fc40000000000 */
[----:B------:R-:W2:Y:S01]  /*4080*/  LDG.E.U16 R122, desc[UR8][R122.64] ;  /* 0x000000087a7a7981 */ /* 0x000ea2000c1e1500 */
[----:B0-----:R-:W-:Y:S01]  /*4090*/  LEA R161, R0, R161, 0x1 ;  /* 0x000000a100a17211 */ /* 0x001fe200078e08ff */
[----:B-1----:R-:W0:Y:S02]  /*40a0*/  LDC R113, c[0x0][0x3c4] ;  /* 0x0000f100ff717b82 */ /* 0x002e240000000800 */
[----:B------:R1:W-:Y:S04]  /*40b0*/  STS.U16 [R61+UR4+0x500], R4 ;  /* 0x000500043d007988 */ /* 0x0003e80008000404 */
[----:B------:R3:W-:Y:S02]  /*40c0*/  STS.U16 [R61+UR4+0x900], R2 ;  /* 0x000900023d007988 */ /* 0x0007e40008000404 */
[----:B------:R-:W4:Y:S02]  /*40d0*/  LDC R0, c[0x0][0x3d0] ;  /* 0x0000f400ff007b82 */ /* 0x000f240000000800 */
[----:B------:R3:W-:Y:S04]  /*40e0*/  STS.U16 [R61+UR4+0xd00], R3 ;  /* 0x000d00033d007988 */ /* 0x0007e80008000404 */
[----:B-1----:R-:W2:Y:S04]  /*40f0*/  LDL.LU R4, [R1+0x59c] ;  /* 0x00059c0001047983 */ /* 0x002ea80000300800 */
[----:B---3--:R-:W3:Y:S04]  /*4100*/  LDL.LU R2, [R1+0x598] ;  /* 0x0005980001027983 */ /* 0x008ee80000300800 */
[----:B------:R-:W2:Y:S04]  /*4110*/  LDL.LU R3, [R1+0x594] ;  /* 0x0005940001037983 */ /* 0x000ea80000300800 */
[----:B------:R-:W-:Y:S04]  /*4120*/  STS.U16 [R61+UR4+0x1100], R5 ;  /* 0x001100053d007988 */ /* 0x000fe80008000404 */
[----:B-----5:R-:W-:Y:S04]  /*4130*/  STS.U16 [R61+UR4+0x100], R130 ;  /* 0x000100823d007988 */ /* 0x020fe80008000404 */
        /* <DEDUP_REMOVED lines=12> */
[----:B------:R1:W-:Y:S04]  /*4200*/  STS.U16 [R61+UR4+0x4500], R212 ;  /* 0x004500d43d007988 */ /* 0x0003e80008000404 */
[----:B------:R-:W-:Y:S04]  /*4210*/  STS.U16 [R61+UR4+0x4900], R209 ;  /* 0x004900d13d007988 */ /* 0x000fe80008000404 */
[----:B------:R-:W-:Y:S01]  /*4220*/  STS.U16 [R61+UR4+0x4d00], R206 ;  /* 0x004d00ce3d007988 */ /* 0x000fe20008000404 */
[----:B-1----:R-:W1:Y:S03]  /*4230*/  LDC R212, c[0x0][0x3c4] ;  /* 0x0000f100ffd47b82 */ /* 0x002e660000000800 */
        /* <DEDUP_REMOVED lines=44> */
[----:B------:R-:W5:Y:S04]  /*4500*/  LDL.LU R5, [R1+0x590] ;  /* 0x0005900001057983 */ /* 0x000f680000300800 */
[----:B------:R0:W-:Y:S04]  /*4510*/  STS.U16 [R59+UR4+0x200], R57 ;  /* 0x000200393b007988 */ /* 0x0001e80008000404 */
[----:B------:R1:W-:Y:S04]  /*4520*/  STS.U16 [R59+UR4+0x600], R55 ;  /* 0x000600373b007988 */ /* 0x0003e80008000404 */
[----:B------:R4:W5:Y:S04]  /*4530*/  LDG.E.U16 R134, desc[UR8][R124.64] ;  /* 0x000000087c867981 */ /* 0x000968000c1e1500 */
[----:B0-----:R-:W5:Y:S04]  /*4540*/  LDL.LU R57, [R1+0x58c] ;  /* 0x00058c0001397983 */ /* 0x001f680000300800 */
[----:B-1----:R-:W5:Y:S04]  /*4550*/  LDL.LU R55, [R1+0x588] ;  /* 0x0005880001377983 */ /* 0x002f680000300800 */
[----:B------:R0:W-:Y:S04]  /*4560*/  STS.U16 [R59+UR4+0xa00], R56 ;  /* 0x000a00383b007988 */ /* 0x0001e80008000404 */
[----:B------:R1:W-:Y:S04]  /*4570*/  STS.U16 [R59+UR4+0xe00], R13 ;  /* 0x000e000d3b007988 */ /* 0x0003e80008000404 */
[----:B------:R-:W5:Y:S04]  /*4580*/  LDG.E.U16 R128, desc[UR8][R128.64] ;  /* 0x0000000880807981 */ /* 0x000f68000c1e1500 */
[----:B0-----:R-:W5:Y:S04]  /*4590*/  LDL.LU R56, [R1+0x584] ;  /* 0x0005840001387983 */ /* 0x001f680000300800 */
[----:B-1----:R-:W5:Y:S01]  /*45a0*/  LDL.LU R13, [R1+0x580] ;  /* 0x00058000010d7983 */ /* 0x002f620000300800 */
[----:B----4-:R-:W-:-:S03]  /*45b0*/  LEA R124, P1, R131, R7, 0x1 ;  /* 0x00000007837c7211 */ /* 0x010fc600078208ff */
[----:B------:R-:W4:Y:S01]  /*45c0*/  LDL.LU R240, [R1+0x28] ;  /* 0x0000280001f07983 */ /* 0x000f220000300800 */
[----:B------:R-:W-:-:S03]  /*45d0*/  LEA.HI.X.SX32 R125, R131, R60, 0x1, P1 ;  /* 0x0000003c837d7211 */ /* 0x000fc600008f0eff */
[----:B------:R-:W4:Y:S04]  /*45e0*/  LDL.LU R244, [R1+0x1c] ;  /* 0x00001c0001f47983 */ /* 0x000f280000300800 */
[----:B------:R0:W4:Y:S04]  /*45f0*/  LDG.E.U16 R129, desc[UR8][R124.64] ;  /* 0x000000087c817981 */ /* 0x000128000c1e1500 */
[----:B------:R-:W4:Y:S04]  /*4600*/  LDL.LU R131, [R1+0x10] ;  /* 0x0000100001837983 */ /* 0x000f280000300800 */
[----:B------:R-:W4:Y:S01]  /*4610*/  LDL.LU R130, [R1+0x4] ;  /* 0x0000040001827983 */ /* 0x000f220000300800 */
[----:B0-----:R-:W-:-:S04]  /*4620*/  LEA R124, P1, R111, R7, 0x1 ;  /* 0x000000076f7c7211 */ /* 0x001fc800078208ff */
[----:B------:R-:W-:-:S05]  /*4630*/  LEA.HI.X.SX32 R125, R111, R60, 0x1, P1 ;  /* 0x0000003c6f7d7211 */ /* 0x000fca00008f0eff */
[----:B------:R-:W4:Y:S01]  /*4640*/  LDG.E.U16 R124, desc[UR8][R124.64] ;  /* 0x000000087c7c7981 */ /* 0x000f22000c1e1500 */
[----:B--2---:R-:W-:-:S04]  /*4650*/  LEA R66, P1, R3, R7, 0x1 ;  /* 0x0000000703427211 */ /* 0x004fc800078208ff */
[----:B------:R-:W-:Y:S02]  /*4660*/  LEA.HI.X.SX32 R67, R3, R60, 0x1, P1 ;  /* 0x0000003c03437211 */ /* 0x000fe400008f0eff */
[----:B---3--:R-:W-:-:S04]  /*4670*/  LEA R68, P0, R2, R7, 0x1 ;  /* 0x0000000702447211 */ /* 0x008fc800078008ff */
[----:B------:R-:W-:Y:S01]  /*4680*/  LEA.HI.X.SX32 R69, R2, R60, 0x1, P0 ;  /* 0x0000003c02457211 */ /* 0x000fe200000f0eff */
        /* <DEDUP_REMOVED lines=16> */
[----:B0-----:R-:W0:Y:S03]  /*4790*/  LDC R211, c[0x0][0x3d4] ;  /* 0x0000f500ffd37b82 */ /* 0x001e260000000800 */
        /* <DEDUP_REMOVED lines=23> */
[----:B------:R-:W-:Y:S01]  /*4910*/  STS.U16 [R59+UR4+0xae00], R151 ;  /* 0x00ae00973b007988 */ /* 0x000fe20008000404 */
[----:B-----5:R-:W-:-:S04]  /*4920*/  LEA R64, P2, R5, R7, 0x1 ;  /* 0x0000000705407211 */ /* 0x020fc800078408ff */
[----:B------:R-:W-:Y:S02]  /*4930*/  LEA.HI.X.SX32 R65, R5, R60, 0x1, P2 ;  /* 0x0000003c05417211 */ /* 0x000fe400010f0eff */
[----:B------:R-:W-:-:S04]  /*4940*/  LEA R62, P3, R57, R7, 0x1 ;  /* 0x00000007393e7211 */ /* 0x000fc800078608ff */
[----:B------:R-:W-:Y:S02]  /*4950*/  LEA.HI.X.SX32 R63, R57, R60, 0x1, P3 ;  /* 0x0000003c393f7211 */ /* 0x000fe400018f0eff */
[----:B------:R-:W-:-:S04]  /*4960*/  LEA R72, P3, R4, R7, 0x1 ;  /* 0x0000000704487211 */ /* 0x000fc800078608ff */
[-C--:B------:R-:W-:Y:S02]  /*4970*/  LEA.HI.X.SX32 R73, R4, R60.reuse, 0x1, P3 ;  /* 0x0000003c04497211 */ /* 0x080fe400018f0eff */
[-C--:B------:R-:W-:Y:S02]  /*4980*/  LEA R4, P3, R54, R7.reuse, 0x1 ;  /* 0x0000000736047211 */ /* 0x080fe400078608ff */
[CC--:B------:R-:W-:Y:S02]  /*4990*/  LEA R70, P1, R56.reuse, R7.reuse, 0x1 ;  /* 0x0000000738467211 */ /* 0x0c0fe400078208ff */
[C---:B------:R-:W-:Y:S02]  /*49a0*/  LEA R74, P2, R13.reuse, R7, 0x1 ;  /* 0x000000070d4a7211 */ /* 0x040fe400078408ff */
[-C--:B------:R-:W-:Y:S02]  /*49b0*/  LEA.HI.X.SX32 R71, R56, R60.reuse, 0x1, P1 ;  /* 0x0000003c38477211 */ /* 0x080fe400008f0eff */
[----:B------:R-:W-:-:S02]  /*49c0*/  LEA.HI.X.SX32 R75, R13, R60, 0x1, P2 ;  /* 0x0000003c0d4b7211 */ /* 0x000fc400010f0eff */
[CC--:B------:R-:W-:Y:S02]  /*49d0*/  LEA R76, P1, R52.reuse, R7.reuse, 0x1 ;  /* 0x00000007344c7211 */ /* 0x0c0fe400078208ff */
[-C--:B------:R-:W-:Y:S02]  /*49e0*/  LEA R56, P2, R53, R7.reuse, 0x1 ;  /* 0x0000000735387211 */ /* 0x080fe400078408ff */
[----:B------:R-:W-:Y:S02]  /*49f0*/  LEA R2, P0, R55, R7, 0x1 ;  /* 0x0000000737027211 */ /* 0x000fe400078008ff */
[-C--:B------:R-:W-:Y:S02]  /*4a00*/  LEA.HI.X.SX32 R77, R52, R60.reuse, 0x1, P1 ;  /* 0x0000003c344d7211 */ /* 0x080fe400008f0eff */
[-C--:B------:R-:W-:Y:S02]  /*4a10*/  LEA.HI.X.SX32 R57, R53, R60.reuse, 0x1, P2 ;  /* 0x0000003c35397211 */ /* 0x080fe400010f0eff */
[----:B------:R-:W-:-:S02]  /*4a20*/  LEA.HI.X.SX32 R5, R54, R60, 0x1, P3 ;  /* 0x0000003c36057211 */ /* 0x000fc400018f0eff */
[-C--:B------:R-:W-:Y:S02]  /*4a30*/  LEA R80, P1, R48, R7.reuse, 0x1 ;  /* 0x0000000730507211 */ /* 0x080fe400078208ff */
[-C--:B------:R-:W-:Y:S02]  /*4a40*/  LEA R54, P2, R49, R7.reuse, 0x1 ;  /* 0x0000000731367211 */ /* 0x080fe400078408ff */
[-C--:B------:R-:W-:Y:S02]  /*4a50*/  LEA R52, P3, R50, R7.reuse, 0x1 ;  /* 0x0000000732347211 */ /* 0x080fe400078608ff */
[-C--:B------:R-:W-:Y:S02]  /*4a60*/  LEA.HI.X.SX32 R3, R55, R60.reuse, 0x1, P0 ;  /* 0x0000003c37037211 */ /* 0x080fe400000f0eff */
[----:B------:R-:W-:Y:S02]  /*4a70*/  LEA R78, P0, R51, R7, 0x1 ;  /* 0x00000007334e7211 */ /* 0x000fe400078008ff */
[----:B------:R-:W-:-:S02]  /*4a80*/  LEA.HI.X.SX32 R81, R48, R60, 0x1, P1 ;  /* 0x0000003c30517211 */ /* 0x000fc400008f0eff */
[-C--:B------:R-:W-:Y:S02]  /*4a90*/  LEA.HI.X.SX32 R55, R49, R60.reuse, 0x1, P2 ;  /* 0x0000003c31377211 */ /* 0x080fe400010f0eff */
[-C--:B------:R-:W-:Y:S02]  /*4aa0*/  LEA.HI.X.SX32 R53, R50, R60.reuse, 0x1, P3 ;  /* 0x0000003c32357211 */ /* 0x080fe400018f0eff */
[-C--:B------:R-:W-:Y:S02]  /*4ab0*/  LEA R84, P1, R44, R7.reuse, 0x1 ;  /* 0x000000072c547211 */ /* 0x080fe400078208ff */
[-C--:B------:R-:W-:Y:S02]  /*4ac0*/  LEA R50, P2, R45, R7.reuse, 0x1 ;  /* 0x000000072d327211 */ /* 0x080fe400078408ff */
[----:B------:R-:W-:Y:S02]  /*4ad0*/  LEA R48, P3, R46, R7, 0x1 ;  /* 0x000000072e307211 */ /* 0x000fe400078608ff */
[----:B------:R-:W-:-:S02]  /*4ae0*/  LEA.HI.X.SX32 R79, R51, R60, 0x1, P0 ;  /* 0x0000003c334f7211 */ /* 0x000fc400000f0eff */
[-C--:B------:R-:W-:Y:S02]  /*4af0*/  LEA R82, P0, R47, R7.reuse, 0x1 ;  /* 0x000000072f527211 */ /* 0x080fe400078008ff */
[-C--:B------:R-:W-:Y:S02]  /*4b00*/  LEA.HI.X.SX32 R85, R44, R60.reuse, 0x1, P1 ;  /* 0x0000003c2c557211 */ /* 0x080fe400008f0eff */
[-C--:B------:R-:W-:Y:S02]  /*4b10*/  LEA.HI.X.SX32 R51, R45, R60.reuse, 0x1, P2 ;  /* 0x0000003c2d337211 */ /* 0x080fe400010f0eff */
[----:B------:R-:W-:Y:S02]  /*4b20*/  LEA.HI.X.SX32 R49, R46, R60, 0x1, P3 ;  /* 0x0000003c2e317211 */ /* 0x000fe400018f0eff */
[-C--:B------:R-:W-:Y:S02]  /*4b30*/  LEA R46, P2, R41, R7.reuse, 0x1 ;  /* 0x00000007292e7211 */ /* 0x080fe400078408ff */
[----:B------:R-:W-:-:S02]  /*4b40*/  LEA R44, P3, R42, R7, 0x1 ;  /* 0x000000072a2c7211 */ /* 0x000fc400078608ff */
[-C--:B------:R-:W-:Y:S02]  /*4b50*/  LEA.HI.X.SX32 R83, R47, R60.reuse, 0x1, P0 ;  /* 0x0000003c2f537211 */ /* 0x080fe400000f0eff */
[-C--:B------:R-:W-:Y:S02]  /*4b60*/  LEA R86, P0, R43, R7.reuse, 0x1 ;  /* 0x000000072b567211 */ /* 0x080fe400078008ff */
[-C--:B------:R-:W-:Y:S02]  /*4b70*/  LEA.HI.X.SX32 R47, R41, R60.reuse, 0x1, P2 ;  /* 0x0000003c292f7211 */ /* 0x080fe400010f0eff */
[-C--:B------:R-:W-:Y:S02]  /*4b80*/  LEA.HI.X.SX32 R45, R42, R60.reuse, 0x1, P3 ;  /* 0x0000003c2a2d7211 */ /* 0x080fe400018f0eff */
[----:B------:R-:W-:Y:S02]  /*4b90*/  LEA R42, P2, R37, R7, 0x1 ;  /* 0x00000007252a7211 */ /* 0x000fe400078408ff */
[----:B------:R-:W-:-:S02]  /*4ba0*/  LEA.HI.X.SX32 R87, R43, R60, 0x1, P0 ;  /* 0x0000003c2b577211 */ /* 0x000fc400000f0eff */
[-C--:B------:R-:W-:Y:S02]  /*4bb0*/  LEA.HI.X.SX32 R43, R37, R60.reuse, 0x1, P2 ;  /* 0x0000003c252b7211 */ /* 0x080fe400010f0eff */
[-C--:B------:R-:W-:Y:S02]  /*4bc0*/  LEA R96, P2, R33, R7.reuse, 0x1 ;  /* 0x0000000721607211 */ /* 0x080fe400078408ff */
[-C--:B------:R-:W-:Y:S02]  /*4bd0*/  LEA R90, P0, R39, R7.reuse, 0x1 ;  /* 0x00000007275a7211 */ /* 0x080fe400078008ff */
[-C--:B------:R-:W-:Y:S02]  /*4be0*/  LEA R88, P1, R40, R7.reuse, 0x1 ;  /* 0x0000000728587211 */ /* 0x080fe400078208ff */
[----:B------:R-:W-:Y:S02]  /*4bf0*/  LEA.HI.X.SX32 R97, R33, R60, 0x1, P2 ;  /* 0x0000003c21617211 */ /* 0x000fe400010f0eff */
[----:B------:R-:W-:-:S02]  /*4c00*/  LEA R100, P2, R10, R7, 0x1 ;  /* 0x000000070a647211 */ /* 0x000fc400078408ff */
        /* <DEDUP_REMOVED lines=12> */
[-C--:B------:R-:W-:Y:S02]  /*4cd0*/  LEA R98, P3, R34, R7.reuse, 0x1 ;  /* 0x0000000722627211 */ /* 0x080fe400078608ff */
[-C--:B------:R-:W-:Y:S02]  /*4ce0*/  LEA.HI.X.SX32 R11, R11, R60.reuse, 0x1, P2 ;  /* 0x0000003c0b0b7211 */ /* 0x080fe400010f0eff */
[----:B------:R-:W-:Y:S02]  /*4cf0*/  LEA R106, P2, R9, R7, 0x1 ;  /* 0x00000007096a7211 */ /* 0x000fe400078408ff */
[-C--:B------:R-:W-:Y:S02]  /*4d00*/  LEA.HI.X.SX32 R37, R31, R60.reuse, 0x1, P0 ;  /* 0x0000003c1f257211 */ /* 0x080fe400000f0eff */
[-C--:B------:R-:W-:Y:S02]  /*4d10*/  LEA.HI.X.SX32 R39, R32, R60.reuse, 0x1, P1 ;  /* 0x0000003c20277211 */ /* 0x080fe400008f0eff */
[----:B------:R-:W-:-:S02]  /*4d20*/  LEA.HI.X.SX32 R99, R34, R60, 0x1, P3 ;  /* 0x0000003c22637211 */ /* 0x000fc400018f0eff */
[-C--:B------:R-:W-:Y:S02]  /*4d30*/  LEA R102, P0, R28, R7.reuse, 0x1 ;  /* 0x000000071c667211 */ /* 0x080fe400078008ff */
[-C--:B------:R-:W-:Y:S02]  /*4d40*/  LEA R32, P1, R29, R7.reuse, 0x1 ;  /* 0x000000071d207211 */ /* 0x080fe400078208ff */
[----:B------:R-:W-:Y:S02]  /*4d50*/  LEA R34, P3, R30, R7, 0x1 ;  /* 0x000000071e227211 */ /* 0x000fe400078608ff */
[-C--:B------:R-:W-:Y:S02]  /*4d60*/  LEA.HI.X.SX32 R107, R9, R60.reuse, 0x1, P2 ;  /* 0x0000003c096b7211 */ /* 0x080fe400010f0eff */
[----:B------:R-:W-:Y:S02]  /*4d70*/  LOP3.LUT R9, R196, 0x60, RZ, 0x3c, !PT ;  /* 0x00000060c4097812 */ /* 0x000fe400078e3cff */
[----:B------:R-:W-:-:S02]  /*4d80*/  LEA.HI.X.SX32 R103, R28, R60, 0x1, P0 ;  /* 0x0000003c1c677211 */ /* 0x000fc400000f0eff */
[-C--:B------:R-:W-:Y:S02]  /*4d90*/  LEA.HI.X.SX32 R33, R29, R60.reuse, 0x1, P1 ;  /* 0x0000003c1d217211 */ /* 0x080fe400008f0eff */
[-C--:B------:R-:W-:Y:S02]  /*4da0*/  LEA.HI.X.SX32 R35, R30, R60.reuse, 0x1, P3 ;  /* 0x0000003c1e237211 */ /* 0x080fe400018f0eff */
[-C--:B------:R-:W-:Y:S02]  /*4db0*/  LEA R104, P0, R26, R7.reuse, 0x1 ;  /* 0x000000071a687211 */ /* 0x080fe400078008ff */
[-C--:B------:R-:W-:Y:S02]  /*4dc0*/  LEA R28, P1, R12, R7.reuse, 0x1 ;  /* 0x000000070c1c7211 */ /* 0x080fe400078208ff */
[----:B------:R-:W-:Y:S01]  /*4dd0*/  LEA R30, P3, R27, R7, 0x1 ;  /* 0x000000071b1e7211 */ /* 0x000fe200078608ff */
[----:B------:R-:W-:Y:S01]  /*4de0*/  STS.U16 [R59+UR4+0xb200], R146 ;  /* 0x00b200923b007988 */ /* 0x000fe20008000404 */
[----:B------:R-:W-:-:S03]  /*4df0*/  LEA.HI.X.SX32 R105, R26, R60, 0x1, P0 ;  /* 0x0000003c1a697211 */ /* 0x000fc600000f0eff */
[----:B------:R-:W-:Y:S01]  /*4e00*/  STS.U16 [R59+UR4+0xb600], R147 ;  /* 0x00b600933b007988 */ /* 0x000fe20008000404 */
[----:B------:R-:W-:-:S03]  /*4e10*/  LEA.HI.X.SX32 R29, R12, R60, 0x1, P1 ;  /* 0x0000003c0c1d7211 */ /* 0x000fc600008f0eff */
[----:B------:R-:W-:Y:S01]  /*4e20*/  STS.U16 [R59+UR4+0xba00], R144 ;  /* 0x00ba00903b007988 */ /* 0x000fe20008000404 */
[----:B------:R-:W-:-:S03]  /*4e30*/  LEA.HI.X.SX32 R31, R27, R60, 0x1, P3 ;  /* 0x0000003c1b1f7211 */ /* 0x000fc600018f0eff */
[----:B------:R-:W-:Y:S01]  /*4e40*/  STS.U16 [R59+UR4+0xbe00], R145 ;  /* 0x00be00913b007988 */ /* 0x000fe20008000404 */
[----:B------:R-:W-:-:S03]  /*4e50*/  LEA R108, P0, R23, R7, 0x1 ;  /* 0x00000007176c7211 */ /* 0x000fc600078008ff */
[----:B------:R-:W-:Y:S01]  /*4e60*/  STS.U16 [R59+UR4+0xc200], R141 ;  /* 0x00c2008d3b007988 */ /* 0x000fe20008000404 */
[----:B------:R-:W-:-:S03]  /*4e70*/  LEA R12, P1, R24, R7, 0x1 ;  /* 0x00000007180c7211 */ /* 0x000fc600078208ff */
[----:B------:R-:W-:Y:S01]  /*4e80*/  STS.U16 [R59+UR4+0xc600], R142 ;  /* 0x00c6008e3b007988 */ /* 0x000fe20008000404 */
[----:B------:R-:W-:-:S03]  /*4e90*/  LEA R26, P3, R25, R7, 0x1 ;  /* 0x00000007191a7211 */ /* 0x000fc600078608ff */
        /* <DEDUP_REMOVED lines=10> */
[----:B----4-:R-:W-:Y:S04]  /*4f40*/  STS.U16 [R59+UR4+0xf200], R129 ;  /* 0x00f200813b007988 */ /* 0x010fe80008000404 */
[----:B------:R-:W-:Y:S04]  /*4f50*/  STS.U16 [R59+UR4+0xf600], R122 ;  /* 0x00f6007a3b007988 */ /* 0x000fe80008000404 */
[----:B------:R-:W-:Y:S04]  /*4f60*/  STS.U16 [R59+UR4+0xfa00], R124 ;  /* 0x00fa007c3b007988 */ /* 0x000fe80008000404 */
[----:B------:R1:W-:Y:S04]  /*4f70*/  STS.U16 [R59+UR4+0xfe00], R58 ;  /* 0x00fe003a3b007988 */ /* 0x0003e80008000404 */
[----:B------:R2:W-:Y:S01]  /*4f80*/  STS.U16 [R9+UR4+0x700], R244 ;  /* 0x000700f409007988 */ /* 0x0005e20008000404 */
[----:B------:R-:W-:-:S02]  /*4f90*/  LEA.HI.X.SX32 R109, R23, R60, 0x1, P0 ;  /* 0x0000003c176d7211 */ /* 0x000fc400000f0eff */
[-C--:B------:R-:W-:Y:S02]  /*4fa0*/  LEA.HI.X.SX32 R13, R24, R60.reuse, 0x1, P1 ;  /* 0x0000003c180d7211 */ /* 0x080fe400008f0eff */
[-C--:B------:R-:W-:Y:S01]  /*4fb0*/  LEA.HI.X.SX32 R27, R25, R60.reuse, 0x1, P3 ;  /* 0x0000003c191b7211 */ /* 0x080fe200018f0eff */
[----:B-1----:R-:W1:Y:S01]  /*4fc0*/  LDC.64 R58, c[0x0][0x390] ;  /* 0x0000e400ff3a7b82 */ /* 0x002e620000000a00 */
[----:B--2---:R-:W2:Y:S01]  /*4fd0*/  LDL.LU R244, [R1+0x34] ;  /* 0x0000340001f47983 */ /* 0x004ea20000300800 */
[-C--:B------:R-:W-:Y:S02]  /*4fe0*/  LEA R116, P0, R19, R7.reuse, 0x1 ;  /* 0x0000000713747211 */ /* 0x080fe400078008ff */
[-C--:B------:R-:W-:Y:S01]  /*4ff0*/  LEA R114, P1, R20, R7.reuse, 0x1 ;  /* 0x0000000714727211 */ /* 0x080fe200078208ff */
[----:B------:R-:W-:Y:S01]  /*5000*/  STS.U16 [R9+UR4+0x300], R240 ;  /* 0x000300f009007988 */ /* 0x000fe20008000404 */
[-C--:B------:R-:W-:Y:S02]  /*5010*/  LEA R110, P2, R21, R7.reuse, 0x1 ;  /* 0x00000007156e7211 */ /* 0x080fe400078408ff */
[----:B------:R-:W-:Y:S01]  /*5020*/  LEA R24, P3, R22, R7, 0x1 ;  /* 0x0000000716187211 */ /* 0x000fe200078608ff */
[----:B------:R-:W-:Y:S01]  /*5030*/  STS.U16 [R9+UR4+0xb00], R131 ;  /* 0x000b008309007988 */ /* 0x000fe20008000404 */
[----:B------:R-:W-:-:S03]  /*5040*/  LEA.HI.X.SX32 R117, R19, R60, 0x1, P0 ;  /* 0x0000003c13757211 */ /* 0x000fc600000f0eff */
[----:B------:R3:W-:Y:S01]  /*5050*/  STS.U16 [R9+UR4+0xf00], R130 ;  /* 0x000f008209007988 */ /* 0x0007e20008000404 */
[----:B------:R-:W-:-:S03]  /*5060*/  LEA.HI.X.SX32 R115, R20, R60, 0x1, P1 ;  /* 0x0000003c14737211 */ /* 0x000fc600008f0eff */
[----:B------:R-:W-:Y:S01]  /*5070*/  STS.U16 [R9+UR4+0x1300], R251 ;  /* 0x001300fb09007988 */ /* 0x000fe20008000404 */
[----:B------:R-:W-:-:S03]  /*5080*/  LEA.HI.X.SX32 R111, R21, R60, 0x1, P2 ;  /* 0x0000003c156f7211 */ /* 0x000fc600010f0eff */
[----:B------:R-:W-:Y:S01]  /*5090*/  STS.U16 [R9+UR4+0x1700], R248 ;  /* 0x001700f809007988 */ /* 0x000fe20008000404 */
[----:B------:R-:W-:-:S03]  /*50a0*/  LEA.HI.X.SX32 R25, R22, R60, 0x1, P3 ;  /* 0x0000003c16197211 */ /* 0x000fc600018f0eff */
[----:B------:R-:W-:Y:S04]  /*50b0*/  STS.U16 [R9+UR4+0x1b00], R245 ;  /* 0x001b00f509007988 */ /* 0x000fe80008000404 */
[----:B------:R-:W-:Y:S01]  /*50c0*/  STS.U16 [R9+UR4+0x1f00], R241 ;  /* 0x001f00f109007988 */ /* 0x000fe20008000404 */
[----:B------:R-:W-:-:S03]  /*50d0*/  LEA R120, P0, R16, R7, 0x1 ;  /* 0x0000000710787211 */ /* 0x000fc600078008ff */
[----:B------:R-:W4:Y:S01]  /*50e0*/  LDG.E.U16 R68, desc[UR8][R68.64] ;  /* 0x0000000844447981 */ /* 0x000f22000c1e1500 */
[----:B------:R-:W-:-:S03]  /*50f0*/  LEA R20, P1, R17, R7, 0x1 ;  /* 0x0000000711147211 */ /* 0x000fc600078208ff */
[----:B------:R-:W5:Y:S01]  /*5100*/  LDG.E.U16 R4, desc[UR8][R4.64] ;  /* 0x0000000804047981 */ /* 0x000f62000c1e1500 */
[-C--:B------:R-:W-:Y:S02]  /*5110*/  LEA R118, P2, R6, R7.reuse, 0x1 ;  /* 0x0000000706767211 */ /* 0x080fe400078408ff */
[-C--:B------:R-:W-:Y:S01]  /*5120*/  LEA R22, P3, R18, R7.reuse, 0x1 ;  /* 0x0000000712167211 */ /* 0x080fe200078608ff */
[----:B------:R-:W5:Y:S01]  /*5130*/  LDG.E.U16 R71, desc[UR8][R70.64] ;  /* 0x0000000846477981 */ /* 0x000f62000c1e1500 */
[-C--:B------:R-:W-:Y:S02]  /*5140*/  LEA.HI.X.SX32 R121, R16, R60.reuse, 0x1, P0 ;  /* 0x0000003c10797211 */ /* 0x080fe400000f0eff */
[-C--:B------:R-:W-:Y:S01]  /*5150*/  LEA.HI.X.SX32 R21, R17, R60.reuse, 0x1, P1 ;  /* 0x0000003c11157211 */ /* 0x080fe200008f0eff */
[----:B------:R0:W5:Y:S01]  /*5160*/  LDG.E.U16 R72, desc[UR8][R72.64] ;  /* 0x0000000848487981 */ /* 0x000162000c1e1500 */
[-C--:B------:R-:W-:Y:S02]  /*5170*/  LEA.HI.X.SX32 R119, R6, R60.reuse, 0x1, P2 ;  /* 0x0000003c06777211 */ /* 0x080fe400010f0eff */
[----:B------:R-:W-:Y:S01]  /*5180*/  LEA.HI.X.SX32 R23, R18, R60, 0x1, P3 ;  /* 0x0000003c12177211 */ /* 0x000fe200018f0eff */
[----:B------:R1:W5:Y:S01]  /*5190*/  LDG.E.U16 R80, desc[UR8][R80.64] ;  /* 0x0000000850507981 */ /* 0x000362000c1e1500 */
[----:B------:R-:W-:-:S02]  /*51a0*/  LEA R16, P0, R8, R7, 0x1 ;  /* 0x0000000708107211 */ /* 0x000fc400078008ff */
[-C--:B------:R-:W-:Y:S01]  /*51b0*/  LEA R14, P1, R15, R7.reuse, 0x1 ;  /* 0x000000070f0e7211 */ /* 0x080fe200078208ff */
[----:B------:R-:W5:Y:S01]  /*51c0*/  LDG.E.U16 R22, desc[UR8][R22.64] ;  /* 0x0000000816167981 */ /* 0x000f62000c1e1500 */
[-C--:B------:R-:W-:Y:S01]  /*51d0*/  LEA R6, P2, R112, R7.reuse, 0x1 ;  /* 0x0000000770067211 */ /* 0x080fe200078408ff */
[----:B0-----:R-:W0:Y:S01]  /*51e0*/  LDC R73, c[0x0][0x3c4] ;  /* 0x0000f100ff497b82 */ /* 0x001e220000000800 */
[----:B------:R-:W-:Y:S01]  /*51f0*/  LEA R18, P3, R161, R7, 0x1 ;  /* 0x00000007a1127211 */ /* 0x000fe200078608ff */
[----:B------:R-:W5:Y:S01]  /*5200*/  LDG.E.U16 R66, desc[UR8][R66.64] ;  /* 0x0000000842427981 */ /* 0x000f62000c1e1500 */
[-C--:B------:R-:W-:Y:S02]  /*5210*/  LEA.HI.X.SX32 R17, R8, R60.reuse, 0x1, P0 ;  /* 0x0000003c08117211 */ /* 0x080fe400000f0eff */
[-C--:B------:R-:W-:Y:S01]  /*5220*/  LEA.HI.X.SX32 R15, R15, R60.reuse, 0x1, P1 ;  /* 0x0000003c0f0f7211 */ /* 0x080fe200008f0eff */
[----:B------:R-:W5:Y:S01]  /*5230*/  LDG.E.U16 R64, desc[UR8][R64.64] ;  /* 0x0000000840407981 */ /* 0x000f62000c1e1500 */
[-C--:B------:R-:W-:Y:S01]  /*5240*/  LEA.HI.X.SX32 R7, R112, R60.reuse, 0x1, P2 ;  /* 0x0000003c70077211 */ /* 0x080fe200010f0eff */
[----:B-1----:R-:W1:Y:S01]  /*5250*/  LDC R81, c[0x0][0x3c4] ;  /* 0x0000f100ff517b82 */ /* 0x002e620000000800 */
[----:B------:R-:W-:Y:S01]  /*5260*/  LEA.HI.X.SX32 R19, R161, R60, 0x1, P3 ;  /* 0x0000003ca1137211 */ /* 0x000fe200018f0eff */
[----:B------:R-:W5:Y:S04]  /*5270*/  LDG.E.U16 R62, desc[UR8][R62.64] ;  /* 0x000000083e3e7981 */ /* 0x000f68000c1e1500 */
[----:B------:R-:W5:Y:S04]  /*5280*/  LDG.E.U16 R8, desc[UR8][R2.64] ;  /* 0x0000000802087981 */ /* 0x000f68000c1e1500 */
[----:B------:R-:W5:Y:S04]  /*5290*/  LDG.E.U16 R74, desc[UR8][R74.64] ;  /* 0x000000084a4a7981 */ /* 0x000f68000c1e1500 */
[----:B------:R3:W5:Y:S04]  /*52a0*/  LDG.E.U16 R78, desc[UR8][R78.64] ;  /* 0x000000084e4e7981 */ /* 0x000768000c1e1500 */
[----:B------:R3:W5:Y:S04]  /*52b0*/  LDG.E.U16 R76, desc[UR8][R76.64] ;  /* 0x000000084c4c7981 */ /* 0x000768000c1e1500 */
[----:B------:R-:W5:Y:S04]  /*52c0*/  LDG.E.U16 R56, desc[UR8][R56.64] ;  /* 0x0000000838387981 */ /* 0x000f68000c1e1500 */
[----:B------:R-:W5:Y:S01]  /*52d0*/  LDG.E.U16 R82, desc[UR8][R82.64] ;  /* 0x0000000852527981 */ /* 0x000f62000c1e1500 */
[----:B---3--:R-:W3:Y:S03]  /*52e0*/  LDC R79, c[0x0][0x3c4] ;  /* 0x0000f100ff4f7b82 */ /* 0x008ee60000000800 */
[----:B------:R-:W5:Y:S04]  /*52f0*/  LDG.E.U16 R54, desc[UR8][R54.64] ;  /* 0x0000000836367981 */ /* 0x000f68000c1e1500 */
[----:B------:R-:W5:Y:S01]  /*5300*/  LDG.E.U16 R52, desc[UR8][R52.64] ;  /* 0x0000000834347981 */ /* 0x000f62000c1e1500 */
[----:B------:R-:W0:Y:S03]  /*5310*/  LDC R77, c[0x0][0x3c4] ;  /* 0x0000f100ff4d7b82 */ /* 0x000e260000000800 */
[----:B------:R-:W5:Y:S04]  /*5320*/  LDG.E.U16 R86, desc[UR8][R86.64] ;  /* 0x0000000856567981 */ /* 0x000f68000c1e1500 */
[----:B------:R1:W5:Y:S04]  /*5330*/  LDG.E.U16 R84, desc[UR8][R84.64] ;  /* 0x0000000854547981 */ /* 0x000368000c1e1500 */
[----:B------:R-:W5:Y:S04]  /*5340*/  LDG.E.U16 R50, desc[UR8][R50.64] ;  /* 0x0000000832327981 */ /* 0x000f68000c1e1500 */
[----:B------:R-:W5:Y:S04]  /*5350*/  LDG.E.U16 R48, desc[UR8][R48.64] ;  /* 0x0000000830307981 */ /* 0x000f68000c1e1500 */
[----:B------:R-:W5:Y:S01]  /*5360*/  LDG.E.U16 R90, desc[UR8][R90.64] ;  /* 0x000000085a5a7981 */ /* 0x000f62000c1e1500 */
[----:B-1----:R-:W1:Y:S03]  /*5370*/  LDC R85, c[0x0][0x3c4] ;  /* 0x0000f100ff557b82 */ /* 0x002e660000000800 */
[----:B------:R-:W5:Y:S04]  /*5380*/  LDG.E.U16 R88, desc[UR8][R88.64] ;  /* 0x0000000858587981 */ /* 0x000f68000c1e1500 */
[----:B------:R-:W5:Y:S04]  /*5390*/  LDG.E.U16 R46, desc[UR8][R46.64] ;  /* 0x000000082e2e7981 */ /* 0x000f68000c1e1500 */
[----:B------:R-:W5:Y:S04]  /*53a0*/  LDG.E.U16 R44, desc[UR8][R44.64] ;  /* 0x000000082c2c7981 */ /* 0x000f68000c1e1500 */
[----:B------:R0:W5:Y:S04]  /*53b0*/  LDG.E.U16 R94, desc[UR8][R94.64] ;  /* 0x000000085e5e7981 */ /* 0x000168000c1e1500 */
[----:B------:R3:W5:Y:S04]  /*53c0*/  LDG.E.U16 R92, desc[UR8][R92.64] ;  /* 0x000000085c5c7981 */ /* 0x000768000c1e1500 */
[----:B------:R-:W5:Y:S04]  /*53d0*/  LDG.E.U16 R42, desc[UR8][R42.64] ;  /* 0x000000082a2a7981 */ /* 0x000f68000c1e1500 */
[----:B------:R-:W5:Y:S01]  /*53e0*/  LDG.E.U16 R40, desc[UR8][R40.64] ;  /* 0x0000000828287981 */ /* 0x000f62000c1e1500 */
[----:B0-----:R-:W0:Y:S03]  /*53f0*/  LDC R95, c[0x0][0x3c4] ;  /* 0x0000f100ff5f7b82 */ /* 0x001e260000000800 */
[----:B------:R-:W5:Y:S04]  /*5400*/  LDG.E.U16 R36, desc[UR8][R36.64] ;  /* 0x0000000824247981 */ /* 0x000f68000c1e1500 */
[----:B------:R-:W5:Y:S01]  /*5410*/  LDG.E.U16 R38, desc[UR8][R38.64] ;  /* 0x0000000826267981 */ /* 0x000f62000c1e1500 */
[----:B---3--:R-:W3:Y:S03]  /*5420*/  LDC R93, c[0x0][0x3c4] ;  /* 0x0000f100ff5d7b82 */ /* 0x008ee60000000800 */
[----:B------:R-:W5:Y:S04]  /*5430*/  LDG.E.U16 R96, desc[UR8][R96.64] ;  /* 0x0000000860607981 */ /* 0x000f68000c1e1500 */
[----:B------:R1:W5:Y:S04]  /*5440*/  LDG.E.U16 R98, desc[UR8][R98.64] ;  /* 0x0000000862627981 */ /* 0x000368000c1e1500 */
[----:B------:R1:W5:Y:S04]  /*5450*/  LDG.E.U16 R102, desc[UR8][R102.64] ;  /* 0x0000000866667981 */ /* 0x000368000c1e1500 */
[----:B------:R-:W5:Y:S04]  /*5460*/  LDG.E.U16 R32, desc[UR8][R32.64] ;  /* 0x0000000820207981 */ /* 0x000f68000c1e1500 */
[----:B------:R-:W5:Y:S01]  /*5470*/  LDG.E.U16 R100, desc[UR8][R100.64] ;  /* 0x0000000864647981 */ /* 0x000f62000c1e1500 */
[----:B-1----:R-:W1:Y:S03]  /*5480*/  LDC R99, c[0x0][0x3c4] ;  /* 0x0000f100ff637b82 */ /* 0x002e660000000800 */
[----:B------:R-:W5:Y:S04]  /*5490*/  LDG.E.U16 R34, desc[UR8][R34.64] ;  /* 0x0000000822227981 */ /* 0x000f68000c1e1500 */
[----:B------:R0:W5:Y:S01]  /*54a0*/  LDG.E.U16 R104, desc[UR8][R104.64] ;  /* 0x0000000868687981 */ /* 0x000162000c1e1500 */
[----:B------:R-:W1:Y:S03]  /*54b0*/  LDC R103, c[0x0][0x3c4] ;  /* 0x0000f100ff677b82 */ /* 0x000e660000000800 */
[----:B------:R-:W5:Y:S04]  /*54c0*/  LDG.E.U16 R28, desc[UR8][R28.64] ;  /* 0x000000081c1c7981 */ /* 0x000f68000c1e1500 */
[----:B------:R3:W5:Y:S04]  /*54d0*/  LDG.E.U16 R10, desc[UR8][R10.64] ;  /* 0x000000080a0a7981 */ /* 0x000768000c1e1500 */
[----:B------:R-:W5:Y:S01]  /*54e0*/  LDG.E.U16 R30, desc[UR8][R30.64] ;  /* 0x000000081e1e7981 */ /* 0x000f62000c1e1500 */
[----:B0-----:R-:W0:Y:S03]  /*54f0*/  LDC R105, c[0x0][0x3c4] ;  /* 0x0000f100ff697b82 */ /* 0x001e260000000800 */
[----:B------:R3:W5:Y:S04]  /*5500*/  LDG.E.U16 R108, desc[UR8][R108.64] ;  /* 0x000000086c6c7981 */ /* 0x000768000c1e1500 */
[----:B------:R-:W5:Y:S01]  /*5510*/  LDG.E.U16 R12, desc[UR8][R12.64] ;  /* 0x000000080c0c7981 */ /* 0x000f62000c1e1500 */
[----:B---3--:R-:W3:Y:S03]  /*5520*/  LDC R11, c[0x0][0x3c8] ;  /* 0x0000f200ff0b7b82 */ /* 0x008ee60000000800 */
[----:B------:R-:W3:Y:S04]  /*5530*/  LDG.E.U16 R106, desc[UR8][R106.64] ;  /* 0x000000086a6a7981 */ /* 0x000ee8000c1e1500 */
[----:B------:R-:W3:Y:S01]  /*5540*/  LDG.E.U16 R26, desc[UR8][R26.64] ;  /* 0x000000081a1a7981 */ /* 0x000ee2000c1e1500 */
[----:B------:R-:W0:Y:S03]  /*5550*/  LDC R109, c[0x0][0x3c4] ;  /* 0x0000f100ff6d7b82 */ /* 0x000e260000000800 */
[----:B------:R-:W3:Y:S04]  /*5560*/  LDG.E.U16 R116, desc[UR8][R116.64] ;  /* 0x0000000874747981 */ /* 0x000ee8000c1e1500 */
[----:B------:R-:W3:Y:S04]  /*5570*/  LDG.E.U16 R114, desc[UR8][R114.64] ;  /* 0x0000000872727981 */ /* 0x000ee8000c1e1500 */
[----:B------:R1:W3:Y:S04]  /*5580*/  LDG.E.U16 R110, desc[UR8][R110.64] ;  /* 0x000000086e6e7981 */ /* 0x0002e8000c1e1500 */
[----:B------:R-:W3:Y:S04]  /*5590*/  LDG.E.U16 R24, desc[UR8][R24.64] ;  /* 0x0000000818187981 */ /* 0x000ee8000c1e1500 */
[----:B------:R1:W3:Y:S04]  /*55a0*/  LDG.E.U16 R120, desc[UR8][R120.64] ;  /* 0x0000000878787981 */ /* 0x0002e8000c1e1500 */
[----:B------:R-:W3:Y:S01]  /*55b0*/  LDG.E.U16 R20, desc[UR8][R20.64] ;  /* 0x0000000814147981 */ /* 0x000ee2000c1e1500 */
[----:B-1----:R-:W1:Y:S03]  /*55c0*/  LDC R111, c[0x0][0x3c4] ;  /* 0x0000f100ff6f7b82 */ /* 0x002e660000000800 */
[----:B------:R0:W3:Y:S04]  /*55d0*/  LDG.E.U16 R118, desc[UR8][R118.64] ;  /* 0x0000000876767981 */ /* 0x0000e8000c1e1500 */
[----:B------:R-:W3:Y:S01]  /*55e0*/  LDG.E.U16 R16, desc[UR8][R16.64] ;  /* 0x0000000810107981 */ /* 0x000ee2000c1e1500 */
[----:B------:R-:W1:Y:S03]  /*55f0*/  LDC R121, c[0x0][0x3c4] ;  /* 0x0000f100ff797b82 */ /* 0x000e660000000800 */
[----:B------:R-:W3:Y:S04]  /*5600*/  LDG.E.U16 R14, desc[UR8][R14.64] ;  /* 0x000000080e0e7981 */ /* 0x000ee8000c1e1500 */
[----:B------:R0:W3:Y:S02]  /*5610*/  LDG.E.U16 R6, desc[UR8][R6.64] ;  /* 0x0000000806067981 */ /* 0x0000e4000c1e1500 */
[----:B0-----:R-:W0:Y:S02]  /*5620*/  LDC R119, c[0x0][0x3c4] ;  /* 0x0000f100ff777b82 */ /* 0x001e240000000800 */
[----:B------:R-:W3:Y:S01]  /*5630*/  LDG.E.U16 R18, desc[UR8][R18.64] ;  /* 0x0000000812127981 */ /* 0x000ee2000c1e1500 */
[----:B------:R-:W0:Y:S01]  /*5640*/  S2R R130, SR_TID.X ;  /* 0x0000000000827919 */ /* 0x000e220000002100 */
[----:B------:R-:W0:Y:S04]  /*5650*/  S2R R131, SR_CTAID.Y ;  /* 0x0000000000837919 */ /* 0x000e280000002600 */
[----:B------:R-:W0:Y:S01]  /*5660*/  LDC R7, c[0x0][0x3c8] ;  /* 0x0000f200ff077b82 */ /* 0x000e220000000800 */
[----:B--2---:R-:W-:-:S07]  /*5670*/  R2UR UR5, R244 ;  /* 0x00000000f40572ca */ /* 0x004fce00000e0000 */
[----:B------:R-:W2:Y:S01]  /*5680*/  LDC R117, c[0x0][0x3c4] ;  /* 0x0000f100ff757b82 */ /* 0x000ea20000000800 */
[----:B0-----:R-:W-:Y:S02]  /*5690*/  LOP3.LUT R199, R130, 0xf, RZ, 0xc0, !PT ;  /* 0x0000000f82c77812 */ /* 0x001fe400078ec0ff */
[----:B------:R-:W-:Y:S01]  /*56a0*/  SHF.R.U32.HI R210, RZ, 0x5, R130 ;  /* 0x00000005ffd27819 */ /* 0x000fe20000011682 */
[----:B------:R-:W-:Y:S02]  /*56b0*/  IMAD R0, R131, R0, RZ ;  /* 0x0000000083007224 */ /* 0x000fe400078e02ff */
[----:B------:R-:W-:Y:S02]  /*56c0*/  IMAD R2, R199, R211, RZ ;  /* 0x000000d3c7027224 */ /* 0x000fe400078e02ff */
[----:B------:R-:W-:Y:S01]  /*56d0*/  IMAD.SHL.U32 R5, R210, 0x200000, RZ ;  /* 0x00200000d2057824 */ /* 0x000fe200078e00ff */
[----:B------:R-:W-:Y:S01]  /*56e0*/  SHF.L.U32 R95, R95, 0x3, RZ ;  /* 0x000000035f5f7819 */ /* 0x000fe200000006ff */
[----:B------:R-:W-:Y:S01]  /*56f0*/  IMAD.SHL.U32 R3, R0, 0x2, RZ ;  /* 0x0000000200037824 */ /* 0x000fe200078e00ff */
[----:B------:R-:W0:Y:S01]  /*5700*/  LDC R115, c[0x0][0x3c4] ;  /* 0x0000f100ff737b82 */ /* 0x000e220000000800 */
[----:B------:R-:W-:Y:S01]  /*5710*/  IMAD.SHL.U32 R70, R2, 0x2, RZ ;  /* 0x0000000202467824 */ /* 0x000fe200078e00ff */
[----:B------:R-:W-:Y:S01]  /*5720*/  LOP3.LUT R5, R5, 0x600000, RZ, 0xc0, !PT ;  /* 0x0060000005057812 */ /* 0x000fe200078ec0ff */
[----:B------:R-:W-:-:S03]  /*5730*/  IMAD.HI R0, R0, 0x2, RZ ;  /* 0x0000000200007827 */ /* 0x000fc600078e02ff */
[----:B------:R-:W-:Y:S01]  /*5740*/  IADD3 R70, P0, P1, R70, R58, R3 ;  /* 0x0000003a46467210 */ /* 0x000fe2000791e003 */
[----:B------:R-:W-:Y:S01]  /*5750*/  IMAD.HI R21, R2, 0x2, RZ ;  /* 0x0000000202157827 */ /* 0x000fe200078e02ff */
[----:B------:R-:W-:Y:S01]  /*5760*/  R2UR UR6, R5 ;  /* 0x00000000050672ca */ /* 0x000fe200000e0000 */
[----:B------:R-:W0:Y:S03]  /*5770*/  LDC R3, c[0x0][0x3c8] ;  /* 0x0000f200ff037b82 */ /* 0x000e260000000800 */
[----:B------:R-:W-:-:S05]  /*5780*/  IADD3.X R21, PT, PT, R21, R59, R0, P0, P1 ;  /* 0x0000003b15157210 */ /* 0x000fca00007e2400 */
[----:B------:R-:W0:Y:S01]  /*5790*/  LDC R0, c[0x0][0x3c0] ;  /* 0x0000f000ff007b82 */ /* 0x000e220000000800 */
[----:B----4-:R-:W-:Y:S04]  /*57a0*/  STS.U16 [R9+UR4+0x2300], R68 ;  /* 0x0023004409007988 */ /* 0x010fe80008000404 */
[----:B-----5:R4:W-:Y:S01]  /*57b0*/  STS.U16 [R9+UR4+0x4f00], R4 ;  /* 0x004f000409007988 */ /* 0x0209e20008000404 */
[----:B------:R-:W-:Y:S01]  /*57c0*/  UIADD3 UR6, UPT, UPT, UR5, UR6, URZ ;  /* 0x0000000605067290 */ /* 0x000fe2000fffe0ff */
[----:B------:R-:W-:Y:S02]  /*57d0*/  IMAD R99, R99, 0x9, RZ ;  /* 0x0000000963637824 */ /* 0x000fe400078e02ff */
[----:B------:R-:W-:Y:S01]  /*57e0*/  IMAD.SHL.U32 R73, R73, 0x2, RZ ;  /* 0x0000000249497824 */ /* 0x000fe200078e00ff */
[----:B------:R-:W-:Y:S01]  /*57f0*/  PRMT R23, RZ, 0x7610, R23 ;  /* 0x00007610ff177816 */ /* 0x000fe20000000017 */
[----:B------:R-:W-:-:S02]  /*5800*/  IMAD R103, R103, 0xa, RZ ;  /* 0x0000000a67677824 */ /* 0x000fc400078e02ff */
[----:B------:R-:W-:Y:S01]  /*5810*/  IMAD R113, R113, 0xe, RZ ;  /* 0x0000000e71717824 */ /* 0x000fe200078e02ff */
[----:B------:R-:W-:Y:S01]  /*5820*/  PRMT R61, RZ, 0x7610, R61 ;  /* 0x00007610ff3d7816 */ /* 0x000fe2000000003d */
[----:B----4-:R-:W4:Y:S01]  /*5830*/  LDC.64 R4, c[0x0][0x388] ;  /* 0x0000e200ff047b82 */ /* 0x010f220000000a00 */
[----:B------:R5:W-:Y:S01]  /*5840*/  STS.U16 [R9+UR4+0x3700], R71 ;  /* 0x0037004709007988 */ /* 0x000be20008000404 */
[C---:B------:R-:W-:Y:S02]  /*5850*/  LOP3.LUT R197, R130.reuse, 0x40, RZ, 0xc0, !PT ;  /* 0x0000004082c57812 */ /* 0x040fe400078ec0ff */
[C---:B------:R-:W-:Y:S01]  /*5860*/  LOP3.LUT R2, R130.reuse, 0x7f, RZ, 0xc0, !PT ;  /* 0x0000007f82027812 */ /* 0x040fe200078ec0ff */
[----:B------:R1:W-:Y:S01]  /*5870*/  STS.U16 [R9+UR4+0x3f00], R72 ;  /* 0x003f004809007988 */ /* 0x0003e20008000404 */
[----:B------:R-:W-:Y:S02]  /*5880*/  SHF.R.U32.HI R107, RZ, 0x4, R130 ;  /* 0x00000004ff6b7819 */ /* 0x000fe40000011682 */
[C---:B------:R-:W-:Y:S01]  /*5890*/  LEA.HI R83, R130.reuse, 0x38, RZ, 0x1c ;  /* 0x0000003882537811 */ /* 0x040fe200078fe0ff */
[----:B------:R2:W-:Y:S01]  /*58a0*/  STS.U16 [R9+UR4+0x5700], R80 ;  /* 0x0057005009007988 */ /* 0x0005e20008000404 */
[C---:B------:R-:W-:Y:S01]  /*58b0*/  LEA.HI R68, R130.reuse, 0x78, RZ, 0x1c ;  /* 0x0000007882447811 */ /* 0x040fe200078fe0ff */
[----:B------:R-:W-:Y:S01]  /*58c0*/  IMAD R77, R77, 0x3, RZ ;  /* 0x000000034d4d7824 */ /* 0x000fe200078e02ff */
[C---:B------:R-:W-:Y:S01]  /*58d0*/  LEA.HI R75, R130.reuse, 0x138, RZ, 0x1c ;  /* 0x00000138824b7811 */ /* 0x040fe200078fe0ff */
[----:B------:R5:W-:Y:S02]  /*58e0*/  STS.U16 [R9+UR4+0xef00], R22 ;  /* 0x00ef001609007988 */ /* 0x000be40008000404 */
[C---:B-----5:R-:W-:Y:S01]  /*58f0*/  LEA.HI R71, R130.reuse, 0x178, RZ, 0x1c ;  /* 0x0000017882477811 */ /* 0x060fe200078fe0ff */
[----:B------:R-:W-:Y:S01]  /*5900*/  IMAD R105, R105, 0xb, RZ ;  /* 0x0000000b69697824 */ /* 0x000fe200078e02ff */
[C---:B-1----:R-:W-:Y:S01]  /*5910*/  LEA.HI R72, R130.reuse, 0xf8, RZ, 0x1c ;  /* 0x000000f882487811 */ /* 0x042fe200078fe0ff */
[----:B------:R-:W-:Y:S01]  /*5920*/  STTM.x64 tmem[UR6], RZ ;  /* 0x000000ff000079ed */ /* 0x000fe20008340006 */
[C---:B------:R-:W-:Y:S01]  /*5930*/  LEA.HI R69, R130.reuse, 0x1b8, RZ, 0x1c ;  /* 0x000001b882457811 */ /* 0x040fe200078fe0ff */
[----:B------:R-:W-:Y:S01]  /*5940*/  IMAD.SHL.U32 R79, R79, 0x4, RZ ;  /* 0x000000044f4f7824 */ /* 0x000fe200078e00ff */
[C---:B--2---:R-:W-:Y:S01]  /*5950*/  LEA.HI R80, R130.reuse, 0xb8, RZ, 0x1c ;  /* 0x000000b882507811 */ /* 0x044fe200078fe0ff */
[----:B------:R-:W-:Y:S01]  /*5960*/  IMAD R109, R109, 0xc, RZ ;  /* 0x0000000c6d6d7824 */ /* 0x000fe200078e02ff */
[C---:B------:R-:W-:Y:S01]  /*5970*/  LOP3.LUT P5, RZ, R130.reuse, 0x7f, RZ, 0xc0, !PT ;  /* 0x0000007f82ff7812 */ /* 0x040fe200078ac0ff */
[----:B------:R-:W-:Y:S01]  /*5980*/  IMAD R81, R81, 0x5, RZ ;  /* 0x0000000551517824 */ /* 0x000fe200078e02ff */
[----:B------:R-:W-:Y:S01]  /*5990*/  LEA.HI R22, R130, 0x1f8, RZ, 0x1c ;  /* 0x000001f882167811 */ /* 0x000fe200078fe0ff */
[----:B------:R-:W-:Y:S01]  /*59a0*/  STTM.x64 tmem[UR6+0x40], RZ ;  /* 0x000040ff000079ed */ /* 0x000fe20008340006 */
[----:B------:R-:W1:Y:S01]  /*59b0*/  S2R R130, SR_CTAID.X ;  /* 0x0000000000827919 */ /* 0x000e620000002500 */
[----:B------:R-:W-:Y:S01]  /*59c0*/  IMAD R111, R111, 0xd, RZ ;  /* 0x0000000d6f6f7824 */ /* 0x000fe200078e02ff */
[----:B------:R-:W-:Y:S01]  /*59d0*/  PRMT R25, RZ, 0x7610, R25 ;  /* 0x00007610ff197816 */ /* 0x000fe20000000019 */
[----:B------:R-:W-:Y:S01]  /*59e0*/  IMAD R85, R85, 0x6, RZ ;  /* 0x0000000655557824 */ /* 0x000fe200078e02ff */
[----:B------:R-:W-:Y:S01]  /*59f0*/  STTM.x64 tmem[UR6+0x80], RZ ;  /* 0x000080ff000079ed */ /* 0x000fe20008340006 */
[----:B------:R-:W-:Y:S01]  /*5a00*/  STS.U16 [R9+UR4+0x2700], R66 ;  /* 0x0027004209007988 */ /* 0x000fe20008000404 */
[----:B------:R-:W-:Y:S01]  /*5a10*/  PRMT R27, RZ, 0x7610, R27 ;  /* 0x00007610ff1b7816 */ /* 0x000fe2000000001b */
[----:B------:R-:W2:Y:S02]  /*5a20*/  LDC R101, c[0x0][0x3d8] ;  /* 0x0000f600ff657b82 */ /* 0x000ea40000000800 */
[----:B------:R-:W-:Y:S04]  /*5a30*/  STS.U16 [R9+UR4+0x2b00], R64 ;  /* 0x002b004009007988 */ /* 0x000fe80008000404 */
[----:B------:R-:W-:Y:S01]  /*5a40*/  STS.U16 [R9+UR4+0x2f00], R62 ;  /* 0x002f003e09007988 */ /* 0x000fe20008000404 */
[----:B------:R-:W-:Y:S01]  /*5a50*/  PRMT R29, RZ, 0x7610, R29 ;  /* 0x00007610ff1d7816 */ /* 0x000fe2000000001d */
[----:B------:R-:W-:Y:S01]  /*5a60*/  IMAD R93, R93, 0x7, RZ ;  /* 0x000000075d5d7824 */ /* 0x000fe200078e02ff */
[----:B------:R-:W-:Y:S01]  /*5a70*/  PRMT R31, RZ, 0x7610, R31 ;  /* 0x00007610ff1f7816 */ /* 0x000fe2000000001f */
[----:B------:R-:W-:Y:S01]  /*5a80*/  STS.U16 [R9+UR4+0x3300], R8 ;  /* 0x0033000809007988 */ /* 0x000fe20008000404 */
[----:B------:R-:W-:Y:S01]  /*5a90*/  PRMT R33, RZ, 0x7610, R33 ;  /* 0x00007610ff217816 */ /* 0x000fe20000000021 */
[----:B------:R-:W5:Y:S02]  /*5aa0*/  LDC R13, c[0x0][0x3d8] ;  /* 0x0000f600ff0d7b82 */ /* 0x000f640000000800 */
[----:B------:R-:W-:Y:S04]  /*5ab0*/  STS.U16 [R9+UR4+0x3b00], R74 ;  /* 0x003b004a09007988 */ /* 0x000fe80008000404 */
[----:B------:R-:W-:Y:S01]  /*5ac0*/  STS.U16 [R9+UR4+0x4300], R78 ;  /* 0x0043004e09007988 */ /* 0x000fe20008000404 */
[----:B------:R-:W-:Y:S01]  /*5ad0*/  PRMT R35, RZ, 0x7610, R35 ;  /* 0x00007610ff237816 */ /* 0x000fe20000000023 */
[----:B------:R-:W0:Y:S02]  /*5ae0*/  LDC R89, c[0x0][0x3d8] ;  /* 0x0000f600ff597b82 */ /* 0x000e240000000800 */
        /* <DEDUP_REMOVED lines=41> */
[----:B------:R-:W-:Y:S04]  /*5d80*/  STS.U16 [R9+UR4+0xc300], R108 ;  /* 0x00c3006c09007988 */ /* 0x000fe80008000404 */
[----:B------:R-:W-:Y:S01]  /*5d90*/  STS.U16 [R9+UR4+0xc700], R12 ;  /* 0x00c7000c09007988 */ /* 0x000fe20008000404 */
[----:B0-----:R-:W-:Y:S01]  /*5da0*/  IMAD R0, R131, R0, RZ ;  /* 0x0000000083007224 */ /* 0x001fe200078e02ff */
[----:B------:R-:W0:Y:S02]  /*5db0*/  LDC R10, c[0x0][0x3c8] ;  /* 0x0000f200ff0a7b82 */ /* 0x000e240000000800 */
[----:B---3--:R-:W-:Y:S04]  /*5dc0*/  STS.U16 [R9+UR4+0xcb00], R106 ;  /* 0x00cb006a09007988 */ /* 0x008fe80008000404 */
[----:B------:R-:W-:Y:S04]  /*5dd0*/  STS.U16 [R9+UR4+0xcf00], R26 ;  /* 0x00cf001a09007988 */ /* 0x000fe80008000404 */
[----:B------:R-:W-:Y:S04]  /*5de0*/  STS.U16 [R9+UR4+0xd300], R116 ;  /* 0x00d3007409007988 */ /* 0x000fe80008000404 */
[----:B------:R-:W-:Y:S04]  /*5df0*/  STS.U16 [R9+UR4+0xd700], R114 ;  /* 0x00d7007209007988 */ /* 0x000fe80008000404 */
[----:B------:R-:W-:Y:S04]  /*5e00*/  STS.U16 [R9+UR4+0xdb00], R110 ;  /* 0x00db006e09007988 */ /* 0x000fe80008000404 */
[----:B------:R-:W-:Y:S04]  /*5e10*/  STS.U16 [R9+UR4+0xdf00], R24 ;  /* 0x00df001809007988 */ /* 0x000fe80008000404 */
[----:B------:R3:W-:Y:S04]  /*5e20*/  STS.U16 [R9+UR4+0xe300], R120 ;  /* 0x00e3007809007988 */ /* 0x0007e80008000404 */
[----:B------:R-:W-:Y:S04]  /*5e30*/  STS.U16 [R9+UR4+0xe700], R20 ;  /* 0x00e7001409007988 */ /* 0x000fe80008000404 */
[----:B------:R0:W-:Y:S04]  /*5e40*/  STS.U16 [R9+UR4+0xeb00], R118 ;  /* 0x00eb007609007988 */ /* 0x0001e80008000404 */
[----:B------:R-:W-:Y:S04]  /*5e50*/  STS.U16 [R9+UR4+0xf300], R16 ;  /* 0x00f3001009007988 */ /* 0x000fe80008000404 */
[----:B------:R0:W-:Y:S04]  /*5e60*/  STS.U16 [R9+UR4+0xf700], R14 ;  /* 0x00f7000e09007988 */ /* 0x0001e80008000404 */
[----:B------:R-:W-:Y:S04]  /*5e70*/  STS.U16 [R9+UR4+0xfb00], R6 ;  /* 0x00fb000609007988 */ /* 0x000fe80008000404 */
[----:B------:R0:W-:Y:S01]  /*5e80*/  STS.U16 [R9+UR4+0xff00], R18 ;  /* 0x00ff001209007988 */ /* 0x0001e20008000404 */
[----:B------:R-:W-:Y:S01]  /*5e90*/  STTM.x64 tmem[UR6+0xc0], RZ ;  /* 0x0000c0ff000079ed */ /* 0x000fe20008340006 */
[----:B------:R-:W0:Y:S01]  /*5ea0*/  FENCE.VIEW.ASYNC.T ;  /* 0x00000000000073c6 */ /* 0x000e220000000200 */
[----:B----4-:R-:W-:Y:S01]  /*5eb0*/  LEA R201, P0, R0, R4, 0x1 ;  /* 0x0000000400c97211 */ /* 0x010fe200078008ff */
[----:B0-----:R-:W-:Y:S01]  /*5ec0*/  VOTEU.ALL UP0, P5 ;  /* 0x0000000000ff7886 */ /* 0x001fe20002800000 */
[----:B------:R-:W-:Y:S01]  /*5ed0*/  IMAD R2, R2, R3, RZ ;  /* 0x0000000302027224 */ /* 0x000fe200078e02ff */
[----:B------:R-:W-:Y:S01]  /*5ee0*/  VOTEU.ALL UP1, P5 ;  /* 0x0000000000ff7886 */ /* 0x000fe20002820000 */
[----:B------:R-:W-:Y:S01]  /*5ef0*/  LEA.HI.X.SX32 R5, R0, R5, 0x1, P0 ;  /* 0x0000000500057211 */ /* 0x000fe200000f0eff */
[----:B-1----:R-:W-:Y:S01]  /*5f00*/  IMAD.SHL.U32 R130, R130, 0x40, RZ ;  /* 0x0000004082827824 */ /* 0x002fe200078e00ff */
[----:B------:R-:W-:-:S04]  /*5f10*/  @!UP0 UIADD3 UR12, UPT, UPT, -UR10, 0x100000, URZ ;  /* 0x001000000a0c8890 */ /* 0x000fc8000fffe1ff */
[----:B------:R-:W-:Y:S02]  /*5f20*/  @!UP0 USHF.L.U32 UR13, UR12, 0xb, URZ ;  /* 0x0000000b0c0d8899 */ /* 0x000fe400080006ff */
[----:B------:R-:W-:Y:S01]  /*5f30*/  @!UP0 USHF.L.U32 UR12, UR12, 0x1, URZ ;  /* 0x000000010c0c8899 */ /* 0x000fe200080006ff */
[----:B------:R-:W-:Y:S01]  /*5f40*/  BAR.SYNC.DEFER_BLOCKING 0x0 ;  /* 0x0000000000007b1d */ /* 0x000fe20000010000 */
[----:B------:R-:W-:Y:S01]  /*5f50*/  IMAD R0, R7, 0x80, R2 ;  /* 0x0000008007007824 */ /* 0x000fe200078e0202 */
[----:B------:R-:W-:-:S04]  /*5f60*/  LEA R206, P0, R2, R201, 0x1 ;  /* 0x000000c902ce7211 */ /* 0x000fc800078008ff */
[----:B------:R-:W-:Y:S02]  /*5f70*/  LEA R204, P1, R0, R201, 0x1 ;  /* 0x000000c900cc7211 */ /* 0x000fe400078208ff */
[----:B------:R-:W0:Y:S01]  /*5f80*/  LDC R8, c[0x0][0x3d8] ;  /* 0x0000f600ff087b82 */ /* 0x000e220000000800 */
[-C--:B------:R-:W-:Y:S02]  /*5f90*/  LEA.HI.X.SX32 R207, R2, R5.reuse, 0x1, P0 ;  /* 0x0000000502cf7211 */ /* 0x080fe400000f0eff */
[----:B------:R-:W-:Y:S01]  /*5fa0*/  LEA.HI.X.SX32 R205, R0, R5, 0x1, P1 ;  /* 0x0000000500cd7211 */ /* 0x000fe200008f0eff */
[----:B------:R-:W-:Y:S02]  /*5fb0*/  IMAD R3, R11, 0x80, R0 ;  /* 0x000000800b037824 */ /* 0x000fe400078e0200 */
[C---:B------:R-:W-:Y:S01]  /*5fc0*/  IMAD.WIDE R240, R95.reuse, 0x2, R206 ;  /* 0x000000025ff07825 */ /* 0x040fe200078e02ce */
[----:B------:R-:W-:Y:S01]  /*5fd0*/  IADD3 R76, PT, PT, R130, 0x40, RZ ;  /* 0x00000040824c7810 */ /* 0x000fe20007ffe0ff */
[----:B------:R-:W1:Y:S02]  /*5fe0*/  LDC R74, c[0x0][0x3d8] ;  /* 0x0000f600ff4a7b82 */ /* 0x000e640000000800 */
[----:B------:R-:W-:Y:S01]  /*5ff0*/  IMAD.WIDE R238, R95, 0x2, R204 ;  /* 0x000000025fee7825 */ /* 0x000fe200078e02cc */
[----:B------:R-:W-:Y:S03]  /*6000*/  STL.64 [R1+0x440], R240 ;  /* 0x000440f001007387 */ /* 0x000fe60000100a00 */
[----:B---3--:R-:W-:Y:S01]  /*6010*/  IMAD.WIDE R120, R121, 0x2, R206 ;  /* 0x0000000279787825 */ /* 0x008fe200078e02ce */
[----:B------:R-:W-:Y:S01]  /*6020*/  PRMT R24, RZ, 0x7610, R24 ;  /* 0x00007610ff187816 */ /* 0x000fe20000000018 */
[----:B------:R-:W3:Y:S02]  /*6030*/  LDC R106, c[0x0][0x3d8] ;  /* 0x0000f600ff6a7b82 */ /* 0x000ee40000000800 */
[----:B------:R-:W-:Y:S01]  /*6040*/  IMAD.WIDE R118, R119, 0x2, R204 ;  /* 0x0000000277767825 */ /* 0x000fe200078e02cc */
[----:B------:R-:W4:Y:S02]  /*6050*/  FENCE.VIEW.ASYNC.S ;  /* 0x00000000000073c6 */ /* 0x000f240000000000 */
[----:B----4-:R4:W2:Y:S01]  /*6060*/  @!UP1 SYNCS.EXCH.64 URZ, [UR4+0x1c000], UR12 ;  /* 0x01c0000c04ff95b2 */ /* 0x0108a20008000100 */
[----:B------:R-:W-:Y:S01]  /*6070*/  IMAD.WIDE R230, R99, 0x2, R206 ;  /* 0x0000000263e67825 */ /* 0x000fe200078e02ce */
[----:B------:R-:W-:Y:S03]  /*6080*/  STL.64 [R1+0x438], R238 ;  /* 0x000438ee01007387 */ /* 0x000fe60000100a00 */
[----:B------:R-:W-:-:S02]  /*6090*/  IMAD R4, R10, 0x80, R3 ;  /* 0x000000800a047824 */ /* 0x000fc400078e0203 */
[----:B------:R-:W-:Y:S01]  /*60a0*/  IMAD.WIDE R228, R99, 0x2, R204 ;  /* 0x0000000263e47825 */ /* 0x000fe200078e02cc */
[----:B------:R-:W-:Y:S03]  /*60b0*/  STL.64 [R1+0x4f0], R120 ;  /* 0x0004f07801007387 */ /* 0x000fe60000100a00 */
[C---:B------:R-:W-:Y:S01]  /*60c0*/  IMAD.WIDE R222, R73.reuse, 0x2, R206 ;  /* 0x0000000249de7825 */ /* 0x040fe200078e02ce */
[----:B------:R-:W-:Y:S03]  /*60d0*/  STL.64 [R1+0x4f8], R118 ;  /* 0x0004f87601007387 */ /* 0x000fe60000100a00 */
[----:B------:R-:W-:Y:S01]  /*60e0*/  IMAD.WIDE R220, R73, 0x2, R204 ;  /* 0x0000000249dc7825 */ /* 0x000fe200078e02cc */
[----:B------:R-:W-:Y:S01]  /*60f0*/  STL.64 [R1+0x428], R230 ;  /* 0x000428e601007387 */ /* 0x000fe20000100a00 */
[-C--:B------:R-:W-:Y:S01]  /*6100*/  LEA R202, P2, R3, R201.reuse, 0x1 ;  /* 0x000000c903ca7211 */ /* 0x080fe200078408ff */
[----:B------:R-:W0:Y:S01]  /*6110*/  LDC R100, c[0x0][0x3d8] ;  /* 0x0000f600ff647b82 */ /* 0x000e220000000800 */
[C---:B------:R-:W-:Y:S01]  /*6120*/  IMAD.WIDE R214, R103.reuse, 0x2, R206 ;  /* 0x0000000267d67825 */ /* 0x040fe200078e02ce */
[----:B------:R-:W-:Y:S01]  /*6130*/  LEA R200, P3, R4, R201, 0x1 ;  /* 0x000000c904c87211 */ /* 0x000fe200078608ff */
[----:B------:R-:W-:Y:S02]  /*6140*/  STL.64 [R1+0x420], R228 ;  /* 0x000420e401007387 */ /* 0x000fe40000100a00 */
[----:B------:R-:W-:Y:S01]  /*6150*/  IMAD.WIDE R194, R103, 0x2, R204 ;  /* 0x0000000267c27825 */ /* 0x000fe200078e02cc */
[----:B------:R-:W-:-:S02]  /*6160*/  ISETP.GT.AND P0, PT, R76, RZ, PT ;  /* 0x000000ff4c00720c */ /* 0x000fc40003f04270 */
[----:B--2---:R-:W-:Y:S01]  /*6170*/  BAR.SYNC.DEFER_BLOCKING 0x0 ;  /* 0x0000000000007b1d */ /* 0x004fe20000010000 */
[----:B------:R-:W-:Y:S01]  /*6180*/  IMAD.WIDE R188, R77, 0x2, R206 ;  /* 0x000000024dbc7825 */ /* 0x000fe200078e02ce */
[----:B------:R-:W-:-:S03]  /*6190*/  LEA.HI.X.SX32 R203, R3, R5, 0x1, P2 ;  /* 0x0000000503cb7211 */ /* 0x000fc600010f0eff */
[----:B------:R-:W-:Y:S01]  /*61a0*/  IMAD.WIDE R186, R77, 0x2, R204 ;  /* 0x000000024dba7825 */ /* 0x000fe200078e02cc */
[----:B------:R-:W-:Y:S01]  /*61b0*/  PRMT R26, RZ, 0x7610, R26 ;  /* 0x00007610ff1a7816 */ /* 0x000fe2000000001a */
[----:B------:R-:W-:Y:S01]  /*61c0*/  STL.64 [R1+0x4d8], R222 ;  /* 0x0004d8de01007387 */ /* 0x000fe20000100a00 */
[----:B------:R-:W-:Y:S01]  /*61d0*/  PRMT R28, RZ, 0x7610, R28 ;  /* 0x00007610ff1c7816 */ /* 0x000fe2000000001c */
[C---:B------:R-:W-:Y:S01]  /*61e0*/  IMAD.WIDE R180, R105.reuse, 0x2, R206 ;  /* 0x0000000269b47825 */ /* 0x040fe200078e02ce */
[----:B------:R-:W-:Y:S01]  /*61f0*/  PRMT R30, RZ, 0x7610, R30 ;  /* 0x00007610ff1e7816 */ /* 0x000fe2000000001e */
[----:B------:R-:W-:Y:S01]  /*6200*/  STL.64 [R1+0x4d0], R220 ;  /* 0x0004d0dc01007387 */ /* 0x000fe20000100a00 */
[----:B------:R-:W-:Y:S01]  /*6210*/  LEA.HI.X.SX32 R201, R4, R5, 0x1, P3 ;  /* 0x0000000504c97211 */ /* 0x000fe200018f0eff */
[----:B------:R-:W-:Y:S01]  /*6220*/  IMAD.WIDE R178, R105, 0x2, R204 ;  /* 0x0000000269b27825 */ /* 0x000fe200078e02cc */
[----:B------:R-:W-:Y:S01]  /*6230*/  PRMT R32, RZ, 0x7610, R32 ;  /* 0x00007610ff207816 */ /* 0x000fe20000000020 */
[----:B------:R-:W-:Y:S01]  /*6240*/  STL.64 [R1+0x410], R214 ;  /* 0x000410d601007387 */ /* 0x000fe20000100a00 */
[----:B------:R-:W-:Y:S01]  /*6250*/  PRMT R34, RZ, 0x7610, R34 ;  /* 0x00007610ff227816 */ /* 0x000fe20000000022 */
[----:B------:R-:W-:Y:S01]  /*6260*/  IMAD.WIDE R172, R79, 0x2, R206 ;  /* 0x000000024fac7825 */ /* 0x000fe200078e02ce */
[----:B------:R-:W-:Y:S01]  /*6270*/  PRMT R36, RZ, 0x7610, R36 ;  /* 0x00007610ff247816 */ /* 0x000fe20000000024 */
[----:B------:R-:W-:Y:S01]  /*6280*/  STL.64 [R1+0x408], R194 ;  /* 0x000408c201007387 */ /* 0x000fe20000100a00 */
[----:B------:R-:W-:Y:S01]  /*6290*/  LEA R197, R197, R132, 0x5 ;  /* 0x00000084c5c57211 */ /* 0x000fe200078e28ff */
[----:B------:R-:W-:Y:S01]  /*62a0*/  IMAD.WIDE R170, R79, 0x2, R204 ;  /* 0x000000024faa7825 */ /* 0x000fe200078e02cc */
[----:B------:R-:W-:Y:S01]  /*62b0*/  PRMT R38, RZ, 0x7610, R38 ;  /* 0x00007610ff267816 */ /* 0x000fe20000000026 */
[----:B------:R-:W-:Y:S02]  /*62c0*/  STL.64 [R1+0x4c0], R188 ;  /* 0x0004c0bc01007387 */ /* 0x000fe40000100a00 */
[----:B------:R-:W-:Y:S01]  /*62d0*/  IMAD R115, R115, 0xf, RZ ;  /* 0x0000000f73737824 */ /* 0x000fe200078e02ff */
[----:B------:R-:W-:Y:S01]  /*62e0*/  PRMT R40, RZ, 0x7610, R40 ;  /* 0x00007610ff287816 */ /* 0x000fe20000000028 */
[----:B------:R-:W-:Y:S01]  /*62f0*/  STL.64 [R1+0x4b8], R186 ;  /* 0x0004b8ba01007387 */ /* 0x000fe20000100a00 */
[----:B------:R-:W-:Y:S01]  /*6300*/  IMAD.WIDE R164, R109, 0x2, R206 ;  /* 0x000000026da47825 */ /* 0x000fe200078e02ce */
[----:B------:R-:W-:Y:S01]  /*6310*/  SGXT.U32 R107, R107, 0x3 ;  /* 0x000000036b6b781a */ /* 0x000fe20000000000 */
[----:B------:R-:W2:Y:S01]  /*6320*/  LDC R14, c[0x0][0x3d8] ;  /* 0x0000f600ff0e7b82 */ /* 0x000ea20000000800 */
[----:B------:R-:W-:Y:S01]  /*6330*/  STL.64 [R1+0x3f8], R180 ;  /* 0x0003f8b401007387 */ /* 0x000fe20000100a00 */
[----:B------:R-:W-:-:S03]  /*6340*/  IMAD.WIDE R162, R109, 0x2, R204 ;  /* 0x000000026da27825 */ /* 0x000fc600078e02cc */
[----:B------:R-:W-:Y:S01]  /*6350*/  STL.64 [R1+0x3f0], R178 ;  /* 0x0003f0b201007387 */ /* 0x000fe20000100a00 */
[C---:B------:R-:W-:Y:S01]  /*6360*/  IMAD.WIDE R156, R81.reuse, 0x2, R206 ;  /* 0x00000002519c7825 */ /* 0x040fe200078e02ce */
[----:B------:R-:W-:Y:S01]  /*6370*/  PRMT R41, RZ, 0x7610, R41 ;  /* 0x00007610ff297816 */ /* 0x000fe20000000029 */
[----:B------:R-:W0:Y:S01]  /*6380*/  LDC R16, c[0x0][0x3d8] ;  /* 0x0000f600ff107b82 */ /* 0x000e220000000800 */
[----:B------:R-:W-:Y:S01]  /*6390*/  STL.64 [R1+0x4a8], R172 ;  /* 0x0004a8ac01007387 */ /* 0x000fe20000100a00 */
[----:B------:R-:W-:-:S03]  /*63a0*/  IMAD.WIDE R154, R81, 0x2, R204 ;  /* 0x00000002519a7825 */ /* 0x000fc600078e02cc */
[----:B------:R-:W-:Y:S01]  /*63b0*/  STL.64 [R1+0x4a0], R170 ;  /* 0x0004a0aa01007387 */ /* 0x000fe20000100a00 */
[C---:B------:R-:W-:Y:S01]  /*63c0*/  IMAD.WIDE R236, R95.reuse, 0x2, R202 ;  /* 0x000000025fec7825 */ /* 0x040fe200078e02ca */
[----:B------:R-:W-:Y:S01]  /*63d0*/  PRMT R42, RZ, 0x7610, R42 ;  /* 0x00007610ff2a7816 */ /* 0x000fe2000000002a */
[----:B------:R-:W0:Y:S01]  /*63e0*/  LDC R12, c[0x0][0x3d8] ;  /* 0x0000f600ff0c7b82 */ /* 0x000e220000000800 */
[----:B------:R-:W4:Y:S01]  /*63f0*/  @P0 LDG.E.U16 R23, desc[UR8][R206.64] ;  /* 0x00000008ce170981 */ /* 0x000f22000c1e1500 */
        /* <DEDUP_REMOVED lines=8> */
[----:B------:R-:W-:Y:S01]  /*6480*/  IMAD.WIDE R144, R85, 0x2, R206 ;  /* 0x0000000255907825 */ /* 0x000fe200078e02ce */
[----:B------:R-:W-:Y:S01]  /*6490*/  PRMT R44, RZ, 0x7610, R44 ;  /* 0x00007610ff2c7816 */ /* 0x000fe2000000002c */
[----:B------:R-:W0:Y:S01]  /*64a0*/  LDC R9, c[0x0][0x3d8] ;  /* 0x0000f600ff097b82 */ /* 0x000e220000000800 */
[----:B------:R-:W4:Y:S01]  /*64b0*/  @P0 LDG.E.U16 R24, desc[UR8][R204.64] ;  /* 0x00000008cc180981 */ /* 0x000f22000c1e1500 */
[----:B------:R-:W-:-:S03]  /*64c0*/  IMAD.WIDE R116, R117, 0x2, R202 ;  /* 0x0000000275747825 */ /* 0x000fc600078e02ca */
[----:B------:R-:W-:Y:S01]  /*64d0*/  STL.64 [R1+0x488], R154 ;  /* 0x0004889a01007387 */ /* 0x000fe20000100a00 */
[----:B------:R-:W-:Y:S01]  /*64e0*/  IMAD.WIDE R142, R85, 0x2, R204 ;  /* 0x00000002558e7825 */ /* 0x000fe200078e02cc */
[----:B------:R-:W-:Y:S01]  /*64f0*/  PRMT R45, RZ, 0x7610, R45 ;  /* 0x00007610ff2d7816 */ /* 0x000fe2000000002d */
[----:B------:R-:W0:Y:S01]  /*6500*/  LDC R7, c[0x0][0x3d8] ;  /* 0x0000f600ff077b82 */ /* 0x000e220000000800 */
[----:B------:R-:W4:Y:S01]  /*6510*/  @P0 LDG.E.U16 R25, desc[UR8][R202.64] ;  /* 0x00000008ca190981 */ /* 0x000f22000c1e1500 */
[----:B------:R-:W-:-:S03]  /*6520*/  IMAD.WIDE R232, R212, 0x2, R200 ;  /* 0x00000002d4e87825 */ /* 0x000fc600078e02c8 */
[----:B------:R-:W4:Y:S01]  /*6530*/  @P0 LDG.E.U16 R26, desc[UR8][R200.64] ;  /* 0x00000008c81a0981 */ /* 0x000f22000c1e1500 */
[C---:B------:R-:W-:Y:S01]  /*6540*/  IMAD.WIDE R138, R113.reuse, 0x2, R206 ;  /* 0x00000002718a7825 */ /* 0x040fe200078e02ce */
[----:B------:R-:W-:Y:S01]  /*6550*/  PRMT R46, RZ, 0x7610, R46 ;  /* 0x00007610ff2e7816 */ /* 0x000fe2000000002e */
[----:B------:R-:W0:Y:S01]  /*6560*/  LDC R6, c[0x0][0x3d8] ;  /* 0x0000f600ff067b82 */ /* 0x000e220000000800 */
[----:B------:R-:W4:Y:S01]  /*6570*/  @P0 LDG.E.U16 R27, desc[UR8][R240.64] ;  /* 0x00000008f01b0981 */ /* 0x000f22000c1e1500 */
[----:B------:R-:W-:-:S03]  /*6580*/  IMAD.WIDE R136, R113, 0x2, R204 ;  /* 0x0000000271887825 */ /* 0x000fc600078e02cc */
[----:B------:R-:W4:Y:S01]  /*6590*/  @P0 LDG.E.U16 R28, desc[UR8][R238.64] ;  /* 0x00000008ee1c0981 */ /* 0x000f22000c1e1500 */
[----:B------:R-:W-:Y:S01]  /*65a0*/  IMAD.WIDE R132, R93, 0x2, R206 ;  /* 0x000000025d847825 */ /* 0x000fe200078e02ce */
[----:B------:R-:W-:Y:S01]  /*65b0*/  PRMT R47, RZ, 0x7610, R47 ;  /* 0x00007610ff2f7816 */ /* 0x000fe2000000002f */
[----:B------:R-:W0:Y:S01]  /*65c0*/  LDC R90, c[0x0][0x3d8] ;  /* 0x0000f600ff5a7b82 */ /* 0x000e220000000800 */
[----:B------:R-:W4:Y:S01]  /*65d0*/  @P0 LDG.E.U16 R29, desc[UR8][R236.64] ;  /* 0x00000008ec1d0981 */ /* 0x000f22000c1e1500 */
[----:B------:R-:W-:-:S03]  /*65e0*/  IMAD.WIDE R226, R99, 0x2, R202 ;  /* 0x0000000263e27825 */ /* 0x000fc600078e02ca */
[----:B------:R-:W4:Y:S01]  /*65f0*/  @P0 LDG.E.U16 R30, desc[UR8][R234.64] ;  /* 0x00000008ea1e0981 */ /* 0x000f22000c1e1500 */
[----:B------:R-:W-:Y:S01]  /*6600*/  IMAD.WIDE R130, R93, 0x2, R204 ;  /* 0x000000025d827825 */ /* 0x000fe200078e02cc */
[----:B------:R-:W-:Y:S01]  /*6610*/  PRMT R48, RZ, 0x7610, R48 ;  /* 0x00007610ff307816 */ /* 0x000fe20000000030 */
[----:B------:R-:W1:Y:S01]  /*6620*/  LDC R86, c[0x0][0x3d8] ;  /* 0x0000f600ff567b82 */ /* 0x000e620000000800 */
[----:B------:R-:W-:Y:S01]  /*6630*/  STL.64 [R1+0x3c8], R150 ;  /* 0x0003c89601007387 */ /* 0x000fe20000100a00 */
[----:B------:R-:W-:-:S03]  /*6640*/  IMAD.WIDE R224, R99, 0x2, R200 ;  /* 0x0000000263e07825 */ /* 0x000fc600078e02c8 */
[----:B------:R-:W4:Y:S01]  /*6650*/  @P0 LDG.E.U16 R31, desc[UR8][R120.64] ;  /* 0x00000008781f0981 */ /* 0x000f22000c1e1500 */
[C---:B------:R-:W-:Y:S01]  /*6660*/  IMAD.WIDE R126, R115.reuse, 0x2, R206 ;  /* 0x00000002737e7825 */ /* 0x040fe200078e02ce */
[----:B------:R-:W-:Y:S01]  /*6670*/  PRMT R50, RZ, 0x7610, R50 ;  /* 0x00007610ff327816 */ /* 0x000fe20000000032 */
[----:B------:R-:W1:Y:S01]  /*6680*/  LDC R82, c[0x0][0x3d8] ;  /* 0x0000f600ff527b82 */ /* 0x000e620000000800 */
[----:B------:R-:W-:Y:S04]  /*6690*/  STL.64 [R1+0x3c0], R148 ;  /* 0x0003c09401007387 */ /* 0x000fe80000100a00 */
[----:B------:R-:W4:Y:S01]  /*66a0*/  @P0 LDG.E.U16 R32, desc[UR8][R118.64] ;  /* 0x0000000876200981 */ /* 0x000f22000c1e1500 */
[----:B------:R-:W-:Y:S01]  /*66b0*/  IMAD.WIDE R124, R115, 0x2, R204 ;  /* 0x00000002737c7825 */ /* 0x000fe200078e02cc */
[----:B------:R-:W-:Y:S01]  /*66c0*/  PRMT R51, RZ, 0x7610, R51 ;  /* 0x00007610ff337816 */ /* 0x000fe20000000033 */
[----:B------:R-:W1:Y:S01]  /*66d0*/  LDC R88, c[0x0][0x3d8] ;  /* 0x0000f600ff587b82 */ /* 0x000e620000000800 */
[----:B------:R-:W-:Y:S01]  /*66e0*/  STL.64 [R1+0x478], R144 ;  /* 0x0004789001007387 */ /* 0x000fe20000100a00 */
[----:B------:R-:W-:-:S03]  /*66f0*/  IMAD.WIDE R218, R73, 0x2, R202 ;  /* 0x0000000249da7825 */ /* 0x000fc600078e02ca */
[----:B------:R0:W4:Y:S01]  /*6700*/  @P0 LDG.E.U16 R33, desc[UR8][R116.64] ;  /* 0x0000000874210981 */ /* 0x000122000c1e1500 */
[----:B------:R-:W-:Y:S01]  /*6710*/  IMAD.WIDE R216, R73, 0x2, R200 ;  /* 0x0000000249d87825 */ /* 0x000fe200078e02c8 */
[----:B------:R-:W-:Y:S01]  /*6720*/  PRMT R52, RZ, 0x7610, R52 ;  /* 0x00007610ff347816 */ /* 0x000fe20000000034 */
[----:B------:R-:W1:Y:S01]  /*6730*/  LDC R73, c[0x0][0x3d8] ;  /* 0x0000f600ff497b82 */ /* 0x000e620000000800 */
[----:B------:R-:W-:Y:S04]  /*6740*/  STL.64 [R1+0x470], R142 ;  /* 0x0004708e01007387 */ /* 0x000fe80000100a00 */
[----:B------:R-:W4:Y:S01]  /*6750*/  @P0 LDG.E.U16 R34, desc[UR8][R232.64] ;  /* 0x00000008e8220981 */ /* 0x000f22000c1e1500 */
[----:B------:R-:W-:Y:S02]  /*6760*/  PRMT R54, RZ, 0x7610, R54 ;  /* 0x00007610ff367816 */ /* 0x000fe40000000036 */
[----:B------:R-:W-:Y:S01]  /*6770*/  PRMT R56, RZ, 0x7610, R56 ;  /* 0x00007610ff387816 */ /* 0x000fe20000000038 */
[----:B------:R-:W-:Y:S01]  /*6780*/  STL.64 [R1+0x3b0], R138 ;  /* 0x0003b08a01007387 */ /* 0x000fe20000100a00 */
[----:B------:R-:W-:-:S02]  /*6790*/  PRMT R57, RZ, 0x7610, R57 ;  /* 0x00007610ff397816 */ /* 0x000fc40000000039 */
[----:B------:R-:W-:Y:S01]  /*67a0*/  PRMT R58, RZ, 0x7610, R58 ;  /* 0x00007610ff3a7816 */ /* 0x000fe2000000003a */
[----:B------:R-:W4:Y:S01]  /*67b0*/  @P0 LDG.E.U16 R35, desc[UR8][R230.64] ;  /* 0x00000008e6230981 */ /* 0x000f22000c1e1500 */
[----:B------:R-:W-:Y:S02]  /*67c0*/  PRMT R59, RZ, 0x7610, R59 ;  /* 0x00007610ff3b7816 */ /* 0x000fe4000000003b */
[----:B------:R-:W-:Y:S01]  /*67d0*/  PRMT R60, RZ, 0x7610, R60 ;  /* 0x00007610ff3c7816 */ /* 0x000fe2000000003c */
[----:B------:R-:W-:Y:S01]  /*67e0*/  STL.64 [R1+0x3a8], R136 ;  /* 0x0003a88801007387 */ /* 0x000fe20000100a00 */
[----:B------:R-:W-:Y:S02]  /*67f0*/  PRMT R62, RZ, 0x7610, R62 ;  /* 0x00007610ff3e7816 */ /* 0x000fe4000000003e */
[----:B------:R-:W-:Y:S01]  /*6800*/  PRMT R63, RZ, 0x7610, R63 ;  /* 0x00007610ff3f7816 */ /* 0x000fe2000000003f */
[----:B------:R-:W4:Y:S01]  /*6810*/  @P0 LDG.E.U16 R36, desc[UR8][R228.64] ;  /* 0x00000008e4240981 */ /* 0x000f22000c1e1500 */
[----:B0-----:R-:W-:Y:S01]  /*6820*/  IMAD R107, R107, R8, RZ ;  /* 0x000000086b6b7224 */ /* 0x001fe200078e02ff */
[----:B------:R-:W-:Y:S01]  /*6830*/  PRMT R64, RZ, 0x7610, R64 ;  /* 0x00007610ff407816 */ /* 0x000fe20000000040 */
[----:B------:R-:W-:Y:S01]  /*6840*/  IMAD.WIDE R192, R103, 0x2, R202 ;  /* 0x0000000267c07825 */ /* 0x000fe200078e02ca */
[----:B------:R-:W-:Y:S01]  /*6850*/  STL.64 [R1+0x460], R132 ;  /* 0x0004608401007387 */ /* 0x000fe20000100a00 */
[----:B------:R-:W-:Y:S01]  /*6860*/  PRMT R66, RZ, 0x7610, R66 ;  /* 0x00007610ff427816 */ /* 0x000fe20000000042 */
[----:B------:R-:W0:Y:S02]  /*6870*/  LDC R92, c[0x0][0x3d8] ;  /* 0x0000f600ff5c7b82 */ /* 0x000e240000000800 */
        /* <DEDUP_REMOVED lines=9> */
[----:B-----5:R-:W-:Y:S01]  /*6910*/  IMAD R68, R68, R13, RZ ;  /* 0x0000000d44447224 */ /* 0x020fe200078e02ff */
[----:B------:R-:W-:Y:S01]  /*6920*/  PRMT R17, RZ, 0x7610, R17 ;  /* 0x00007610ff117816 */ /* 0x000fe20000000011 */
[----:B------:R-:W-:Y:S01]  /*6930*/  IMAD R80, R80, R15, RZ ;  /* 0x0000000f50507224 */ /* 0x000fe200078e02ff */
[----:B------:R-:W5:Y:S01]  /*6940*/  @P0 LDG.E.U16 R39, desc[UR8][R222.64] ;  /* 0x00000008de270981 */ /* 0x000f62000c1e1500 */
[----:B------:R-:W-:Y:S01]  /*6950*/  IMAD.WIDE R168, R79, 0x2, R202 ;  /* 0x000000024fa87825 */ /* 0x000fe200078e02ca */
[----:B------:R-:W0:Y:S02]  /*6960*/  LDC R102, c[0x0][0x3d8] ;  /* 0x0000f600ff667b82 */ /* 0x000e240000000800 */
[----:B------:R-:W-:Y:S01]  /*6970*/  STL.64 [R1+0x430], R236 ;  /* 0x000430ec01007387 */ /* 0x000fe20000100a00 */
[----:B------:R-:W-:-:S03]  /*6980*/  IMAD.WIDE R174, R105, 0x2, R200 ;  /* 0x0000000269ae7825 */ /* 0x000fc600078e02c8 */
[----:B------:R-:W4:Y:S01]  /*6990*/  @P0 LDG.E.U16 R40, desc[UR8][R220.64] ;  /* 0x00000008dc280981 */ /* 0x000f22000c1e1500 */
[----:B------:R-:W-:Y:S01]  /*69a0*/  IMAD.WIDE R160, R109, 0x2, R202 ;  /* 0x000000026da07825 */ /* 0x000fe200078e02ca */
[----:B------:R-:W0:Y:S02]  /*69b0*/  LDC R104, c[0x0][0x3d8] ;  /* 0x0000f600ff687b82 */ /* 0x000e240000000800 */
[----:B------:R-:W-:Y:S01]  /*69c0*/  STL.64 [R1+0x388], R124 ;  /* 0x0003887c01007387 */ /* 0x000fe20000100a00 */
[----:B-1----:R-:W-:-:S03]  /*69d0*/  IMAD R105, R74, 0x8, R107 ;  /* 0x000000084a697824 */ /* 0x002fc600078e026b */
[----:B------:R-:W4:Y:S01]  /*69e0*/  @P0 LDG.E.U16 R41, desc[UR8][R218.64] ;  /* 0x00000008da290981 */ /* 0x000f22000c1e1500 */
[----:B------:R-:W-:Y:S01]  /*69f0*/  IMAD.WIDE R152, R81, 0x2, R202 ;  /* 0x0000000251987825 */ /* 0x000fe200078e02ca */
[----:B------:R-:W1:Y:S02]  /*6a00*/  LDC R108, c[0x0][0x3d8] ;  /* 0x0000f600ff6c7b82 */ /* 0x000e640000000800 */
[----:B------:R0:W-:Y:S01]  /*6a10*/  STL.64 [R1+0x500], R116 ;  /* 0x0005007401007387 */ /* 0x0001e20000100a00 */
[----:B------:R-:W-:-:S03]  /*6a20*/  IMAD.WIDE R182, R77, 0x2, R200 ;  /* 0x000000024db67825 */ /* 0x000fc600078e02c8 */
[----:B------:R-:W4:Y:S01]  /*6a30*/  @P0 LDG.E.U16 R42, desc[UR8][R216.64] ;  /* 0x00000008d82a0981 */ /* 0x000f22000c1e1500 */
[--C-:B------:R-:W-:Y:S01]  /*6a40*/  IMAD.WIDE R146, R111, 0x2, R202.reuse ;  /* 0x000000026f927825 */ /* 0x100fe200078e02ca */
[----:B------:R-:W0:Y:S02]  /*6a50*/  LDC R114, c[0x0][0x3d8] ;  /* 0x0000f600ff727b82 */ /* 0x000e240000000800 */
[----:B------:R-:W-:Y:S04]  /*6a60*/  STL.64 [R1+0x418], R226 ;  /* 0x000418e201007387 */ /* 0x000fe80000100a00 */
[----:B------:R-:W4:Y:S01]  /*6a70*/  @P0 LDG.E.U16 R43, desc[UR8][R214.64] ;  /* 0x00000008d62b0981 */ /* 0x000f22000c1e1500 */
[----:B------:R-:W-:-:S04]  /*6a80*/  IMAD.WIDE R140, R85, 0x2, R202 ;  /* 0x00000002558c7825 */ /* 0x000fc800078e02ca */
[--C-:B------:R-:W-:Y:S01]  /*6a90*/  IMAD.WIDE R134, R113, 0x2, R202.reuse ;  /* 0x0000000271867825 */ /* 0x100fe200078e02ca */
[----:B------:R-:W-:Y:S03]  /*6aa0*/  STL.64 [R1+0x4c8], R218 ;  /* 0x0004c8da01007387 */ /* 0x000fe60000100a00 */
[----:B------:R-:W-:Y:S01]  /*6ab0*/  IMAD.WIDE R128, R93, 0x2, R202 ;  /* 0x000000025d807825 */ /* 0x000fe200078e02ca */
[----:B------:R-:W4:Y:S01]  /*6ac0*/  @P0 LDG.E.U16 R44, desc[UR8][R194.64] ;  /* 0x00000008c22c0981 */ /* 0x000f22000c1e1500 */
[----:B------:R-:W-:Y:S01]  /*6ad0*/  PRMT R20, RZ, 0x7610, R20 ;  /* 0x00007610ff147816 */ /* 0x000fe20000000014 */
[----:B------:R-:W0:Y:S02]  /*6ae0*/  LDC R74, c[0x0][0x3d8] ;  /* 0x0000f600ff4a7b82 */ /* 0x000e240000000800 */
[----:B------:R-:W-:Y:S01]  /*6af0*/  STL.64 [R1+0x400], R192 ;  /* 0x000400c001007387 */ /* 0x000fe20000100a00 */
[----:B---3--:R-:W-:-:S03]  /*6b00*/  IMAD R106, R106, 0x8, R105 ;  /* 0x000000086a6a7824 */ /* 0x008fc600078e0269 */
[----:B------:R-:W3:Y:S01]  /*6b10*/  @P0 LDG.E.U16 R45, desc[UR8][R192.64] ;  /* 0x00000008c02d0981 */ /* 0x000ee2000c1e1500 */
[----:B------:R-:W-:Y:S01]  /*6b20*/  IMAD.WIDE R122, R115, 0x2, R202 ;  /* 0x00000002737a7825 */ /* 0x000fe200078e02ca */
[----:B------:R-:W-:Y:S01]  /*6b30*/  PRMT R18, RZ, 0x7610, R18 ;  /* 0x00007610ff127816 */ /* 0x000fe20000000012 */
[----:B------:R-:W0:Y:S01]  /*6b40*/  LDC R99, c[0x0][0x3d8] ;  /* 0x0000f600ff637b82 */ /* 0x000e220000000800 */
[----:B------:R-:W-:Y:S04]  /*6b50*/  STL.64 [R1+0x4b0], R184 ;  /* 0x0004b0b801007387 */ /* 0x000fe80000100a00 */
[----:B------:R-:W3:Y:S01]  /*6b60*/  @P0 LDG.E.U16 R46, desc[UR8][R190.64] ;  /* 0x00000008be2e0981 */ /* 0x000ee2000c1e1500 */
[----:B------:R-:W-:Y:S01]  /*6b70*/  IMAD.WIDE R166, R79, 0x2, R200 ;  /* 0x000000024fa67825 */ /* 0x000fe200078e02c8 */
[----:B------:R-:W-:Y:S01]  /*6b80*/  PRMT R2, RZ, 0x7610, R2 ;  /* 0x00007610ff027816 */ /* 0x000fe20000000002 */
[----:B------:R-:W1:Y:S01]  /*6b90*/  LDC R103, c[0x0][0x3d8] ;  /* 0x0000f600ff677b82 */ /* 0x000e620000000800 */
[----:B------:R-:W-:Y:S04]  /*6ba0*/  STL.64 [R1+0x3e8], R176 ;  /* 0x0003e8b001007387 */ /* 0x000fe80000100a00 */
[----:B------:R-:W3:Y:S01]  /*6bb0*/  @P0 LDG.E.U16 R47, desc[UR8][R188.64] ;  /* 0x00000008bc2f0981 */ /* 0x000ee2000c1e1500 */
[----:B------:R-:W-:Y:S01]  /*6bc0*/  IMAD.WIDE R158, R109, 0x2, R200 ;  /* 0x000000026d9e7825 */ /* 0x000fe200078e02c8 */
[----:B------:R-:W-:Y:S01]  /*6bd0*/  PRMT R0, RZ, 0x7610, R0 ;  /* 0x00007610ff007816 */ /* 0x000fe20000000000 */
[----:B------:R-:W1:Y:S01]  /*6be0*/  LDC R109, c[0x0][0x3d8] ;  /* 0x0000f600ff6d7b82 */ /* 0x000e620000000800 */
[----:B------:R-:W-:Y:S04]  /*6bf0*/  STL.64 [R1+0x498], R168 ;  /* 0x000498a801007387 */ /* 0x000fe80000100a00 */
[----:B------:R-:W3:Y:S01]  /*6c00*/  @P0 LDG.E.U16 R48, desc[UR8][R186.64] ;  /* 0x00000008ba300981 */ /* 0x000ee2000c1e1500 */
[----:B------:R-:W-:-:S03]  /*6c10*/  IMAD R101, R101, 0x8, R106 ;  /* 0x0000000865657824 */ /* 0x000fc600078e026a */
[----:B------:R-:W3:Y:S01]  /*6c20*/  @P0 LDG.E.U16 R55, desc[UR8][R172.64] ;  /* 0x00000008ac370981 */ /* 0x000ee2000c1e1500 */
[----:B--2---:R-:W-:Y:S01]  /*6c30*/  IMAD R71, R71, R14, RZ ;  /* 0x0000000e47477224 */ /* 0x004fe200078e02ff */
[----:B------:R-:W-:Y:S01]  /*6c40*/  PRMT R11, RZ, 0x7610, R11 ;  /* 0x00007610ff0b7816 */ /* 0x000fe2000000000b */
[----:B------:R-:W-:Y:S01]  /*6c50*/  IMAD.WIDE R94, R111, 0x2, R200 ;  /* 0x000000026f5e7825 */ /* 0x000fe200078e02c8 */
[----:B------:R-:W-:Y:S01]  /*6c60*/  STL.64 [R1+0x3d0], R160 ;  /* 0x0003d0a001007387 */ /* 0x000fe20000100a00 */
[----:B------:R-:W-:Y:S01]  /*6c70*/  PRMT R10, RZ, 0x7610, R10 ;  /* 0x00007610ff0a7816 */ /* 0x000fe2000000000a */
[----:B------:R-:W2:Y:S02]  /*6c80*/  LDC R111, c[0x0][0x3d8] ;  /* 0x0000f600ff6f7b82 */ /* 0x000ea40000000800 */
[----:B------:R-:W2:Y:S04]  /*6c90*/  @P0 LDG.E.U16 R49, desc[UR8][R184.64] ;  /* 0x00000008b8310981 */ /* 0x000ea8000c1e1500 */
[----:B------:R-:W-:Y:S01]  /*6ca0*/  STL.64 [R1+0x480], R152 ;  /* 0x0004809801007387 */ /* 0x000fe20000100a00 */
[----:B------:R-:W-:Y:S01]  /*6cb0*/  IMAD R69, R69, R16, RZ ;  /* 0x0000001045457224 */ /* 0x000fe200078e02ff */
[----:B------:R-:W-:Y:S01]  /*6cc0*/  PRMT R5, RZ, 0x7610, R5 ;  /* 0x00007610ff057816 */ /* 0x000fe20000000005 */
[----:B------:R-:W-:Y:S01]  /*6cd0*/  IMAD R83, R83, R12, RZ ;  /* 0x0000000c53537224 */ /* 0x000fe200078e02ff */
[----:B------:R-:W2:Y:S01]  /*6ce0*/  @P0 LDG.E.U16 R50, desc[UR8][R182.64] ;  /* 0x00000008b6320981 */ /* 0x000ea2000c1e1500 */
[----:B------:R-:W-:Y:S01]  /*6cf0*/  IMAD R22, R22, R9, RZ ;  /* 0x0000000916167224 */ /* 0x000fe200078e02ff */
[----:B------:R-:W-:Y:S01]  /*6d00*/  PRMT R4, RZ, 0x7610, R4 ;  /* 0x00007610ff047816 */ /* 0x000fe20000000004 */
[----:B------:R-:W-:Y:S01]  /*6d10*/  IMAD R72, R72, R7, RZ ;  /* 0x0000000748487224 */ /* 0x000fe200078e02ff */
[----:B------:R-:W-:Y:S01]  /*6d20*/  STL.64 [R1+0x3b8], R146 ;  /* 0x0003b89201007387 */ /* 0x000fe20000100a00 */
[----:B------:R-:W-:Y:S01]  /*6d30*/  IMAD R75, R75, R6, RZ ;  /* 0x000000064b4b7224 */ /* 0x000fe200078e02ff */
[----:B------:R-:W-:Y:S01]  /*6d40*/  PRMT R3, RZ, 0x7610, R3 ;  /* 0x00007610ff037816 */ /* 0x000fe20000000003 */
[----:B0-----:R-:W0:Y:S01]  /*6d50*/  LDC R116, c[0x0][0x3d8] ;  /* 0x0000f600ff747b82 */ /* 0x001e220000000800 */
[----:B------:R-:W2:Y:S04]  /*6d60*/  @P0 LDG.E.U16 R51, desc[UR8][R180.64] ;  /* 0x00000008b4330981 */ /* 0x000ea8000c1e1500 */
[----:B------:R-:W-:Y:S03]  /*6d70*/  STL.64 [R1+0x468], R140 ;  /* 0x0004688c01007387 */ /* 0x000fe60000100a00 */
[----:B------:R-:W0:Y:S01]  /*6d80*/  LDC R118, c[0x0][0x3d8] ;  /* 0x0000f600ff767b82 */ /* 0x000e220000000800 */
[----:B------:R-:W2:Y:S04]  /*6d90*/  @P0 LDG.E.U16 R52, desc[UR8][R178.64] ;  /* 0x00000008b2340981 */ /* 0x000ea8000c1e1500 */
[----:B------:R-:W-:Y:S03]  /*6da0*/  STL.64 [R1+0x3a0], R134 ;  /* 0x0003a08601007387 */ /* 0x000fe60000100a00 */
[----:B------:R-:W0:Y:S01]  /*6db0*/  LDC R119, c[0x0][0x3d8] ;  /* 0x0000f600ff777b82 */ /* 0x000e220000000800 */
[----:B------:R-:W2:Y:S01]  /*6dc0*/  @P0 LDG.E.U16 R53, desc[UR8][R176.64] ;  /* 0x00000008b0350981 */ /* 0x000ea2000c1e1500 */
[----:B------:R-:W-:-:S03]  /*6dd0*/  LEA R100, R100, R101, 0x3 ;  /* 0x0000006564647211 */ /* 0x000fc600078e18ff */
[----:B------:R-:W-:Y:S03]  /*6de0*/  STL.64 [R1+0x450], R128 ;  /* 0x0004508001007387 */ /* 0x000fe60000100a00 */
[----:B------:R-:W0:Y:S01]  /*6df0*/  LDC R120, c[0x0][0x3d8] ;  /* 0x0000f600ff787b82 */ /* 0x000e220000000800 */
[----:B------:R-:W2:Y:S04]  /*6e00*/  @P0 LDG.E.U16 R54, desc[UR8][R174.64] ;  /* 0x00000008ae360981 */ /* 0x000ea8000c1e1500 */
[----:B------:R-:W-:Y:S03]  /*6e10*/  STL.64 [R1+0x380], R122 ;  /* 0x0003807a01007387 */ /* 0x000fe60000100a00 */
[----:B------:R-:W0:Y:S01]  /*6e20*/  LDC R121, c[0x0][0x3d8] ;  /* 0x0000f600ff797b82 */ /* 0x000e220000000800 */
[----:B------:R-:W-:Y:S04]  /*6e30*/  STL.64 [R1+0x530], R234 ;  /* 0x000530ea01007387 */ /* 0x000fe80000100a00 */
[----:B------:R-:W2:Y:S01]  /*6e40*/  @P0 LDG.E.U16 R56, desc[UR8][R170.64] ;  /* 0x00000008aa380981 */ /* 0x000ea2000c1e1500 */
[----:B------:R-:W-:Y:S01]  /*6e50*/  IMAD.WIDE R78, R81, 0x2, R200 ;  /* 0x00000002514e7825 */ /* 0x000fe200078e02c8 */
[----:B------:R-:W-:Y:S01]  /*6e60*/  PRMT R13, RZ, 0x7610, R13 ;  /* 0x00007610ff0d7816 */ /* 0x000fe2000000000d */
[----:B------:R-:W0:Y:S01]  /*6e70*/  LDC R81, c[0x0][0x3d8] ;  /* 0x0000f600ff517b82 */ /* 0x000e220000000800 */
[----:B------:R-:W-:Y:S04]  /*6e80*/  STL.64 [R1+0x568], R232 ;  /* 0x000568e801007387 */ /* 0x000fe80000100a00 */
[----:B------:R-:W2:Y:S01]  /*6e90*/  @P0 LDG.E.U16 R57, desc[UR8][R168.64] ;  /* 0x00000008a8390981 */ /* 0x000ea2000c1e1500 */
[----:B------:R-:W-:-:S03]  /*6ea0*/  PRMT R14, RZ, 0x7610, R14 ;  /* 0x00007610ff0e7816 */ /* 0x000fc6000000000e */
[----:B------:R-:W2:Y:S04]  /*6eb0*/  @P0 LDG.E.U16 R59, desc[UR8][R164.64] ;  /* 0x00000008a43b0981 */ /* 0x000ea8000c1e1500 */
[----:B------:R-:W2:Y:S04]  /*6ec0*/  @P0 LDG.E.U16 R60, desc[UR8][R162.64] ;  /* 0x00000008a23c0981 */ /* 0x000ea8000c1e1500 */
[----:B------:R-:W2:Y:S01]  /*6ed0*/  @P0 LDG.E.U16 R63, desc[UR8][R156.64] ;  /* 0x000000089c3f0981 */ /* 0x000ea2000c1e1500 */
[----:B------:R-:W-:Y:S01]  /*6ee0*/  PRMT R15, RZ, 0x7610, R15 ;  /* 0x00007610ff0f7816 */ /* 0x000fe2000000000f */
[----:B------:R-:W0:Y:S02]  /*6ef0*/  LDC R117, c[0x0][0x3d8] ;  /* 0x0000f600ff757b82 */ /* 0x000e240000000800 */
[----:B------:R-:W-:Y:S04]  /*6f00*/  STL.64 [R1+0x528], R224 ;  /* 0x000528e001007387 */ /* 0x000fe80000100a00 */
[----:B------:R-:W2:Y:S01]  /*6f10*/  @P0 LDG.E.U16 R58, desc[UR8][R166.64] ;  /* 0x00000008a63a0981 */ /* 0x000ea2000c1e1500 */
[----:B------:R-:W-:-:S03]  /*6f20*/  IMAD.WIDE R76, R85, 0x2, R200 ;  /* 0x00000002554c7825 */ /* 0x000fc600078e02c8 */
[----:B------:R-:W-:Y:S01]  /*6f30*/  STL.64 [R1+0x558], R216 ;  /* 0x000558d801007387 */ /* 0x000fe20000100a00 */
[----:B------:R-:W-:-:S03]  /*6f40*/  IMAD R96, R89, 0x8, R100 ;  /* 0x0000000859607824 */ /* 0x000fc600078e0264 */
[----:B------:R-:W-:Y:S04]  /*6f50*/  STL.64 [R1+0x520], R190 ;  /* 0x000520be01007387 */ /* 0x000fe80000100a00 */
[----:B------:R-:W-:Y:S04]  /*6f60*/  STL.64 [R1+0x550], R182 ;  /* 0x000550b601007387 */ /* 0x000fe80000100a00 */
[----:B------:R-:W2:Y:S04]  /*6f70*/  @P0 LDG.E.U16 R61, desc[UR8][R160.64] ;  /* 0x00000008a03d0981 */ /* 0x000ea8000c1e1500 */
[----:B------:R-:W-:Y:S04]  /*6f80*/  STL.64 [R1+0x518], R174 ;  /* 0x000518ae01007387 */ /* 0x000fe80000100a00 */
[----:B------:R-:W2:Y:S01]  /*6f90*/  @P0 LDG.E.U16 R62, desc[UR8][R158.64] ;  /* 0x000000089e3e0981 */ /* 0x000ea2000c1e1500 */
[----:B------:R-:W-:-:S03]  /*6fa0*/  PRMT R16, RZ, 0x7610, R16 ;  /* 0x00007610ff107816 */ /* 0x000fc60000000010 */
[----:B------:R-:W-:Y:S01]  /*6fb0*/  STL.64 [R1+0x548], R166 ;  /* 0x000548a601007387 */ /* 0x000fe20000100a00 */
[----:B------:R-:W-:-:S03]  /*6fc0*/  IMAD.WIDE R84, R113, 0x2, R200 ;  /* 0x0000000271547825 */ /* 0x000fc600078e02c8 */
[----:B------:R-:W2:Y:S01]  /*6fd0*/  @P0 LDG.E.U16 R64, desc[UR8][R154.64] ;  /* 0x000000089a400981 */ /* 0x000ea2000c1e1500 */
[----:B------:R-:W-:-:S03]  /*6fe0*/  IMAD R97, R97, 0x8, R96 ;  /* 0x0000000861617824 */ /* 0x000fc600078e0260 */
[----:B------:R-:W2:Y:S04]  /*6ff0*/  @P0 LDG.E.U16 R65, desc[UR8][R152.64] ;  /* 0x0000000898410981 */ /* 0x000ea8000c1e1500 */
[----:B------:R-:W-:Y:S01]  /*7000*/  STL.64 [R1+0x510], R158 ;  /* 0x0005109e01007387 */ /* 0x000fe20000100a00 */
[----:B------:R-:W-:Y:S01]  /*7010*/  PRMT R12, RZ, 0x7610, R12 ;  /* 0x00007610ff0c7816 */ /* 0x000fe2000000000c */
[----:B------:R-:W0:Y:S02]  /*7020*/  LDC R113, c[0x0][0x3d8] ;  /* 0x0000f600ff717b82 */ /* 0x000e240000000800 */
[----:B------:R1:W-:Y:S04]  /*7030*/  STL.64 [R1+0x540], R78 ;  /* 0x0005404e01007387 */ /* 0x0003e80000100a00 */
[----:B------:R-:W-:Y:S04]  /*7040*/  STL.64 [R1+0x508], R94 ;  /* 0x0005085e01007387 */ /* 0x000fe80000100a00 */
[----:B------:R1:W2:Y:S01]  /*7050*/  @P0 LDG.E.U16 R66, desc[UR8][R78.64] ;  /* 0x000000084e420981 */ /* 0x0002a2000c1e1500 */
[----:B------:R-:W-:-:S03]  /*7060*/  IMAD R89, R110, 0x10, R97 ;  /* 0x000000106e597824 */ /* 0x000fc600078e0261 */
[----:B------:R-:W2:Y:S04]  /*7070*/  @P0 LDG.E.U16 R20, desc[UR8][R148.64] ;  /* 0x0000000894140981 */ /* 0x000ea8000c1e1500 */
[----:B------:R-:W2:Y:S01]  /*7080*/  @P0 LDG.E.U16 R19, desc[UR8][R146.64] ;  /* 0x0000000892130981 */ /* 0x000ea2000c1e1500 */
[----:B-1----:R-:W-:-:S03]  /*7090*/  IMAD.WIDE R78, R93, 0x2, R200 ;  /* 0x000000025d4e7825 */ /* 0x002fc600078e02c8 */
[----:B------:R1:W-:Y:S04]  /*70a0*/  STL.64 [R1+0x538], R76 ;  /* 0x0005384c01007387 */ /* 0x0003e80000100a00 */
[----:B------:R-:W2:Y:S04]  /*70b0*/  @P0 LDG.E.U16 R13, desc[UR8][R150.64] ;  /* 0x00000008960d0981 */ /* 0x000ea8000c1e1500 */
[----:B------:R1:W2:Y:S01]  /*70c0*/  @P0 LDG.E.U16 R14, desc[UR8][R76.64] ;  /* 0x000000084c0e0981 */ /* 0x0002a2000c1e1500 */
[----:B------:R-:W-:Y:S01]  /*70d0*/  PRMT R9, RZ, 0x7610, R9 ;  /* 0x00007610ff097816 */ /* 0x000fe20000000009 */
[----:B------:R-:W0:Y:S02]  /*70e0*/  LDC R93, c[0x0][0x3d8] ;  /* 0x0000f600ff5d7b82 */ /* 0x000e240000000800 */
[----:B------:R1:W2:Y:S01]  /*70f0*/  @P0 LDG.E.U16 R18, desc[UR8][R94.64] ;  /* 0x000000085e120981 */ /* 0x0002a2000c1e1500 */
[----:B------:R-:W-:-:S03]  /*7100*/  PRMT R8, RZ, 0x7610, R8 ;  /* 0x00007610ff087816 */ /* 0x000fc60000000008 */
[----:B------:R-:W-:Y:S01]  /*7110*/  STL.64 [R1+0x398], R84 ;  /* 0x0003985401007387 */ /* 0x000fe20000100a00 */
[----:B-1----:R-:W-:-:S03]  /*7120*/  IMAD.WIDE R76, R115, 0x2, R200 ;  /* 0x00000002734c7825 */ /* 0x002fc600078e02c8 */
[----:B------:R-:W2:Y:S01]  /*7130*/  @P0 LDG.E.U16 R17, desc[UR8][R144.64] ;  /* 0x0000000890110981 */ /* 0x000ea2000c1e1500 */
[----:B------:R-:W-:Y:S01]  /*7140*/  PRMT R7, RZ, 0x7610, R7 ;  /* 0x00007610ff077816 */ /* 0x000fe20000000007 */
[----:B------:R-:W1:Y:S02]  /*7150*/  LDC R95, c[0x0][0x3d8] ;  /* 0x0000f600ff5f7b82 */ /* 0x000e640000000800 */
[----:B------:R-:W-:Y:S01]  /*7160*/  STL.64 [R1+0x448], R78 ;  /* 0x0004484e01007387 */ /* 0x000fe20000100a00 */
[----:B------:R-:W-:-:S03]  /*7170*/  LEA R90, R90, R89, 0x3 ;  /* 0x000000595a5a7211 */ /* 0x000fc600078e18ff */
[----:B------:R-:W2:Y:S01]  /*7180*/  @P0 LDG.E.U16 R16, desc[UR8][R142.64] ;  /* 0x000000088e100981 */ /* 0x000ea2000c1e1500 */
[----:B------:R-:W-:Y:S01]  /*7190*/  PRMT R6, RZ, 0x7610, R6 ;  /* 0x00007610ff067816 */ /* 0x000fe20000000006 */
[----:B------:R-:W0:Y:S02]  /*71a0*/  LDC R94, c[0x0][0x3d8] ;  /* 0x0000f600ff5e7b82 */ /* 0x000e240000000800 */
[----:B------:R-:W2:Y:S04]  /*71b0*/  @P0 LDG.E.U16 R15, desc[UR8][R140.64] ;  /* 0x000000088c0f0981 */ /* 0x000ea8000c1e1500 */
[----:B------:R5:W-:Y:S02]  /*71c0*/  STL.64 [R1+0x378], R76 ;  /* 0x0003784c01007387 */ /* 0x000be40000100a00 */
[----:B------:R-:W0:Y:S02]  /*71d0*/  LDC R110, c[0x0][0x3d8] ;  /* 0x0000f600ff6e7b82 */ /* 0x000e240000000800 */
[----:B------:R5:W2:Y:S04]  /*71e0*/  @P0 LDG.E.U16 R2, desc[UR8][R76.64] ;  /* 0x000000084c020981 */ /* 0x000aa8000c1e1500 */
[----:B------:R-:W2:Y:S04]  /*71f0*/  @P0 LDG.E.U16 R0, desc[UR8][R138.64] ;  /* 0x000000088a000981 */ /* 0x000ea8000c1e1500 */
[----:B------:R-:W2:Y:S01]  /*7200*/  @P0 LDG.E.U16 R12, desc[UR8][R136.64] ;  /* 0x00000008880c0981 */ /* 0x000ea2000c1e1500 */
[----:B------:R-:W0:Y:S03]  /*7210*/  LDC R115, c[0x0][0x3d8] ;  /* 0x0000f600ff737b82 */ /* 0x000e260000000800 */
[----:B------:R-:W2:Y:S01]  /*7220*/  @P0 LDG.E.U16 R11, desc[UR8][R134.64] ;  /* 0x00000008860b0981 */ /* 0x000ea2000c1e1500 */
[----:B------:R-:W-:-:S03]  /*7230*/  IMAD R91, R91, 0x8, R90 ;  /* 0x000000085b5b7824 */ /* 0x000fc600078e025a */
[----:B------:R1:W2:Y:S01]  /*7240*/  @P0 LDG.E.U16 R10, desc[UR8][R84.64] ;  /* 0x00000008540a0981 */ /* 0x0002a2000c1e1500 */
[----:B-----5:R-:W5:Y:S03]  /*7250*/  LDC R77, c[0x0][0x3d8] ;  /* 0x0000f600ff4d7b82 */ /* 0x020f660000000800 */
[----:B------:R1:W2:Y:S04]  /*7260*/  @P0 LDG.E.U16 R9, desc[UR8][R132.64] ;  /* 0x0000000884090981 */ /* 0x0002a8000c1e1500 */
[----:B------:R-:W2:Y:S01]  /*7270*/  @P0 LDG.E.U16 R8, desc[UR8][R130.64] ;  /* 0x0000000882080981 */ /* 0x000ea2000c1e1500 */
[----:B------:R-:W4:Y:S03]  /*7280*/  LDC R76, c[0x0][0x3d8] ;  /* 0x0000f600ff4c7b82 */ /* 0x000f260000000800 */
[----:B------:R-:W2:Y:S01]  /*7290*/  @P0 LDG.E.U16 R7, desc[UR8][R128.64] ;  /* 0x0000000880070981 */ /* 0x000ea2000c1e1500 */
[----:B------:R-:W-:-:S03]  /*72a0*/  IMAD R67, R67, 0x8, R91 ;  /* 0x0000000843437824 */ /* 0x000fc600078e025b */
[----:B------:R0:W2:Y:S01]  /*72b0*/  @P0 LDG.E.U16 R6, desc[UR8][R78.64] ;  /* 0x000000084e060981 */ /* 0x0000a2000c1e1500 */
[----:B-1----:R-:W1:Y:S03]  /*72c0*/  LDC R85, c[0x0][0x3d8] ;  /* 0x0000f600ff557b82 */ /* 0x002e660000000800 */
[----:B------:R-:W2:Y:S04]  /*72d0*/  @P0 LDG.E.U16 R5, desc[UR8][R126.64] ;  /* 0x000000087e050981 */ /* 0x000ea8000c1e1500 */
[----:B------:R-:W2:Y:S01]  /*72e0*/  @P0 LDG.E.U16 R4, desc[UR8][R124.64] ;  /* 0x000000087c040981 */ /* 0x000ea2000c1e1500 */
[----:B------:R-:W-:-:S03]  /*72f0*/  IMAD R87, R87, 0x8, R67 ;  /* 0x0000000857577824 */ /* 0x000fc600078e0243 */
[----:B------:R0:W2:Y:S01]  /*7300*/  @P0 LDG.E.U16 R3, desc[UR8][R122.64] ;  /* 0x000000087a030981 */ /* 0x0000a2000c1e1500 */
[-C--:B------:R-:W-:Y:S01]  /*7310*/  LEA R138, P2, R107, R70.reuse, 0x1 ;  /* 0x000000466b8a7211 */ /* 0x080fe200078408ff */
[----:B------:R-:W3:Y:S01]  /*7320*/  LDC R84, c[0x0][0x3d8] ;  /* 0x0000f600ff547b82 */ /* 0x000ee20000000800 */
[-C--:B------:R-:W-:Y:S02]  /*7330*/  LEA R134, P3, R105, R70.reuse, 0x1 ;  /* 0x0000004669867211 */ /* 0x080fe400078608ff */
[----:B------:R-:W-:Y:S02]  /*7340*/  LEA R86, R86, R87, 0x3 ;  /* 0x0000005756567211 */ /* 0x000fe400078e18ff */
[-C--:B------:R-:W-:Y:S02]  /*7350*/  LEA.HI.X.SX32 R139, R107, R21.reuse, 0x1, P2 ;  /* 0x000000156b8b7211 */ /* 0x080fe400010f0eff */
[-C--:B------:R-:W-:Y:S02]  /*7360*/  LEA.HI.X.SX32 R135, R105, R21.reuse, 0x1, P3 ;  /* 0x0000001569877211 */ /* 0x080fe400018f0eff */
[CC--:B------:R-:W-:Y:S01]  /*7370*/  LEA R132, P6, R106.reuse, R70.reuse, 0x1 ;  /* 0x000000466a847211 */ /* 0x0c0fe200078c08ff */
[----:B-----5:R-:W-:Y:S01]  /*7380*/  IMAD R77, R77, 0x8, R86 ;  /* 0x000000084d4d7824 */ /* 0x020fe200078e0256 */
[----:B------:R-:W-:Y:S01]  /*7390*/  STL.64 [R1+0x368], R138 ;  /* 0x0003688a01007387 */ /* 0x000fe20000100a00 */
[----:B------:R-:W-:Y:S01]  /*73a0*/  LEA R136, P1, R83, R70, 0x1 ;  /* 0x0000004653887211 */ /* 0x000fe200078208ff */
[----:B0-----:R-:W0:Y:S01]  /*73b0*/  LDC R79, c[0x0][0x3d8] ;  /* 0x0000f600ff4f7b82 */ /* 0x001e220000000800 */
[----:B------:R-:W-:Y:S01]  /*73c0*/  LEA.HI.X.SX32 R133, R106, R21, 0x1, P6 ;  /* 0x000000156a857211 */ /* 0x000fe200030f0eff */
[----:B------:R5:W-:Y:S01]  /*73d0*/  STL.64 [R1+0x360], R134 ;  /* 0x0003608601007387 */ /* 0x000be20000100a00 */
[----:B------:R-:W-:-:S04]  /*73e0*/  IMAD R81, R81, 0x10, R77 ;  /* 0x0000001051517824 */ /* 0x000fc800078e024d */
[----:B-1----:R-:W-:Y:S01]  /*73f0*/  IMAD R85, R85, 0x8, R81 ;  /* 0x0000000855557824 */ /* 0x002fe200078e0251 */
[----:B------:R-:W1:Y:S01]  /*7400*/  LDC R78, c[0x0][0x3d8] ;  /* 0x0000f600ff4e7b82 */ /* 0x000e620000000800 */
[-C--:B-----5:R-:W-:Y:S02]  /*7410*/  LEA R134, P6, R100, R70.reuse, 0x1 ;  /* 0x0000004664867211 */ /* 0x0a0fe400078c08ff */
[----:B------:R-:W-:-:S05]  /*7420*/  LEA R138, P3, R101, R70, 0x1 ;  /* 0x00000046658a7211 */ /* 0x000fca00078608ff */
[----:B------:R-:W5:Y:S01]  /*7430*/  LDC R122, c[0x0][0x3d8] ;  /* 0x0000f600ff7a7b82 */ /* 0x000f620000000800 */
[-C--:B------:R-:W-:Y:S01]  /*7440*/  LEA.HI.X.SX32 R135, R100, R21.reuse, 0x1, P6 ;  /* 0x0000001564877211 */ /* 0x080fe200030f0eff */
[----:B------:R-:W-:Y:S01]  /*7450*/  STL.64 [R1+0x358], R132 ;  /* 0x0003588401007387 */ /* 0x000fe20000100a00 */
[----:B------:R-:W-:-:S03]  /*7460*/  LEA.HI.X.SX32 R139, R101, R21, 0x1, P3 ;  /* 0x00000015658b7211 */ /* 0x000fc600018f0eff */
[----:B------:R3:W-:Y:S01]  /*7470*/  STL.64 [R1+0x348], R134 ;  /* 0x0003488601007387 */ /* 0x0007e20000100a00 */
[----:B------:R-:W-:Y:S01]  /*7480*/  LEA R74, R74, R85, 0x3 ;  /* 0x000000554a4a7211 */ /* 0x000fe200078e18ff */
[----:B------:R-:W0:Y:S01]  /*7490*/  LDC R123, c[0x0][0x3d8] ;  /* 0x0000f600ff7b7b82 */ /* 0x000e220000000800 */
[----:B------:R-:W-:Y:S02]  /*74a0*/  LEA R106, P6, R97, R70, 0x1 ;  /* 0x00000046616a7211 */ /* 0x000fe400078c08ff */
[-C--:B------:R-:W-:Y:S01]  /*74b0*/  LEA.HI.X.SX32 R137, R83, R21.reuse, 0x1, P1 ;  /* 0x0000001553897211 */ /* 0x080fe200008f0eff */
[----:B----4-:R-:W-:Y:S01]  /*74c0*/  IMAD R76, R76, 0x8, R74 ;  /* 0x000000084c4c7824 */ /* 0x010fe200078e024a */
[----:B------:R-:W-:-:S03]  /*74d0*/  LEA.HI.X.SX32 R107, R97, R21, 0x1, P6 ;  /* 0x00000015616b7211 */ /* 0x000fc600030f0eff */
[----:B------:R-:W4:Y:S01]  /*74e0*/  LDC R124, c[0x0][0x3d8] ;  /* 0x0000f600ff7c7b82 */ /* 0x000f220000000800 */
[CC--:B---3--:R-:W-:Y:S01]  /*74f0*/  LEA R134, P3, R96.reuse, R70.reuse, 0x1 ;  /* 0x0000004660867211 */ /* 0x0c8fe200078608ff */
[----:B------:R-:W-:Y:S03]  /*7500*/  STL.64 [R1+0x350], R138 ;  /* 0x0003508a01007387 */ /* 0x000fe60000100a00 */
[----:B------:R-:W-:Y:S01]  /*7510*/  LEA.HI.X.SX32 R135, R96, R21, 0x1, P3 ;  /* 0x0000001560877211 */ /* 0x000fe200018f0eff */
[----:B------:R-:W-:Y:S01]  /*7520*/  STL.64 [R1+0x330], R136 ;  /* 0x0003308801007387 */ /* 0x000fe20000100a00 */
[----:B------:R-:W-:Y:S01]  /*7530*/  IMAD R84, R84, 0x8, R76 ;  /* 0x0000000854547824 */ /* 0x000fe200078e024c */
[----:B------:R-:W3:Y:S02]  /*7540*/  LDC R125, c[0x0][0x3d8] ;  /* 0x0000f600ff7d7b82 */ /* 0x000ee40000000800 */
[----:B------:R1:W-:Y:S01]  /*7550*/  STL.64 [R1+0x340], R134 ;  /* 0x0003408601007387 */ /* 0x0003e20000100a00 */
[----:B------:R-:W-:-:S03]  /*7560*/  LEA R100, P6, R91, R70, 0x1 ;  /* 0x000000465b647211 */ /* 0x000fc600078c08ff */
[----:B------:R5:W-:Y:S01]  /*7570*/  STL.64 [R1+0x338], R106 ;  /* 0x0003386a01007387 */ /* 0x000be20000100a00 */
[----:B------:R-:W-:Y:S01]  /*7580*/  IMAD R73, R73, 0x8, R84 ;  /* 0x0000000849497824 */ /* 0x000fe200078e0254 */
[----:B------:R-:W-:Y:S01]  /*7590*/  LEA.HI.X.SX32 R101, R91, R21, 0x1, P6 ;  /* 0x000000155b657211 */ /* 0x000fe200030f0eff */
[----:B------:R-:W2:Y:S01]  /*75a0*/  LDC R126, c[0x0][0x3d8] ;  /* 0x0000f600ff7e7b82 */ /* 0x000ea20000000800 */
[----:B-1----:R-:W-:-:S07]  /*75b0*/  LEA R134, P1, R89, R70, 0x1 ;  /* 0x0000004659867211 */ /* 0x002fce00078208ff */
[----:B------:R-:W1:Y:S01]  /*75c0*/  LDC R127, c[0x0][0x3d8] ;  /* 0x0000f600ff7f7b82 */ /* 0x000e620000000800 */
[C---:B-----5:R-:W-:Y:S02]  /*75d0*/  LEA R106, P3, R90.reuse, R70, 0x1 ;  /* 0x000000465a6a7211 */ /* 0x060fe400078608ff */
[-C--:B------:R-:W-:Y:S02]  /*75e0*/  LEA.HI.X.SX32 R135, R89, R21.reuse, 0x1, P1 ;  /* 0x0000001559877211 */ /* 0x080fe400008f0eff */
[----:B------:R-:W-:Y:S02]  /*75f0*/  LEA.HI.X.SX32 R107, R90, R21, 0x1, P3 ;  /* 0x000000155a6b7211 */ /* 0x000fe400018f0eff */
[----:B------:R-:W-:Y:S01]  /*7600*/  LEA R83, R95, R73, 0x3 ;  /* 0x000000495f537211 */ /* 0x000fe200078e18ff */
[----:B------:R-:W-:Y:S01]  /*7610*/  STL.64 [R1+0x328], R134 ;  /* 0x0003288601007387 */ /* 0x000fe20000100a00 */
[----:B------:R-:W5:Y:S03]  /*7620*/  LDC R128, c[0x0][0x3d8] ;  /* 0x0000f600ff807b82 */ /* 0x000f660000000800 */
[----:B------:R4:W-:Y:S01]  /*7630*/  STL.64 [R1+0x320], R106 ;  /* 0x0003206a01007387 */ /* 0x0009e20000100a00 */
[----:B0-----:R-:W-:-:S03]  /*7640*/  IMAD R79, R79, 0x10, R83 ;  /* 0x000000104f4f7824 */ /* 0x001fc600078e0253 */
[----:B------:R0:W-:Y:S01]  /*7650*/  STL.64 [R1+0x318], R100 ;  /* 0x0003186401007387 */ /* 0x0001e20000100a00 */
[-C--:B------:R-:W-:Y:S01]  /*7660*/  LEA R132, P2, R68, R70.reuse, 0x1 ;  /* 0x0000004644847211 */ /* 0x080fe200078408ff */
[----:B------:R-:W-:Y:S01]  /*7670*/  IMAD R78, R78, 0x8, R79 ;  /* 0x000000084e4e7824 */ /* 0x000fe200078e024f */
[----:B------:R-:W1:Y:S01]  /*7680*/  LDC R129, c[0x0][0x3d8] ;  /* 0x0000f600ff817b82 */ /* 0x000e620000000800 */
[----:B----4-:R-:W-:-:S07]  /*7690*/  LEA R106, P3, R67, R70, 0x1 ;  /* 0x00000046436a7211 */ /* 0x010fce00078608ff */
[----:B------:R-:W4:Y:S01]  /*76a0*/  LDC R130, c[0x0][0x3d8] ;  /* 0x0000f600ff827b82 */ /* 0x000f220000000800 */
[----:B0-----:R-:W-:-:S04]  /*76b0*/  LEA R100, P6, R87, R70, 0x1 ;  /* 0x0000004657647211 */ /* 0x001fc800078c08ff */
[-C--:B------:R-:W-:Y:S02]  /*76c0*/  LEA.HI.X.SX32 R101, R87, R21.reuse, 0x1, P6 ;  /* 0x0000001557657211 */ /* 0x080fe400030f0eff */
[----:B------:R-:W-:Y:S02]  /*76d0*/  LEA R90, P6, R77, R70, 0x1 ;  /* 0x000000464d5a7211 */ /* 0x000fe400078c08ff */
[-C--:B------:R-:W-:Y:S02]  /*76e0*/  LEA.HI.X.SX32 R107, R67, R21.reuse, 0x1, P3 ;  /* 0x00000015436b7211 */ /* 0x080fe400018f0eff */
[-C--:B------:R-:W-:Y:S01]  /*76f0*/  LEA.HI.X.SX32 R133, R68, R21.reuse, 0x1, P2 ;  /* 0x0000001544857211 */ /* 0x080fe200010f0eff */
[----:B------:R-:W-:Y:S01]  /*7700*/  IMAD R82, R82, 0x8, R78 ;  /* 0x0000000852527824 */ /* 0x000fe200078e024e */
[----:B------:R-:W-:Y:S01]  /*7710*/  LEA.HI.X.SX32 R91, R77, R21, 0x1, P6 ;  /* 0x000000154d5b7211 */ /* 0x000fe200030f0eff */
[----:B------:R0:W-:Y:S04]  /*7720*/  STL.64 [R1+0x308], R100 ;  /* 0x0003086401007387 */ /* 0x0001e80000100a00 */
[----:B------:R-:W-:Y:S01]  /*7730*/  STL.64 [R1+0x310], R106 ;  /* 0x0003106a01007387 */ /* 0x000fe20000100a00 */
[----:B------:R-:W-:-:S03]  /*7740*/  LEA R67, R88, R82, 0x3 ;  /* 0x0000005258437211 */ /* 0x000fc600078e18ff */
[----:B------:R-:W-:Y:S01]  /*7750*/  STL.64 [R1+0x2f0], R132 ;  /* 0x0002f08401007387 */ /* 0x000fe20000100a00 */
[----:B0-----:R-:W-:-:S03]  /*7760*/  LEA R100, P3, R86, R70, 0x1 ;  /* 0x0000004656647211 */ /* 0x001fc600078608ff */
[----:B------:R0:W-:Y:S01]  /*7770*/  STL.64 [R1+0x2f8], R90 ;  /* 0x0002f85a01007387 */ /* 0x0001e20000100a00 */
[-C--:B------:R-:W-:Y:S02]  /*7780*/  LEA.HI.X.SX32 R101, R86, R21.reuse, 0x1, P3 ;  /* 0x0000001556657211 */ /* 0x080fe400018f0eff */
[-C--:B------:R-:W-:Y:S02]  /*7790*/  LEA R88, P3, R85, R70.reuse, 0x1 ;  /* 0x0000004655587211 */ /* 0x080fe400078608ff */
[-C--:B------:R-:W-:Y:S02]  /*77a0*/  LEA R86, P6, R74, R70.reuse, 0x1 ;  /* 0x000000464a567211 */ /* 0x080fe400078c08ff */
[----:B0-----:R-:W-:Y:S02]  /*77b0*/  LEA R90, P2, R81, R70, 0x1 ;  /* 0x00000046515a7211 */ /* 0x001fe400078408ff */
[-C--:B------:R-:W-:Y:S02]  /*77c0*/  LEA.HI.X.SX32 R89, R85, R21.reuse, 0x1, P3 ;  /* 0x0000001555597211 */ /* 0x080fe400018f0eff */
[----:B------:R-:W-:-:S02]  /*77d0*/  LEA.HI.X.SX32 R91, R81, R21, 0x1, P2 ;  /* 0x00000015515b7211 */ /* 0x000fc400010f0eff */
[----:B------:R-:W-:Y:S01]  /*77e0*/  LEA.HI.X.SX32 R87, R74, R21, 0x1, P6 ;  /* 0x000000154a577211 */ /* 0x000fe200030f0eff */
[----:B------:R-:W-:Y:S04]  /*77f0*/  STL.64 [R1+0x300], R100 ;  /* 0x0003006401007387 */ /* 0x000fe80000100a00 */
[----:B------:R0:W-:Y:S04]  /*7800*/  STL.64 [R1+0x2e8], R90 ;  /* 0x0002e85a01007387 */ /* 0x0001e80000100a00 */
[----:B------:R-:W-:Y:S04]  /*7810*/  STL.64 [R1+0x2e0], R88 ;  /* 0x0002e05801007387 */ /* 0x000fe80000100a00 */
[----:B------:R1:W-:Y:S01]  /*7820*/  STL.64 [R1+0x2d8], R86 ;  /* 0x0002d85601007387 */ /* 0x0003e20000100a00 */
[----:B0-----:R-:W-:-:S04]  /*7830*/  LEA R90, P3, R76, R70, 0x1 ;  /* 0x000000464c5a7211 */ /* 0x001fc800078608ff */
[----:B------:R-:W-:Y:S02]  /*7840*/  LEA.HI.X.SX32 R91, R76, R21, 0x1, P3 ;  /* 0x000000154c5b7211 */ /* 0x000fe400018f0eff */
[----:B-1----:R-:W-:-:S04]  /*7850*/  LEA R86, P6, R84, R70, 0x1 ;  /* 0x0000004654567211 */ /* 0x002fc800078c08ff */
[----:B------:R-:W-:Y:S01]  /*7860*/  LEA.HI.X.SX32 R87, R84, R21, 0x1, P6 ;  /* 0x0000001554577211 */ /* 0x000fe200030f0eff */
[----:B------:R0:W-:Y:S01]  /*7870*/  STL.64 [R1+0x2d0], R90 ;  /* 0x0002d05a01007387 */ /* 0x0001e20000100a00 */
[----:B------:R-:W-:-:S03]  /*7880*/  LEA R96, P1, R80, R70, 0x1 ;  /* 0x0000004650607211 */ /* 0x000fc600078208ff */
[----:B------:R1:W-:Y:S01]  /*7890*/  STL.64 [R1+0x2c8], R86 ;  /* 0x0002c85601007387 */ /* 0x0003e20000100a00 */
[-C--:B------:R-:W-:Y:S02]  /*78a0*/  LEA.HI.X.SX32 R97, R80, R21.reuse, 0x1, P1 ;  /* 0x0000001550617211 */ /* 0x080fe400008f0eff */
[-C--:B0-----:R-:W-:Y:S02]  /*78b0*/  LEA R90, P3, R73, R70.reuse, 0x1 ;  /* 0x00000046495a7211 */ /* 0x081fe400078608ff */
[-C--:B-1----:R-:W-:Y:S02]  /*78c0*/  LEA R86, P6, R83, R70.reuse, 0x1 ;  /* 0x0000004653567211 */ /* 0x082fe400078c08ff */
[-C--:B------:R-:W-:Y:S02]  /*78d0*/  LEA.HI.X.SX32 R91, R73, R21.reuse, 0x1, P3 ;  /* 0x00000015495b7211 */ /* 0x080fe400018f0eff */
[----:B------:R-:W-:Y:S01]  /*78e0*/  LEA.HI.X.SX32 R87, R83, R21, 0x1, P6 ;  /* 0x0000001553577211 */ /* 0x000fe200030f0eff */
[----:B------:R-:W-:Y:S01]  /*78f0*/  STL.64 [R1+0x2b0], R96 ;  /* 0x0002b06001007387 */ /* 0x000fe20000100a00 */
[----:B------:R-:W-:-:S03]  /*7900*/  LEA R84, P6, R82, R70, 0x1 ;  /* 0x0000004652547211 */ /* 0x000fc600078c08ff */
[----:B------:R0:W-:Y:S04]  /*7910*/  STL.64 [R1+0x2c0], R90 ;  /* 0x0002c05a01007387 */ /* 0x0001e80000100a00 */
[----:B------:R1:W-:Y:S01]  /*7920*/  STL.64 [R1+0x2b8], R86 ;  /* 0x0002b85601007387 */ /* 0x0003e20000100a00 */
[----:B------:R-:W-:Y:S01]  /*7930*/  IMAD R68, R92, 0x8, R67 ;  /* 0x000000085c447824 */ /* 0x000fe200078e0243 */
[----:B------:R-:W-:Y:S02]  /*7940*/  LEA.HI.X.SX32 R85, R82, R21, 0x1, P6 ;  /* 0x0000001552557211 */ /* 0x000fe400030f0eff */
[-C--:B0-----:R-:W-:Y:S02]  /*7950*/  LEA R90, P1, R79, R70.reuse, 0x1 ;  /* 0x000000464f5a7211 */ /* 0x081fe400078208ff */
[----:B-1----:R-:W-:-:S02]  /*7960*/  LEA R86, P3, R78, R70, 0x1 ;  /* 0x000000464e567211 */ /* 0x002fc400078608ff */
[-C--:B------:R-:W-:Y:S02]  /*7970*/  LEA.HI.X.SX32 R91, R79, R21.reuse, 0x1, P1 ;  /* 0x000000154f5b7211 */ /* 0x080fe400008f0eff */
[----:B------:R-:W-:Y:S01]  /*7980*/  LEA.HI.X.SX32 R87, R78, R21, 0x1, P3 ;  /* 0x000000154e577211 */ /* 0x000fe200018f0eff */
[----:B------:R-:W-:Y:S02]  /*7990*/  IMAD R77, R93, 0x8, R68 ;  /* 0x000000085d4d7824 */ /* 0x000fe400078e0244 */
[----:B------:R0:W-:Y:S04]  /*79a0*/  STL.64 [R1+0x2a8], R90 ;  /* 0x0002a85a01007387 */ /* 0x0001e80000100a00 */
[----:B------:R-:W-:Y:S01]  /*79b0*/  STL.64 [R1+0x2a0], R86 ;  /* 0x0002a05601007387 */ /* 0x000fe20000100a00 */
[----:B------:R-:W-:-:S03]  /*79c0*/  IMAD R81, R94, 0x8, R77 ;  /* 0x000000085e517824 */ /* 0x000fc600078e024d */
[----:B------:R1:W-:Y:S02]  /*79d0*/  STL.64 [R1+0x298], R84 ;  /* 0x0002985401007387 */ /* 0x0003e40000100a00 */
[----:B------:R-:W-:Y:S02]  /*79e0*/  LEA R74, R98, R81, 0x4 ;  /* 0x00000051624a7211 */ /* 0x000fe400078e20ff */
[-C--:B0-----:R-:W-:Y:S02]  /*79f0*/  LEA R90, P3, R67, R70.reuse, 0x1 ;  /* 0x00000046435a7211 */ /* 0x081fe400078608ff */
[----:B-1----:R-:W-:-:S04]  /*7a00*/  LEA R84, P6, R68, R70, 0x1 ;  /* 0x0000004644547211 */ /* 0x002fc800078c08ff */
[-C--:B------:R-:W-:Y:S02]  /*7a10*/  LEA.HI.X.SX32 R85, R68, R21.reuse, 0x1, P6 ;  /* 0x0000001544557211 */ /* 0x080fe400030f0eff */
[CC--:B------:R-:W-:Y:S02]  /*7a20*/  LEA R88, P2, R72.reuse, R70.reuse, 0x1 ;  /* 0x0000004648587211 */ /* 0x0c0fe400078408ff */
[-C--:B------:R-:W-:Y:S01]  /*7a30*/  LEA.HI.X.SX32 R91, R67, R21.reuse, 0x1, P3 ;  /* 0x00000015435b7211 */ /* 0x080fe200018f0eff */
[----:B------:R0:W-:Y:S01]  /*7a40*/  STL.64 [R1+0x288], R84 ;  /* 0x0002885401007387 */ /* 0x0001e20000100a00 */
[-C--:B------:R-:W-:Y:S01]  /*7a50*/  LEA R82, P6, R81, R70.reuse, 0x1 ;  /* 0x0000004651527211 */ /* 0x080fe200078c08ff */
[----:B------:R-:W-:Y:S01]  /*7a60*/  IMAD R76, R99, 0x8, R74 ;  /* 0x00000008634c7824 */ /* 0x000fe200078e024a */
[-C--:B------:R-:W-:Y:S02]  /*7a70*/  LEA.HI.X.SX32 R89, R72, R21.reuse, 0x1, P2 ;  /* 0x0000001548597211 */ /* 0x080fe400010f0eff */
[-C--:B------:R-:W-:Y:S01]  /*7a80*/  LEA.HI.X.SX32 R83, R81, R21.reuse, 0x1, P6 ;  /* 0x0000001551537211 */ /* 0x080fe200030f0eff */
[----:B------:R-:W-:Y:S01]  /*7a90*/  IMAD R80, R102, 0x8, R76 ;  /* 0x0000000866507824 */ /* 0x000fe200078e024c */
[C---:B0-----:R-:W-:Y:S01]  /*7aa0*/  LEA R84, P3, R77.reuse, R70, 0x1 ;  /* 0x000000464d547211 */ /* 0x041fe200078608ff */
[----:B------:R-:W-:Y:S03]  /*7ab0*/  STL.64 [R1+0x290], R90 ;  /* 0x0002905a01007387 */ /* 0x000fe60000100a00 */
[----:B------:R-:W-:Y:S01]  /*7ac0*/  LEA.HI.X.SX32 R85, R77, R21, 0x1, P3 ;  /* 0x000000154d557211 */ /* 0x000fe200018f0eff */
[----:B------:R0:W-:Y:S01]  /*7ad0*/  STL.64 [R1+0x270], R88 ;  /* 0x0002705801007387 */ /* 0x0001e20000100a00 */
[----:B------:R-:W-:-:S03]  /*7ae0*/  IMAD R73, R103, 0x8, R80 ;  /* 0x0000000867497824 */ /* 0x000fc600078e0250 */
[----:B------:R1:W-:Y:S04]  /*7af0*/  STL.64 [R1+0x280], R84 ;  /* 0x0002805401007387 */ /* 0x0003e80000100a00 */
[----:B------:R2:W-:Y:S01]  /*7b00*/  STL.64 [R1+0x278], R82 ;  /* 0x0002785201007387 */ /* 0x0005e20000100a00 */
[-C--:B0-----:R-:W-:Y:S02]  /*7b10*/  LEA R88, P2, R74, R70.reuse, 0x1 ;  /* 0x000000464a587211 */ /* 0x081fe400078408ff */
[-C--:B-1----:R-:W-:Y:S02]  /*7b20*/  LEA R84, P3, R76, R70.reuse, 0x1 ;  /* 0x000000464c547211 */ /* 0x082fe400078608ff */
[----:B------:R-:W-:Y:S02]  /*7b30*/  LEA.HI.X.SX32 R89, R74, R21, 0x1, P2 ;  /* 0x000000154a597211 */ /* 0x000fe400010f0eff */
[----:B--2---:R-:W-:-:S02]  /*7b40*/  LEA R82, P6, R80, R70, 0x1 ;  /* 0x0000004650527211 */ /* 0x004fc400078c08ff */
[----:B------:R-:W-:Y:S02]  /*7b50*/  LEA.HI.X.SX32 R85, R76, R21, 0x1, P3 ;  /* 0x000000154c557211 */ /* 0x000fe400018f0eff */
[----:B------:R-:W-:Y:S02]  /*7b60*/  LEA R79, R104, R73, 0x3 ;  /* 0x00000049684f7211 */ /* 0x000fe400078e18ff */
[----:B------:R-:W-:Y:S01]  /*7b70*/  LEA.HI.X.SX32 R83, R80, R21, 0x1, P6 ;  /* 0x0000001550537211 */ /* 0x000fe200030f0eff */
[----:B------:R0:W-:Y:S02]  /*7b80*/  STL.64 [R1+0x268], R88 ;  /* 0x0002685801007387 */ /* 0x0001e40000100a00 */
[----:B------:R-:W-:Y:S02]  /*7b90*/  IMAD R78, R108, 0x8, R79 ;  /* 0x000000086c4e7824 */ /* 0x000fe400078e024f */
[----:B------:R-:W-:Y:S04]  /*7ba0*/  STL.64 [R1+0x260], R84 ;  /* 0x0002605401007387 */ /* 0x000fe80000100a00 */
[----:B------:R1:W-:Y:S01]  /*7bb0*/  STL.64 [R1+0x258], R82 ;  /* 0x0002585201007387 */ /* 0x0003e20000100a00 */
[----:B------:R-:W-:Y:S01]  /*7bc0*/  IMAD R67, R109, 0x8, R78 ;  /* 0x000000086d437824 */ /* 0x000fe200078e024e */
[----:B0-----:R-:W-:-:S03]  /*7bd0*/  LEA R88, P3, R73, R70, 0x1 ;  /* 0x0000004649587211 */ /* 0x001fc600078608ff */
[----:B------:R-:W-:Y:S01]  /*7be0*/  IMAD R68, R110, 0x10, R67 ;  /* 0x000000106e447824 */ /* 0x000fe200078e0243 */
[----:B-1----:R-:W-:-:S04]  /*7bf0*/  LEA R82, P6, R79, R70, 0x1 ;  /* 0x000000464f527211 */ /* 0x002fc800078c08ff */
[-C--:B------:R-:W-:Y:S02]  /*7c00*/  LEA.HI.X.SX32 R83, R79, R21.reuse, 0x1, P6 ;  /* 0x000000154f537211 */ /* 0x080fe400030f0eff */
[-C--:B------:R-:W-:Y:S02]  /*7c10*/  LEA R86, P1, R75, R70.reuse, 0x1 ;  /* 0x000000464b567211 */ /* 0x080fe400078208ff */
[-C--:B------:R-:W-:Y:S01]  /*7c20*/  LEA.HI.X.SX32 R89, R73, R21.reuse, 0x1, P3 ;  /* 0x0000001549597211 */ /* 0x080fe200018f0eff */
[----:B------:R0:W-:Y:S01]  /*7c30*/  STL.64 [R1+0x248], R82 ;  /* 0x0002485201007387 */ /* 0x0001e20000100a00 */
[----:B------:R-:W-:Y:S02]  /*7c40*/  LEA R80, P6, R67, R70, 0x1 ;  /* 0x0000004643507211 */ /* 0x000fe400078c08ff */
[----:B------:R-:W-:Y:S02]  /*7c50*/  LEA R77, R111, R68, 0x3 ;  /* 0x000000446f4d7211 */ /* 0x000fe400078e18ff */
[----:B------:R-:W-:-:S02]  /*7c60*/  LEA.HI.X.SX32 R87, R75, R21, 0x1, P1 ;  /* 0x000000154b577211 */ /* 0x000fc400008f0eff */
[----:B------:R-:W-:Y:S02]  /*7c70*/  LEA.HI.X.SX32 R81, R67, R21, 0x1, P6 ;  /* 0x0000001543517211 */ /* 0x000fe400030f0eff */
[----:B0-----:R-:W-:Y:S01]  /*7c80*/  LEA R82, P3, R78, R70, 0x1 ;  /* 0x000000464e527211 */ /* 0x001fe200078608ff */
[----:B------:R-:W-:-:S03]  /*7c90*/  IMAD R72, R112, 0x8, R77 ;  /* 0x0000000870487824 */ /* 0x000fc600078e024d */
[----:B------:R-:W-:Y:S01]  /*7ca0*/  LEA.HI.X.SX32 R83, R78, R21, 0x1, P3 ;  /* 0x000000154e537211 */ /* 0x000fe200018f0eff */
[----:B------:R-:W-:Y:S04]  /*7cb0*/  STL.64 [R1+0x250], R88 ;  /* 0x0002505801007387 */ /* 0x000fe80000100a00 */
[----:B------:R-:W-:Y:S01]  /*7cc0*/  STL.64 [R1+0x230], R86 ;  /* 0x0002305601007387 */ /* 0x000fe20000100a00 */
[----:B------:R-:W-:-:S03]  /*7cd0*/  IMAD R74, R113, 0x8, R72 ;  /* 0x00000008714a7824 */ /* 0x000fc600078e0248 */
[----:B------:R0:W-:Y:S01]  /*7ce0*/  STL.64 [R1+0x240], R82 ;  /* 0x0002405201007387 */ /* 0x0001e20000100a00 */
[----:B------:R-:W-:-:S03]  /*7cf0*/  LEA R78, P6, R72, R70, 0x1 ;  /* 0x00000046484e7211 */ /* 0x000fc600078c08ff */
[----:B------:R1:W-:Y:S01]  /*7d00*/  STL.64 [R1+0x238], R80 ;  /* 0x0002385001007387 */ /* 0x0003e20000100a00 */
[----:B------:R-:W-:Y:S01]  /*7d10*/  IMAD R76, R114, 0x8, R74 ;  /* 0x00000008724c7824 */ /* 0x000fe200078e024a */
[-C--:B------:R-:W-:Y:S02]  /*7d20*/  LEA.HI.X.SX32 R79, R72, R21.reuse, 0x1, P6 ;  /* 0x00000015484f7211 */ /* 0x080fe400030f0eff */
[CC--:B0-----:R-:W-:Y:S02]  /*7d30*/  LEA R82, P1, R68.reuse, R70.reuse, 0x1 ;  /* 0x0000004644527211 */ /* 0x0c1fe400078208ff */
[C---:B-1----:R-:W-:Y:S02]  /*7d40*/  LEA R80, P3, R77.reuse, R70, 0x1 ;  /* 0x000000464d507211 */ /* 0x042fe400078608ff */
[-C--:B------:R-:W-:Y:S02]  /*7d50*/  LEA.HI.X.SX32 R83, R68, R21.reuse, 0x1, P1 ;  /* 0x0000001544537211 */ /* 0x080fe400008f0eff */
[----:B------:R-:W-:-:S03]  /*7d60*/  LEA.HI.X.SX32 R81, R77, R21, 0x1, P3 ;  /* 0x000000154d517211 */ /* 0x000fc600018f0eff */
[----:B------:R0:W-:Y:S01]  /*7d70*/  STL.64 [R1+0x228], R82 ;  /* 0x0002285201007387 */ /* 0x0001e20000100a00 */
[----:B------:R-:W-:-:S03]  /*7d80*/  LEA R73, R115, R76, 0x3 ;  /* 0x0000004c73497211 */ /* 0x000fc600078e18ff */
[----:B------:R-:W-:Y:S04]  /*7d90*/  STL.64 [R1+0x220], R80 ;  /* 0x0002205001007387 */ /* 0x000fe80000100a00 */
[----:B------:R1:W-:Y:S01]  /*7da0*/  STL.64 [R1+0x218], R78 ;  /* 0x0002184e01007387 */ /* 0x0003e20000100a00 */
[----:B0-----:R-:W-:Y:S01]  /*7db0*/  LEA R82, P3, R74, R70, 0x1 ;  /* 0x000000464a527211 */ /* 0x001fe200078608ff */
[----:B------:R-:W-:-:S03]  /*7dc0*/  IMAD R75, R116, 0x8, R73 ;  /* 0x00000008744b7824 */ /* 0x000fc600078e0249 */
[----:B------:R-:W-:Y:S02]  /*7dd0*/  LEA.HI.X.SX32 R83, R74, R21, 0x1, P3 ;  /* 0x000000154a537211 */ /* 0x000fe400018f0eff */
[----:B-1----:R-:W-:-:S04]  /*7de0*/  LEA R78, P6, R76, R70, 0x1 ;  /* 0x000000464c4e7211 */ /* 0x002fc800078c08ff */
[----:B------:R-:W-:Y:S01]  /*7df0*/  LEA.HI.X.SX32 R79, R76, R21, 0x1, P6 ;  /* 0x000000154c4f7211 */ /* 0x000fe200030f0eff */
[----:B------:R-:W-:Y:S01]  /*7e00*/  IMAD R67, R117, 0x10, R75 ;  /* 0x0000001075437824 */ /* 0x000fe200078e024b */
[----:B------:R-:W-:Y:S01]  /*7e10*/  STL.64 [R1+0x210], R82 ;  /* 0x0002105201007387 */ /* 0x000fe20000100a00 */
[----:B------:R-:W-:-:S03]  /*7e20*/  LEA R84, P2, R71, R70, 0x1 ;  /* 0x0000004647547211 */ /* 0x000fc600078408ff */
[----:B------:R0:W-:Y:S01]  /*7e30*/  STL.64 [R1+0x208], R78 ;  /* 0x0002084e01007387 */ /* 0x0001e20000100a00 */
[----:B------:R-:W-:Y:S01]  /*7e40*/  IMAD R68, R118, 0x8, R67 ;  /* 0x0000000876447824 */ /* 0x000fe200078e0243 */
[-C--:B------:R-:W-:Y:S02]  /*7e50*/  LEA.HI.X.SX32 R85, R71, R21.reuse, 0x1, P2 ;  /* 0x0000001547557211 */ /* 0x080fe400010f0eff */
[-C--:B0-----:R-:W-:Y:S02]  /*7e60*/  LEA R78, P6, R75, R70.reuse, 0x1 ;  /* 0x000000464b4e7211 */ /* 0x081fe400078c08ff */
[----:B------:R-:W-:Y:S02]  /*7e70*/  LEA R82, P3, R73, R70, 0x1 ;  /* 0x0000004649527211 */ /* 0x000fe400078608ff */
[----:B------:R-:W-:Y:S01]  /*7e80*/  LEA.HI.X.SX32 R79, R75, R21, 0x1, P6 ;  /* 0x000000154b4f7211 */ /* 0x000fe200030f0eff */
[----:B------:R-:W-:Y:S01]  /*7e90*/  STL.64 [R1+0x1f0], R84 ;  /* 0x0001f05401007387 */ /* 0x000fe20000100a00 */
[----:B------:R-:W-:-:S02]  /*7ea0*/  LEA R72, R119, R68, 0x3 ;  /* 0x0000004477487211 */ /* 0x000fc400078e18ff */
[----:B------:R-:W-:Y:S01]  /*7eb0*/  LEA.HI.X.SX32 R83, R73, R21, 0x1, P3 ;  /* 0x0000001549537211 */ /* 0x000fe200018f0eff */
[----:B------:R0:W-:Y:S01]  /*7ec0*/  STL.64 [R1+0x1f8], R78 ;  /* 0x0001f84e01007387 */ /* 0x0001e20000100a00 */
[----:B------:R-:W-:Y:S01]  /*7ed0*/  LEA R76, P6, R68, R70, 0x1 ;  /* 0x00000046444c7211 */ /* 0x000fe200078c08ff */
[----:B------:R-:W-:-:S03]  /*7ee0*/  IMAD R74, R120, 0x8, R72 ;  /* 0x00000008784a7824 */ /* 0x000fc600078e0248 */
[----:B------:R-:W-:Y:S01]  /*7ef0*/  LEA.HI.X.SX32 R77, R68, R21, 0x1, P6 ;  /* 0x00000015444d7211 */ /* 0x000fe200030f0eff */
[----:B------:R-:W-:Y:S01]  /*7f00*/  IMAD R71, R121, 0x8, R74 ;  /* 0x0000000879477824 */ /* 0x000fe200078e024a */
[----:B0-----:R-:W-:-:S04]  /*7f10*/  LEA R78, P3, R67, R70, 0x1 ;  /* 0x00000046434e7211 */ /* 0x001fc800078608ff */
[-C--:B------:R-:W-:Y:S01]  /*7f20*/  LEA.HI.X.SX32 R79, R67, R21.reuse, 0x1, P3 ;  /* 0x00000015434f7211 */ /* 0x080fe200018f0eff */
[----:B------:R-:W-:Y:S01]  /*7f30*/  STL.64 [R1+0x200], R82 ;  /* 0x0002005201007387 */ /* 0x000fe20000100a00 */
[C---:B------:R-:W-:Y:S01]  /*7f40*/  LEA R80, P1, R69.reuse, R70, 0x1 ;  /* 0x0000004645507211 */ /* 0x040fe200078208ff */
[----:B------:R-:W-:Y:S02]  /*7f50*/  IMAD R73, R122, 0x8, R71 ;  /* 0x000000087a497824 */ /* 0x000fe400078e0247 */
[----:B------:R0:W-:Y:S01]  /*7f60*/  STL.64 [R1+0x1e8], R78 ;  /* 0x0001e84e01007387 */ /* 0x0001e20000100a00 */
[----:B------:R-:W-:-:S03]  /*7f70*/  LEA.HI.X.SX32 R81, R69, R21, 0x1, P1 ;  /* 0x0000001545517211 */ /* 0x000fc600008f0eff */
[----:B------:R1:W-:Y:S01]  /*7f80*/  STL.64 [R1+0x1e0], R76 ;  /* 0x0001e04c01007387 */ /* 0x0003e20000100a00 */
[----:B------:R-:W-:Y:S02]  /*7f90*/  LEA R67, R123, R73, 0x3 ;  /* 0x000000497b437211 */ /* 0x000fe400078e18ff */
[-C--:B0-----:R-:W-:Y:S02]  /*7fa0*/  LEA R78, P3, R72, R70.reuse, 0x1 ;  /* 0x00000046484e7211 */ /* 0x081fe400078608ff */
[----:B-1----:R-:W-:Y:S02]  /*7fb0*/  LEA R76, P6, R74, R70, 0x1 ;  /* 0x000000464a4c7211 */ /* 0x002fe400078c08ff */
[-C--:B------:R-:W-:Y:S02]  /*7fc0*/  LEA.HI.X.SX32 R79, R72, R21.reuse, 0x1, P3 ;  /* 0x00000015484f7211 */ /* 0x080fe400018f0eff */
[----:B------:R-:W-:Y:S01]  /*7fd0*/  LEA.HI.X.SX32 R77, R74, R21, 0x1, P6 ;  /* 0x000000154a4d7211 */ /* 0x000fe200030f0eff */
[----:B------:R-:W-:Y:S01]  /*7fe0*/  STL.64 [R1+0x1b0], R80 ;  /* 0x0001b05001007387 */ /* 0x000fe20000100a00 */
[----:B------:R-:W-:-:S03]  /*7ff0*/  IMAD R68, R124, 0x10, R67 ;  /* 0x000000107c447824 */ /* 0x000fc600078e0243 */
[----:B------:R0:W-:Y:S04]  /*8000*/  STL.64 [R1+0x1d8], R78 ;  /* 0x0001d84e01007387 */ /* 0x0001e80000100a00 */
[----:B------:R1:W-:Y:S01]  /*8010*/  STL.64 [R1+0x1d0], R76 ;  /* 0x0001d04c01007387 */ /* 0x0003e20000100a00 */
[----:B---3--:R-:W-:Y:S01]  /*8020*/  IMAD R69, R125, 0x8, R68 ;  /* 0x000000087d457824 */ /* 0x008fe200078e0244 */
[-C--:B0-----:R-:W-:Y:S02]  /*8030*/  LEA R78, P1, R71, R70.reuse, 0x1 ;  /* 0x00000046474e7211 */ /* 0x081fe400078208ff */
[----:B-1----:R-:W-:Y:S02]  /*8040*/  LEA R76, P3, R73, R70, 0x1 ;  /* 0x00000046494c7211 */ /* 0x002fe400078608ff */
[----:B------:R-:W-:-:S02]  /*8050*/  LEA.HI.X.SX32 R79, R71, R21, 0x1, P1 ;  /* 0x00000015474f7211 */ /* 0x000fc400008f0eff */
[----:B------:R-:W-:Y:S01]  /*8060*/  LEA.HI.X.SX32 R77, R73, R21, 0x1, P3 ;  /* 0x00000015494d7211 */ /* 0x000fe200018f0eff */
[----:B------:R-:W-:Y:S02]  /*8070*/  IMAD R72, R126, 0x8, R69 ;  /* 0x000000087e487824 */ /* 0x000fe400078e0245 */
[----:B------:R0:W-:Y:S04]  /*8080*/  STL.64 [R1+0x1c8], R78 ;  /* 0x0001c84e01007387 */ /* 0x0001e80000100a00 */
[----:B------:R1:W-:Y:S01]  /*8090*/  STL.64 [R1+0x1c0], R76 ;  /* 0x0001c04c01007387 */ /* 0x0003e20000100a00 */
[----:B------:R-:W-:Y:S02]  /*80a0*/  LEA R71, R127, R72, 0x3 ;  /* 0x000000487f477211 */ /* 0x000fe400078e18ff */
[----:B0-----:R-:W-:-:S02]  /*80b0*/  LEA R78, P1, R67, R70, 0x1 ;  /* 0x00000046434e7211 */ /* 0x001fc400078208ff */
[CC--:B-1----:R-:W-:Y:S02]  /*80c0*/  LEA R76, P3, R68.reuse, R70.reuse, 0x1 ;  /* 0x00000046444c7211 */ /* 0x0c2fe400078608ff */
[-C--:B------:R-:W-:Y:S02]  /*80d0*/  LEA.HI.X.SX32 R79, R67, R21.reuse, 0x1, P1 ;  /* 0x00000015434f7211 */ /* 0x080fe400008f0eff */
[-C--:B------:R-:W-:Y:S01]  /*80e0*/  LEA.HI.X.SX32 R77, R68, R21.reuse, 0x1, P3 ;  /* 0x00000015444d7211 */ /* 0x080fe200018f0eff */
[----:B-----5:R-:W-:Y:S01]  /*80f0*/  IMAD R67, R128, 0x8, R71 ;  /* 0x0000000880437824 */ /* 0x020fe200078e0247 */
[----:B------:R-:W-:Y:S01]  /*8100*/  LEA R80, P1, R69, R70, 0x1 ;  /* 0x0000004645507211 */ /* 0x000fe200078208ff */
[----:B------:R0:W-:Y:S02]  /*8110*/  STL.64 [R1+0x1b8], R78 ;  /* 0x0001b84e01007387 */ /* 0x0001e40000100a00 */
[----:B------:R-:W-:Y:S02]  /*8120*/  IMAD R68, R129, 0x8, R67 ;  /* 0x0000000881447824 */ /* 0x000fe400078e0243 */
[----:B------:R1:W-:Y:S01]  /*8130*/  STL.64 [R1+0x1a8], R76 ;  /* 0x0001a84c01007387 */ /* 0x0003e20000100a00 */
[----:B------:R-:W-:Y:S01]  /*8140*/  LEA.HI.X.SX32 R81, R69, R21, 0x1, P1 ;  /* 0x0000001545517211 */ /* 0x000fe200008f0eff */
[----:B------:R-:W-:-:S04]  /*8150*/  @!UP0 UIADD3 UR12, UPT, UPT, -UR10, 0x100000, URZ ;  /* 0x001000000a0c8890 */ /* 0x000fc8000fffe1ff */
[----:B------:R-:W-:Y:S02]  /*8160*/  @!UP0 USHF.L.U32 UR13, UR12, 0xb, URZ ;  /* 0x0000000b0c0d8899 */ /* 0x000fe400080006ff */
[----:B------:R-:W-:Y:S01]  /*8170*/  @!UP0 USHF.L.U32 UR12, UR12, 0x1, URZ ;  /* 0x000000010c0c8899 */ /* 0x000fe200080006ff */
[CC--:B0-----:R-:W-:Y:S02]  /*8180*/  LEA R78, P3, R72.reuse, R70.reuse, 0x1 ;  /* 0x00000046484e7211 */ /* 0x0c1fe400078608ff */
[CC--:B-1----:R-:W-:Y:S02]  /*8190*/  LEA R76, P6, R71.reuse, R70.reuse, 0x1 ;  /* 0x00000046474c7211 */ /* 0x0c2fe400078c08ff */
[-C--:B------:R-:W-:Y:S01]  /*81a0*/  LEA.HI.X.SX32 R79, R72, R21.reuse, 0x1, P3 ;  /* 0x00000015484f7211 */ /* 0x080fe200018f0eff */
[----:B----4-:R-:W-:Y:S01]  /*81b0*/  IMAD R69, R130, 0x8, R68 ;  /* 0x0000000882457824 */ /* 0x010fe200078e0244 */
[----:B------:R-:W-:Y:S01]  /*81c0*/  LEA.HI.X.SX32 R77, R71, R21, 0x1, P6 ;  /* 0x00000015474d7211 */ /* 0x000fe200030f0eff */
[----:B------:R0:W-:Y:S01]  /*81d0*/  STL.64 [R1+0x1a0], R80 ;  /* 0x0001a05001007387 */ /* 0x0001e20000100a00 */
[----:B------:R-:W-:Y:S01]  /*81e0*/  LEA R82, P2, R22, R70, 0x1 ;  /* 0x0000004616527211 */ /* 0x000fe200078408ff */
[----:B------:R-:W-:-:S02]  /*81f0*/  VOTEU.ALL UP1, P5 ;  /* 0x0000000000ff7886 */ /* 0x000fc40002820000 */
[----:B------:R1:W-:Y:S01]  /*8200*/  STL.64 [R1+0x198], R78 ;  /* 0x0001984e01007387 */ /* 0x0003e20000100a00 */
[-C--:B------:R-:W-:Y:S02]  /*8210*/  LEA.HI.X.SX32 R83, R22, R21.reuse, 0x1, P2 ;  /* 0x0000001516537211 */ /* 0x080fe400010f0eff */
[----:B------:R-:W-:Y:S01]  /*8220*/  LOP3.LUT R75, R197, 0x10, RZ, 0x3c, !PT ;  /* 0x00000010c54b7812 */ /* 0x000fe200078e3cff */
[----:B------:R2:W-:Y:S01]  /*8230*/  STL.64 [R1+0x190], R76 ;  /* 0x0001904c01007387 */ /* 0x0005e20000100a00 */
[----:B------:R3:W4:Y:S01]  /*8240*/  @!UP1 SYNCS.EXCH.64 URZ, [UR4+0x1c008], UR12 ;  /* 0x01c0080c04ff95b2 */ /* 0x0007220008000100 */
[CC--:B0-----:R-:W-:Y:S02]  /*8250*/  LEA R80, P1, R67.reuse, R70.reuse, 0x1 ;  /* 0x0000004643507211 */ /* 0x0c1fe400078208ff */
[----:B-1----:R-:W-:Y:S02]  /*8260*/  LEA R78, P3, R68, R70, 0x1 ;  /* 0x00000046444e7211 */ /* 0x002fe400078608ff */
[----:B------:R-:W-:-:S02]  /*8270*/  LEA.HI.X.SX32 R81, R67, R21, 0x1, P1 ;  /* 0x0000001543517211 */ /* 0x000fc400008f0eff */
[C---:B--2---:R-:W-:Y:S02]  /*8280*/  LEA R76, P6, R69.reuse, R70, 0x1 ;  /* 0x00000046454c7211 */ /* 0x044fe400078c08ff */
[-C--:B------:R-:W-:Y:S02]  /*8290*/  LEA.HI.X.SX32 R79, R68, R21.reuse, 0x1, P3 ;  /* 0x00000015444f7211 */ /* 0x080fe400018f0eff */
[----:B------:R-:W-:Y:S01]  /*82a0*/  LEA.HI.X.SX32 R77, R69, R21, 0x1, P6 ;  /* 0x00000015454d7211 */ /* 0x000fe200030f0eff */
[----:B------:R-:W-:Y:S04]  /*82b0*/  STL.64 [R1+0x170], R82 ;  /* 0x0001705201007387 */ /* 0x000fe80000100a00 */
        /* <DEDUP_REMOVED lines=8> */
[----:B------:R-:W-:Y:S04]  /*8340*/  STL.64 [R1+0x188], R80 ;  /* 0x0001885001007387 */ /* 0x000fe80000100a00 */
[----:B------:R-:W-:Y:S04]  /*8350*/  STS.U16 [R75+UR4+0x10080], R31 ;  /* 0x0100801f4b007988 */ /* 0x000fe80008000404 */
[----:B------:R-:W-:Y:S04]  /*8360*/  STL.64 [R1+0x180], R78 ;  /* 0x0001804e01007387 */ /* 0x000fe80000100a00 */
[----:B------:R-:W-:Y:S04]  /*8370*/  STS.U16 [R75+UR4+0x11080], R32 ;  /* 0x011080204b007988 */ /* 0x000fe80008000404 */
[----:B------:R0:W-:Y:S04]  /*8380*/  STL.64 [R1+0x178], R76 ;  /* 0x0001784c01007387 */ /* 0x0001e80000100a00 */
[----:B------:R-:W-:Y:S04]  /*8390*/  STS.U16 [R75+UR4+0x12080], R33 ;  /* 0x012080214b007988 */ /* 0x000fe80008000404 */
[----:B------:R-:W-:Y:S01]  /*83a0*/  STS.U16 [R75+UR4+0x13080], R34 ;  /* 0x013080224b007988 */ /* 0x000fe20008000404 */
[----:B0-----:R-:W-:-:S03]  /*83b0*/  LOP3.LUT R76, R197, 0x20, RZ, 0x3c, !PT ;  /* 0x00000020c54c7812 */ /* 0x001fc600078e3cff */
[----:B------:R-:W-:Y:S04]  /*83c0*/  STS.U16 [R75+UR4+0x10480], R35 ;  /* 0x010480234b007988 */ /* 0x000fe80008000404 */
[----:B------:R-:W-:Y:S04]  /*83d0*/  STS.U16 [R75+UR4+0x11480], R36 ;  /* 0x011480244b007988 */ /* 0x000fe80008000404 */
[----:B------:R-:W-:Y:S04]  /*83e0*/  STS.U16 [R75+UR4+0x12480], R37 ;  /* 0x012480254b007988 */ /* 0x000fe80008000404 */
[----:B------:R0:W-:Y:S04]  /*83f0*/  STS.U16 [R75+UR4+0x13480], R38 ;  /* 0x013480264b007988 */ /* 0x0001e80008000404 */
[----:B------:R-:W-:Y:S04]  /*8400*/  STS.U16 [R76+UR4+0x10100], R39 ;  /* 0x010100274c007988 */ /* 0x000fe80008000404 */
[----:B------:R-:W-:Y:S01]  /*8410*/  STS.U16 [R76+UR4+0x11100], R40 ;  /* 0x011100284c007988 */ /* 0x000fe20008000404 */
[----:B0-----:R-:W-:-:S03]  /*8420*/  LOP3.LUT R75, R197, 0x30, RZ, 0x3c, !PT ;  /* 0x00000030c54b7812 */ /* 0x001fc600078e3cff */
        /* <DEDUP_REMOVED lines=48> */
[----:B------:R0:W-:Y:S01]  /*8730*/  STS.U16 [R75+UR4+0x12780], R3 ;  /* 0x012780034b007988 */ /* 0x0001e20008000404 */
[----:B------:R-:W-:-:S04]  /*8740*/  @!UP0 UIADD3 UR10, UPT, UPT, -UR10, 0x100000, URZ ;  /* 0x001000000a0a8890 */ /* 0x000fc8000fffe1ff */
[----:B------:R-:W-:Y:S02]  /*8750*/  @!UP0 USHF.L.U32 UR11, UR10, 0xb, URZ ;  /* 0x0000000b0a0b8899 */ /* 0x000fe400080006ff */
[----:B------:R-:W-:Y:S01]  /*8760*/  @!UP0 USHF.L.U32 UR10, UR10, 0x1, URZ ;  /* 0x000000010a0a8899 */ /* 0x000fe200080006ff */
[----:B0-----:R-:W-:-:S05]  /*8770*/  MOV R3, UR4 ;  /* 0x0000000400037c02 */ /* 0x001fca0008000f00 */
[----:B------:R3:W-:Y:S01]  /*8780*/  STL [R1+0x570], R3 ;  /* 0x0005700301007387 */ /* 0x0007e20000100800 */
[----:B------:R-:W-:Y:S01]  /*8790*/  ISETP.EQ.U32.AND P1, PT, R210, RZ, P0 ;  /* 0x000000ffd200720c */ /* 0x000fe20000722070 */
[----:B------:R-:W-:Y:S02]  /*87a0*/  VOTEU.ALL UP1, P5 ;  /* 0x0000000000ff7886 */ /* 0x000fe40002820000 */
[----:B------:R3:W-:Y:S01]  /*87b0*/  STS.U16 [R75+UR4+0x13780], R2 ;  /* 0x013780024b007988 */ /* 0x0007e20008000404 */
[----:B------:R-:W-:Y:S01]  /*87c0*/  UIADD3 UR7, UPT, UPT, UR5, 0x100, URZ ;  /* 0x0000010005077890 */ /* 0x000fe2000fffe0ff */
[----:B----4-:R0:W-:Y:S06]  /*87d0*/  MEMBAR.ALL.CTA ;  /* 0x0000000000007992 */ /* 0x0101ec0000008000 */
[----:B0-----:R-:W-:Y:S04]  /*87e0*/  FENCE.VIEW.ASYNC.S ;  /* 0x00000000000073c6 */ /* 0x001fe80000000000 */
[----:B------:R-:W0:Y:S02]  /*87f0*/  FENCE.VIEW.ASYNC.S ;  /* 0x00000000000073c6 */ /* 0x000e240000000000 */
[----:B0-----:R3:W0:Y:S01]  /*8800*/  @!UP1 SYNCS.EXCH.64 URZ, [UR4+0x14000], UR10 ;  /* 0x0140000a04ff95b2 */ /* 0x0016220008000100 */
[----:B------:R-:W-:Y:S01]  /*8810*/  PRMT R0, RZ, 0x7610, R0 ;  /* 0x00007610ff007816 */ /* 0x000fe20000000000 */
[----:B------:R-:W-:Y:S01]  /*8820*/  VIADD R208, R3, 0x14000 ;  /* 0x0001400003d07836 */ /* 0x000fe20000000000 */
[----:B------:R-:W-:-:S02]  /*8830*/  PRMT R12, RZ, 0x7610, R12 ;  /* 0x00007610ff0c7816 */ /* 0x000fc4000000000c */
[----:B------:R-:W-:Y:S02]  /*8840*/  PRMT R13, RZ, 0x7610, R13 ;  /* 0x00007610ff0d7816 */ /* 0x000fe4000000000d */
[----:B------:R-:W-:Y:S02]  /*8850*/  PRMT R14, RZ, 0x7610, R14 ;  /* 0x00007610ff0e7816 */ /* 0x000fe4000000000e */
[----:B------:R-:W-:Y:S02]  /*8860*/  PRMT R15, RZ, 0x7610, R15 ;  /* 0x00007610ff0f7816 */ /* 0x000fe4000000000f */
[----:B------:R-:W-:Y:S02]  /*8870*/  PRMT R16, RZ, 0x7610, R16 ;  /* 0x00007610ff107816 */ /* 0x000fe40000000010 */
[----:B------:R-:W-:Y:S02]  /*8880*/  PRMT R17, RZ, 0x7610, R17 ;  /* 0x00007610ff117816 */ /* 0x000fe40000000011 */
        /* <DEDUP_REMOVED lines=56> */
[----:B------:R-:W-:Y:S01]  /*8c10*/  PRMT R74, RZ, 0x7610, R74 ;  /* 0x00007610ff4a7816 */ /* 0x000fe2000000004a */
[----:B0-----:R-:W-:Y:S06]  /*8c20*/  BAR.SYNC.DEFER_BLOCKING 0x0 ;  /* 0x0000000000007b1d */ /* 0x001fec0000010000 */
[----:B---3--:R-:W-:Y:S05]  /*8c30*/  @!P1 BRA `(.L_x_6) ;  /* 0x0000000800c89947 */ /* 0x008fea0003800000 */
[----:B------:R-:W-:Y:S01]  /*8c40*/  IMAD.U32 R2, RZ, RZ, UR4 ;  /* 0x00000004ff027e24 */ /* 0x000fe2000f8e00ff */
[----:B------:R-:W-:Y:S01]  /*8c50*/  ELECT P2, URZ, PT ;  /* 0x0000000000ff782f */ /* 0x000fe20003840000 */
[----:B------:R-:W-:Y:S01]  /*8c60*/  VIADD R3, R3, 0x10000 ;  /* 0x0001000003037836 */ /* 0x000fe20000000000 */
[----:B------:R-:W-:Y:S01]  /*8c70*/  UMOV UR54, 0x0 ;  /* 0x0000000000367882 */ /* 0x000fe20000000000 */
[----:B------:R-:W-:Y:S01]  /*8c80*/  UMOV UR55, 0x4048490 ;  /* 0x0404849000377882 */ /* 0x000fe20000000000 */
[----:B------:R-:W-:Y:S01]  /*8c90*/  SHF.R.U32.HI R2, RZ, 0x4, R2 ;  /* 0x00000004ff027819 */ /* 0x000fe20000011602 */
[----:B------:R-:W-:Y:S01]  /*8ca0*/  UMOV UR72, 0x0 ;  /* 0x0000000000487882 */ /* 0x000fe20000000000 */
[----:B------:R-:W-:Y:S01]  /*8cb0*/  SHF.R.U32.HI R3, RZ, 0x4, R3 ;  /* 0x00000004ff037819 */ /* 0x000fe20000011603 */
[----:B------:R-:W-:Y:S01]  /*8cc0*/  UMOV UR73, 0x4048490 ;  /* 0x0404849000497882 */ /* 0x000fe20000000000 */
[----:B------:R-:W-:Y:S01]  /*8cd0*/  SGXT.U32 R2, R2, 0xe ;  /* 0x0000000e0202781a */ /* 0x000fe20000000000 */
[----:B------:R-:W-:Y:S01]  /*8ce0*/  UMOV UR44, 0x0 ;  /* 0x00000000002c7882 */ /* 0x000fe20000000000 */
[----:B------:R-:W-:Y:S01]  /*8cf0*/  SGXT.U32 R4, R3, 0xe ;  /* 0x0000000e0304781a */ /* 0x000fe20000000000 */
[----:B------:R-:W-:Y:S01]  /*8d00*/  UMOV UR45, 0x4048490 ;  /* 0x04048490002d7882 */ /* 0x000fe20000000000 */
[----:B------:R-:W-:Y:S01]  /*8d10*/  R2UR UR10, R2 ;  /* 0x00000000020a72ca */ /* 0x000fe200000e0000 */
[----:B------:R-:W-:Y:S01]  /*8d20*/  @P2 IMAD.MOV.U32 R3, RZ, RZ, 0x40004040 ;  /* 0x40004040ff032424 */ /* 0x000fe200078e00ff */
[----:B------:R-:W-:Y:S01]  /*8d30*/  R2UR UR11, R4 ;  /* 0x00000000040b72ca */ /* 0x000fe200000e0000 */
[----:B------:R-:W-:Y:S01]  /*8d40*/  UMOV UR46, 0x0 ;  /* 0x00000000002e7882 */ /* 0x000fe20000000000 */
[----:B------:R-:W-:Y:S01]  /*8d50*/  IADD3 R2, P3, PT, R2, 0x80, RZ ;  /* 0x0000008002027810 */ /* 0x000fe20007f7e0ff */
[----:B------:R-:W-:Y:S01]  /*8d60*/  UMOV UR47, 0x4048490 ;  /* 0x04048490002f7882 */ /* 0x000fe20000000000 */
[C---:B------:R-:W-:Y:S01]  /*8d70*/  @P2 R2UR UR49, R3.reuse ;  /* 0x00000000033122ca */ /* 0x040fe200000e0000 */
[----:B------:R-:W-:Y:S01]  /*8d80*/  UMOV UR68, 0x0 ;  /* 0x0000000000447882 */ /* 0x000fe20000000000 */
[----:B------:R-:W-:Y:S01]  /*8d90*/  R2UR UR12, R2 ;  /* 0x00000000020c72ca */ /* 0x000fe200000e0000 */
[----:B------:R-:W-:Y:S01]  /*8da0*/  UMOV UR69, 0x4048490 ;  /* 0x0404849000457882 */ /* 0x000fe20000000000 */
[----:B------:R-:W-:Y:S01]  /*8db0*/  @P2 R2UR UR67, R3 ;  /* 0x00000000034322ca */ /* 0x000fe200000e0000 */
[----:B------:R-:W-:Y:S01]  /*8dc0*/  UMOV UR50, 0x0 ;  /* 0x0000000000327882 */ /* 0x000fe20000000000 */
[----:B------:R-:W-:Y:S01]  /*8dd0*/  IADD3 R4, P6, PT, R4, 0x2, RZ ;  /* 0x0000000204047810 */ /* 0x000fe20007fde0ff */
[----:B------:R-:W-:Y:S01]  /*8de0*/  UMOV UR51, 0x4048490 ;  /* 0x0404849000337882 */ /* 0x000fe20000000000 */
[----:B------:R-:W-:Y:S01]  /*8df0*/  MOV R2, UR10 ;  /* 0x0000000a00027c02 */ /* 0x000fe20008000f00 */
[----:B------:R-:W-:Y:S01]  /*8e00*/  UMOV UR52, 0x0 ;  /* 0x0000000000347882 */ /* 0x000fe20000000000 */
[----:B------:R-:W-:Y:S01]  /*8e10*/  R2UR UR14, R4 ;  /* 0x00000000040e72ca */ /* 0x000fe200000e0000 */
[----:B------:R-:W-:Y:S01]  /*8e20*/  UMOV UR53, 0x4048490 ;  /* 0x0404849000357882 */ /* 0x000fe20000000000 */
[----:B------:R-:W-:Y:S01]  /*8e30*/  @P2 R2UR UR48, R2 ;  /* 0x00000000023022ca */ /* 0x000fe200000e0000 */
[----:B------:R-:W-:Y:S01]  /*8e40*/  IMAD.U32 R2, RZ, RZ, UR11 ;  /* 0x0000000bff027e24 */ /* 0x000fe2000f8e00ff */
[----:B------:R-:W-:Y:S01]  /*8e50*/  UMOV UR70, 0x0 ;  /* 0x0000000000467882 */ /* 0x000fe20000000000 */
[----:B------:R-:W-:Y:S01]  /*8e60*/  UMOV UR71, 0x4048490 ;  /* 0x0404849000477882 */ /* 0x000fe20000000000 */
[----:B------:R-:W-:Y:S01]  /*8e70*/  UMOV UR56, 0x0 ;  /* 0x0000000000387882 */ /* 0x000fe20000000000 */
[----:B------:R-:W-:Y:S01]  /*8e80*/  UMOV UR57, 0x4048490 ;  /* 0x0404849000397882 */ /* 0x000fe20000000000 */
[----:B------:R-:W-:-:S02]  /*8e90*/  @P2 R2UR UR66, R2 ;  /* 0x00000000024222ca */ /* 0x000fc400000e0000 */
[----:B------:R-:W-:Y:S01]  /*8ea0*/  CS2R R2, SRZ ;  /* 0x0000000000027805 */ /* 0x000fe2000001ff00 */
[----:B------:R-:W-:Y:S01]  /*8eb0*/  UMOV UR62, 0x0 ;  /* 0x00000000003e7882 */ /* 0x000fe20000000000 */
[----:B------:R-:W-:Y:S01]  /*8ec0*/  UMOV UR63, 0x4048490 ;  /* 0x04048490003f7882 */ /* 0x000fe20000000000 */
[----:B------:R-:W-:Y:S01]  /*8ed0*/  UMOV UR74, 0x0 ;  /* 0x00000000004a7882 */ /* 0x000fe20000000000 */
[----:B------:R-:W-:Y:S01]  /*8ee0*/  UMOV UR75, 0x4048490 ;  /* 0x04048490004b7882 */ /* 0x000fe20000000000 */
[----:B------:R-:W-:Y:S01]  /*8ef0*/  UMOV UR16, 0x0 ;  /* 0x0000000000107882 */ /* 0x000fe20000000000 */
[----:B------:R-:W-:Y:S01]  /*8f00*/  IADD3.X R2, PT, PT, R2, 0x40004040, RZ, P3, !PT ;  /* 0x4000404002027810 */ /* 0x000fe20001ffe4ff */
[----:B------:R-:W-:Y:S01]  /*8f10*/  UMOV UR17, 0x4048490 ;  /* 0x0404849000117882 */ /* 0x000fe20000000000 */
[----:B------:R-:W-:Y:S01]  /*8f20*/  IADD3.X R3, PT, PT, R3, 0x40004040, RZ, P6, !PT ;  /* 0x4000404003037810 */ /* 0x000fe200037fe4ff */
[----:B------:R-:W-:Y:S01]  /*8f30*/  UMOV UR18, 0x0 ;  /* 0x0000000000127882 */ /* 0x000fe20000000000 */
[----:B------:R-:W-:Y:S01]  /*8f40*/  R2UR UR13, R2 ;  /* 0x00000000020d72ca */ /* 0x000fe200000e0000 */
[----:B------:R-:W-:Y:S01]  /*8f50*/  UMOV UR19, 0x4048490 ;  /* 0x0404849000137882 */ /* 0x000fe20000000000 */
[----:B------:R-:W-:Y:S01]  /*8f60*/  R2UR UR15, R3 ;  /* 0x00000000030f72ca */ /* 0x000fe200000e0000 */
[----:B------:R0:W-:Y:S01]  /*8f70*/  UTCHMMA gdesc[UR48], gdesc[UR66], tmem[UR7], tmem[UR54], idesc[UR55], !UPT ;  /* 0x00ff3642300075ea */ /* 0x0001e2000f800007 */
[----:B------:R-:W-:Y:S01]  /*8f80*/  UMOV UR20, 0x0 ;  /* 0x0000000000147882 */ /* 0x000fe20000000000 */
[----:B------:R-:W-:Y:S01]  /*8f90*/  UMOV UR21, 0x4048490 ;  /* 0x0404849000157882 */ /* 0x000fe20000000000 */
[----:B------:R-:W-:Y:S01]  /*8fa0*/  UMOV UR22, 0x0 ;  /* 0x0000000000167882 */ /* 0x000fe20000000000 */
[----:B------:R-:W-:Y:S01]  /*8fb0*/  UMOV UR23, 0x4048490 ;  /* 0x0404849000177882 */ /* 0x000fe20000000000 */
[----:B------:R-:W-:Y:S01]  /*8fc0*/  IMAD.MOV.U32 R209, RZ, RZ, RZ ;  /* 0x000000ffffd17224 */ /* 0x000fe200078e00ff */
[----:B------:R-:W-:Y:S01]  /*8fd0*/  UMOV UR24, 0x0 ;  /* 0x0000000000187882 */ /* 0x000fe20000000000 */
[----:B------:R-:W-:Y:S01]  /*8fe0*/  UMOV UR25, 0x4048490 ;  /* 0x0404849000197882 */ /* 0x000fe20000000000 */
[----:B------:R-:W-:Y:S01]  /*8ff0*/  UMOV UR26, 0x0 ;  /* 0x00000000001a7882 */ /* 0x000fe20000000000 */
[----:B------:R-:W-:Y:S01]  /*9000*/  UMOV UR27, 0x4048490 ;  /* 0x04048490001b7882 */ /* 0x000fe20000000000 */
[----:B------:R-:W-:Y:S01]  /*9010*/  UIADD3.64 UR58, UPT, UPT, UR12, 0x80, URZ ;  /* 0x000000800c3a7897 */ /* 0x000fe2000fffe0ff */
[----:B------:R-:W-:Y:S01]  /*9020*/  @P2 MOV R2, R208 ;  /* 0x000000d000022202 */ /* 0x000fe20000000f00 */
[----:B------:R-:W-:-:S02]  /*9030*/  UIADD3.64 UR60, UPT, UPT, UR14, 0x2, URZ ;  /* 0x000000020e3c7897 */ /* 0x000fc4000fffe0ff */
[----:B------:R1:W-:Y:S01]  /*9040*/  UTCHMMA gdesc[UR12], gdesc[UR14], tmem[UR7], tmem[UR72], idesc[UR73], UPT ;  /* 0x00ff480e0c0075ea */ /* 0x0003e2000b800007 */
[----:B0-----:R-:W-:Y:S01]  /*9050*/  UIADD3.64 UR54, UPT, UPT, UR12, 0x100, URZ ;  /* 0x000001000c367897 */ /* 0x001fe2000fffe0ff */
[----:B------:R-:W-:Y:S01]  /*9060*/  @P2 R2UR UR10, R2 ;  /* 0x00000000020a22ca */ /* 0x000fe200000e0000 */
[----:B------:R-:W-:Y:S02]  /*9070*/  UIADD3.64 UR64, UPT, UPT, UR14, 0x4, URZ ;  /* 0x000000040e407897 */ /* 0x000fe4000fffe0ff */
[----:B------:R-:W-:Y:S02]  /*9080*/  UIADD3.64 UR76, UPT, UPT, UR12, 0x180, URZ ;  /* 0x000001800c4c7897 */ /* 0x000fe4000fffe0ff */
[----:B------:R-:W-:Y:S01]  /*9090*/  UIADD3.64 UR48, UPT, UPT, UR14, 0x7e, URZ ;  /* 0x0000007e0e307897 */ /* 0x000fe2000fffe0ff */
[----:B------:R0:W-:Y:S01]  /*90a0*/  UTCHMMA gdesc[UR58], gdesc[UR60], tmem[UR7], tmem[UR44], idesc[UR45], UPT ;  /* 0x00ff2c3c3a0075ea */ /* 0x0001e2000b800007 */
[----:B------:R-:W-:Y:S02]  /*90b0*/  UIADD3.64 UR66, UPT, UPT, UR14, 0x82, URZ ;  /* 0x000000820e427897 */ /* 0x000fe4000fffe0ff */
[----:B-1----:R-:W-:Y:S01]  /*90c0*/  UIADD3.64 UR72, UPT, UPT, UR12, 0x300, URZ ;  /* 0x000003000c487897 */ /* 0x002fe2000fffe0ff */
[----:B------:R1:W-:Y:S01]  /*90d0*/  UTCHMMA gdesc[UR54], gdesc[UR64], tmem[UR7], tmem[UR46], idesc[UR47], UPT ;  /* 0x00ff2e40360075ea */ /* 0x0003e2000b800007 */
[----:B------:R-:W-:Y:S01]  /*90e0*/  UMOV UR28, 0x0 ;  /* 0x00000000001c7882 */ /* 0x000fe20000000000 */
[----:B------:R-:W-:Y:S01]  /*90f0*/  UMOV UR29, 0x4048490 ;  /* 0x04048490001d7882 */ /* 0x000fe20000000000 */
[----:B------:R-:W-:Y:S01]  /*9100*/  UMOV UR30, 0x0 ;  /* 0x00000000001e7882 */ /* 0x000fe20000000000 */
[----:B------:R2:W-:Y:S01]  /*9110*/  UTCHMMA gdesc[UR76], gdesc[UR48], tmem[UR7], tmem[UR68], idesc[UR69], UPT ;  /* 0x00ff44304c0075ea */ /* 0x0005e2000b800007 */
[----:B------:R-:W-:Y:S01]  /*9120*/  UMOV UR31, 0x4048490 ;  /* 0x04048490001f7882 */ /* 0x000fe20000000000 */
[----:B0-----:R-:W-:-:S02]  /*9130*/  UIADD3.64 UR58, UPT, UPT, UR12, 0x200, URZ ;  /* 0x000002000c3a7897 */ /* 0x001fc4000fffe0ff */
[----:B------:R-:W-:Y:S02]  /*9140*/  UIADD3.64 UR60, UPT, UPT, UR14, 0x80, URZ ;  /* 0x000000800e3c7897 */ /* 0x000fe4000fffe0ff */
[----:B-1----:R-:W-:Y:S02]  /*9150*/  UIADD3.64 UR64, UPT, UPT, UR12, 0x280, URZ ;  /* 0x000002800c407897 */ /* 0x002fe4000fffe0ff */
[----:B------:R-:W-:Y:S02]  /*9160*/  UIADD3.64 UR54, UPT, UPT, UR14, 0x84, URZ ;  /* 0x000000840e367897 */ /* 0x000fe4000fffe0ff */
[----:B--2---:R-:W-:Y:S02]  /*9170*/  UIADD3.64 UR76, UPT, UPT, UR12, 0x480, URZ ;  /* 0x000004800c4c7897 */ /* 0x004fe4000fffe0ff */
[----:B------:R-:W-:Y:S01]  /*9180*/  UIADD3.64 UR68, UPT, UPT, UR14, 0x102, URZ ;  /* 0x000001020e447897 */ /* 0x000fe2000fffe0ff */
[----:B------:R0:W-:Y:S01]  /*9190*/  UTCHMMA gdesc[UR58], gdesc[UR60], tmem[UR7], tmem[UR50], idesc[UR51], UPT ;  /* 0x00ff323c3a0075ea */ /* 0x0001e2000b800007 */
[----:B------:R-:W-:Y:S01]  /*91a0*/  UMOV UR32, 0x0 ;  /* 0x0000000000207882 */ /* 0x000fe20000000000 */
[----:B------:R1:W-:Y:S01]  /*91b0*/  UTCHMMA gdesc[UR64], gdesc[UR66], tmem[UR7], tmem[UR52], idesc[UR53], UPT ;  /* 0x00ff3442400075ea */ /* 0x0003e2000b800007 */
[----:B------:R-:W-:Y:S01]  /*91c0*/  UMOV UR33, 0x4048490 ;  /* 0x0404849000217882 */ /* 0x000fe20000000000 */
[----:B------:R2:W-:Y:S01]  /*91d0*/  UTCHMMA gdesc[UR72], gdesc[UR54], tmem[UR7], tmem[UR70], idesc[UR71], UPT ;  /* 0x00ff4636480075ea */ /* 0x0005e2000b800007 */
[----:B------:R-:W-:Y:S01]  /*91e0*/  UMOV UR34, 0x0 ;  /* 0x0000000000227882 */ /* 0x000fe20000000000 */
[----:B------:R-:W-:Y:S01]  /*91f0*/  UMOV UR35, 0x4048490 ;  /* 0x0404849000237882 */ /* 0x000fe20000000000 */
[----:B------:R-:W-:Y:S01]  /*9200*/  UMOV UR36, 0x0 ;  /* 0x0000000000247882 */ /* 0x000fe20000000000 */
[----:B------:R-:W-:Y:S01]  /*9210*/  UMOV UR37, 0x4048490 ;  /* 0x0404849000257882 */ /* 0x000fe20000000000 */
        /* <DEDUP_REMOVED lines=8> */
[----:B------:R-:W-:Y:S01]  /*92a0*/  UIADD3.64 UR70, UPT, UPT, UR12, 0x700, URZ ;  /* 0x000007000c467897 */ /* 0x000fe2000fffe0ff */
[----:B------:R-:W-:-:S02]  /*92b0*/  UMOV UR39, 0x4048490 ;  /* 0x0404849000277882 */ /* 0x000fc40000000000 */
[----:B------:R1:W-:Y:S01]  /*92c0*/  UTCHMMA gdesc[UR64], gdesc[UR66], tmem[UR7], tmem[UR62], idesc[UR63], UPT ;  /* 0x00ff3e42400075ea */ /* 0x0003e2000b800007 */
[----:B------:R2:W-:Y:S01]  /*92d0*/  UTCHMMA gdesc[UR76], gdesc[UR68], tmem[UR7], tmem[UR74], idesc[UR75], UPT ;  /* 0x00ff4a444c0075ea */ /* 0x0005e2000b800007 */
[----:B------:R-:W-:Y:S01]  /*92e0*/  UMOV UR40, 0x0 ;  /* 0x0000000000287882 */ /* 0x000fe20000000000 */
[----:B------:R-:W-:Y:S01]  /*92f0*/  UMOV UR41, 0x4048490 ;  /* 0x0404849000297882 */ /* 0x000fe20000000000 */
[----:B------:R-:W-:Y:S01]  /*9300*/  UMOV UR42, 0x0 ;  /* 0x00000000002a7882 */ /* 0x000fe20000000000 */
[----:B------:R-:W-:Y:S01]  /*9310*/  UMOV UR43, 0x4048490 ;  /* 0x04048490002b7882 */ /* 0x000fe20000000000 */
[----:B0-----:R-:W-:Y:S02]  /*9320*/  UIADD3.64 UR56, UPT, UPT, UR14, 0x104, URZ ;  /* 0x000001040e387897 */ /* 0x001fe4000fffe0ff */
[----:B------:R-:W-:Y:S02]  /*9330*/  UIADD3.64 UR58, UPT, UPT, UR12, 0x580, URZ ;  /* 0x000005800c3a7897 */ /* 0x000fe4000fffe0ff */
[----:B------:R-:W-:-:S02]  /*9340*/  UIADD3.64 UR60, UPT, UPT, UR14, 0x17e, URZ ;  /* 0x0000017e0e3c7897 */ /* 0x000fc4000fffe0ff */
[----:B-1----:R-:W-:Y:S02]  /*9350*/  UIADD3.64 UR62, UPT, UPT, UR12, 0x600, URZ ;  /* 0x000006000c3e7897 */ /* 0x002fe4000fffe0ff */
[----:B------:R-:W-:Y:S01]  /*9360*/  UIADD3.64 UR64, UPT, UPT, UR14, 0x180, URZ ;  /* 0x000001800e407897 */ /* 0x000fe2000fffe0ff */
[----:B------:R0:W-:Y:S01]  /*9370*/  UTCHMMA gdesc[UR54], gdesc[UR56], tmem[UR7], tmem[UR16], idesc[UR17], UPT ;  /* 0x00ff1038360075ea */ /* 0x0001e2000b800007 */
[----:B------:R-:W-:Y:S02]  /*9380*/  UIADD3.64 UR66, UPT, UPT, UR12, 0x680, URZ ;  /* 0x000006800c427897 */ /* 0x000fe4000fffe0ff */
[----:B--2---:R-:W-:Y:S01]  /*9390*/  UIADD3.64 UR68, UPT, UPT, UR14, 0x184, URZ ;  /* 0x000001840e447897 */ /* 0x004fe2000fffe0ff */
[----:B------:R1:W-:Y:S01]  /*93a0*/  UTCHMMA gdesc[UR58], gdesc[UR60], tmem[UR7], tmem[UR18], idesc[UR19], UPT ;  /* 0x00ff123c3a0075ea */ /* 0x0003e2000b800007 */
[----:B------:R-:W-:Y:S02]  /*93b0*/  UIADD3.64 UR74, UPT, UPT, UR14, 0x202, URZ ;  /* 0x000002020e4a7897 */ /* 0x000fe4000fffe0ff */
[----:B------:R-:W-:Y:S01]  /*93c0*/  UIADD3.64 UR76, UPT, UPT, UR12, 0x980, URZ ;  /* 0x000009800c4c7897 */ /* 0x000fe2000fffe0ff */
[----:B------:R2:W-:Y:S01]  /*93d0*/  UTCHMMA gdesc[UR62], gdesc[UR64], tmem[UR7], tmem[UR20], idesc[UR21], UPT ;  /* 0x00ff14403e0075ea */ /* 0x0005e2000b800007 */
[----:B------:R-:W-:Y:S01]  /*93e0*/  UMOV UR48, 0x0 ;  /* 0x0000000000307882 */ /* 0x000fe20000000000 */
[----:B0-----:R-:W-:Y:S01]  /*93f0*/  UIADD3.64 UR54, UPT, UPT, UR12, 0x780, URZ ;  /* 0x000007800c367897 */ /* 0x001fe2000fffe0ff */
[----:B------:R0:W-:Y:S01]  /*9400*/  UTCHMMA gdesc[UR66], gdesc[UR72], tmem[UR7], tmem[UR22], idesc[UR23], UPT ;  /* 0x00ff1648420075ea */ /* 0x0001e2000b800007 */
[----:B------:R-:W-:Y:S01]  /*9410*/  UIADD3.64 UR56, UPT, UPT, UR14, 0x1fe, URZ ;  /* 0x000001fe0e387897 */ /* 0x000fe2000fffe0ff */
[----:B------:R3:W-:Y:S01]  /*9420*/  UTCHMMA gdesc[UR70], gdesc[UR68], tmem[UR7], tmem[UR24], idesc[UR25], UPT ;  /* 0x00ff1844460075ea */ /* 0x0007e2000b800007 */
[----:B------:R-:W-:-:S02]  /*9430*/  UIADD3.64 UR16, UPT, UPT, UR12, 0x800, URZ ;  /* 0x000008000c107897 */ /* 0x000fc4000fffe0ff */
[----:B-1----:R-:W-:Y:S02]  /*9440*/  UIADD3.64 UR58, UPT, UPT, UR14, 0x200, URZ ;  /* 0x000002000e3a7897 */ /* 0x002fe4000fffe0ff */
[----:B------:R-:W-:Y:S02]  /*9450*/  UIADD3.64 UR18, UPT, UPT, UR12, 0x880, URZ ;  /* 0x000008800c127897 */ /* 0x000fe4000fffe0ff */
[----:B------:R-:W-:Y:S01]  /*9460*/  UIADD3.64 UR60, UPT, UPT, UR12, 0x900, URZ ;  /* 0x000009000c3c7897 */ /* 0x000fe2000fffe0ff */
[----:B------:R1:W-:Y:S01]  /*9470*/  UTCHMMA gdesc[UR54], gdesc[UR56], tmem[UR7], tmem[UR26], idesc[UR27], UPT ;  /* 0x00ff1a38360075ea */ /* 0x0003e2000b800007 */
[----:B--2---:R-:W-:Y:S02]  /*9480*/  UIADD3.64 UR20, UPT, UPT, UR14, 0x204, URZ ;  /* 0x000002040e147897 */ /* 0x004fe4000fffe0ff */
[----:B------:R-:W-:Y:S01]  /*9490*/  UIADD3.64 UR64, UPT, UPT, UR14, 0x27e, URZ ;  /* 0x0000027e0e407897 */ /* 0x000fe2000fffe0ff */
[----:B------:R2:W-:Y:S01]  /*94a0*/  UTCHMMA gdesc[UR16], gdesc[UR58], tmem[UR7], tmem[UR28], idesc[UR29], UPT ;  /* 0x00ff1c3a100075ea */ /* 0x0005e2000b800007 */
[----:B------:R-:W-:Y:S01]  /*94b0*/  UIADD3.64 UR62, UPT, UPT, UR12, 0xa00, URZ ;  /* 0x00000a000c3e7897 */ /* 0x000fe2000fffe0ff */
[----:B------:R4:W-:Y:S01]  /*94c0*/  UTCHMMA gdesc[UR18], gdesc[UR74], tmem[UR7], tmem[UR30], idesc[UR31], UPT ;  /* 0x00ff1e4a120075ea */ /* 0x0009e2000b800007 */
[----:B0-----:R-:W-:-:S02]  /*94d0*/  UIADD3.64 UR22, UPT, UPT, UR14, 0x280, URZ ;  /* 0x000002800e167897 */ /* 0x001fc4000fffe0ff */
[----:B------:R-:W-:Y:S01]  /*94e0*/  UIADD3.64 UR66, UPT, UPT, UR12, 0xa80, URZ ;  /* 0x00000a800c427897 */ /* 0x000fe2000fffe0ff */
[----:B------:R0:W-:Y:S01]  /*94f0*/  UTCHMMA gdesc[UR60], gdesc[UR20], tmem[UR7], tmem[UR32], idesc[UR33], UPT ;  /* 0x00ff20143c0075ea */ /* 0x0001e2000b800007 */
[----:B---3--:R-:W-:Y:S01]  /*9500*/  UIADD3.64 UR68, UPT, UPT, UR14, 0x282, URZ ;  /* 0x000002820e447897 */ /* 0x008fe2000fffe0ff */
[----:B------:R3:W-:Y:S01]  /*9510*/  UTCHMMA gdesc[UR76], gdesc[UR64], tmem[UR7], tmem[UR34], idesc[UR35], UPT ;  /* 0x00ff22404c0075ea */ /* 0x0007e2000b800007 */
[----:B------:R-:W-:Y:S02]  /*9520*/  UIADD3.64 UR24, UPT, UPT, UR12, 0xb00, URZ ;  /* 0x00000b000c187897 */ /* 0x000fe4000fffe0ff */
[----:B-1----:R-:W-:Y:S02]  /*9530*/  UIADD3.64 UR54, UPT, UPT, UR14, 0x284, URZ ;  /* 0x000002840e367897 */ /* 0x002fe4000fffe0ff */
[----:B------:R-:W-:Y:S02]  /*9540*/  UIADD3.64 UR26, UPT, UPT, UR12, 0xb80, URZ ;  /* 0x00000b800c1a7897 */ /* 0x000fe4000fffe0ff */
[----:B------:R-:W-:-:S02]  /*9550*/  UIADD3.64 UR72, UPT, UPT, UR14, 0x2fe, URZ ;  /* 0x000002fe0e487897 */ /* 0x000fc4000fffe0ff */
[----:B--2---:R-:W-:Y:S02]  /*9560*/  UIADD3.64 UR16, UPT, UPT, UR12, 0xc00, URZ ;  /* 0x00000c000c107897 */ /* 0x004fe4000fffe0ff */
[----:B------:R-:W-:Y:S02]  /*9570*/  UIADD3.64 UR28, UPT, UPT, UR14, 0x300, URZ ;  /* 0x000003000e1c7897 */ /* 0x000fe4000fffe0ff */
[----:B------:R-:W-:Y:S02]  /*9580*/  UIADD3.64 UR70, UPT, UPT, UR12, 0xc80, URZ ;  /* 0x00000c800c467897 */ /* 0x000fe4000fffe0ff */
[----:B----4-:R-:W-:Y:S02]  /*9590*/  UIADD3.64 UR30, UPT, UPT, UR14, 0x302, URZ ;  /* 0x000003020e1e7897 */ /* 0x010fe4000fffe0ff */
[----:B------:R-:W-:Y:S02]  /*95a0*/  UIADD3.64 UR18, UPT, UPT, UR12, 0xd00, URZ ;  /* 0x00000d000c127897 */ /* 0x000fe4000fffe0ff */
[----:B------:R-:W-:-:S02]  /*95b0*/  UIADD3.64 UR56, UPT, UPT, UR14, 0x304, URZ ;  /* 0x000003040e387897 */ /* 0x000fc4000fffe0ff */
[----:B0-----:R-:W-:Y:S02]  /*95c0*/  UIADD3.64 UR20, UPT, UPT, UR12, 0xd80, URZ ;  /* 0x00000d800c147897 */ /* 0x001fe4000fffe0ff */
[----:B------:R-:W-:Y:S01]  /*95d0*/  UIADD3.64 UR32, UPT, UPT, UR14, 0x37e, URZ ;  /* 0x0000037e0e207897 */ /* 0x000fe2000fffe0ff */
[----:B---3--:R-:W-:Y:S01]  /*95e0*/  UMOV UR76, 0x0 ;  /* 0x00000000004c7882 */ /* 0x008fe20000000000 */
[----:B------:R-:W-:Y:S01]  /*95f0*/  UMOV UR77, 0x4048490 ;  /* 0x04048490004d7882 */ /* 0x000fe20000000000 */
[----:B------:R-:W-:Y:S01]  /*9600*/  UIADD3.64 UR58, UPT, UPT, UR12, 0xe00, URZ ;  /* 0x00000e000c3a7897 */ /* 0x000fe2000fffe0ff */
[----:B------:R0:W-:Y:S01]  /*9610*/  UTCHMMA gdesc[UR62], gdesc[UR22], tmem[UR7], tmem[UR76], idesc[UR77], UPT ;  /* 0x00ff4c163e0075ea */ /* 0x0001e2000b800007 */
[----:B------:R-:W-:Y:S01]  /*9620*/  UIADD3.64 UR60, UPT, UPT, UR14, 0x380, URZ ;  /* 0x000003800e3c7897 */ /* 0x000fe2000fffe0ff */
[----:B------:R-:W-:Y:S01]  /*9630*/  UMOV UR64, 0x0 ;  /* 0x0000000000407882 */ /* 0x000fe20000000000 */
[----:B------:R-:W-:Y:S01]  /*9640*/  UMOV UR65, 0x4048490 ;  /* 0x0404849000417882 */ /* 0x000fe20000000000 */
[----:B------:R-:W-:Y:S01]  /*9650*/  UIADD3.64 UR34, UPT, UPT, UR12, 0xe80, URZ ;  /* 0x00000e800c227897 */ /* 0x000fe2000fffe0ff */
[----:B------:R0:W-:Y:S01]  /*9660*/  UTCHMMA gdesc[UR66], gdesc[UR68], tmem[UR7], tmem[UR64], idesc[UR65], UPT ;  /* 0x00ff4044420075ea */ /* 0x0001e2000b800007 */
[----:B------:R-:W-:Y:S01]  /*9670*/  UIADD3.64 UR74, UPT, UPT, UR14, 0x382, URZ ;  /* 0x000003820e4a7897 */ /* 0x000fe2000fffe0ff */
[----:B------:R0:W-:Y:S01]  /*9680*/  UTCHMMA gdesc[UR24], gdesc[UR54], tmem[UR7], tmem[UR36], idesc[UR37], UPT ;  /* 0x00ff2436180075ea */ /* 0x0001e2000b800007 */
[----:B------:R-:W-:Y:S01]  /*9690*/  UIADD3.64 UR12, UPT, UPT, UR12, 0xf00, URZ ;  /* 0x00000f000c0c7897 */ /* 0x000fe2000fffe0ff */
[----:B------:R0:W-:Y:S01]  /*96a0*/  UTCHMMA gdesc[UR26], gdesc[UR72], tmem[UR7], tmem[UR38], idesc[UR39], UPT ;  /* 0x00ff26481a0075ea */ /* 0x0001e2000b800007 */
[----:B------:R-:W-:Y:S01]  /*96b0*/  UIADD3.64 UR14, UPT, UPT, UR14, 0x384, URZ ;  /* 0x000003840e0e7897 */ /* 0x000fe2000fffe0ff */
[----:B------:R0:W-:Y:S01]  /*96c0*/  UTCHMMA gdesc[UR16], gdesc[UR28], tmem[UR7], tmem[UR40], idesc[UR41], UPT ;  /* 0x00ff281c100075ea */ /* 0x0001e2000b800007 */
[----:B------:R0:W-:Y:S01]  /*96d0*/  UTCHMMA gdesc[UR70], gdesc[UR30], tmem[UR7], tmem[UR42], idesc[UR43], UPT ;  /* 0x00ff2a1e460075ea */ /* 0x0001e2000b800007 */
[----:B------:R-:W-:Y:S01]  /*96e0*/  UMOV UR49, 0x4048490 ;  /* 0x0404849000317882 */ /* 0x000fe20000000000 */
[----:B------:R0:W-:Y:S01]  /*96f0*/  UTCHMMA gdesc[UR18], gdesc[UR56], tmem[UR7], tmem[UR44], idesc[UR45], UPT ;  /* 0x00ff2c38120075ea */ /* 0x0001e2000b800007 */
[----:B------:R0:W-:Y:S01]  /*9700*/  UTCHMMA gdesc[UR20], gdesc[UR32], tmem[UR7], tmem[UR46], idesc[UR47], UPT ;  /* 0x00ff2e20140075ea */ /* 0x0001e2000b800007 */
[----:B------:R0:W-:Y:S01]  /*9710*/  UTCHMMA gdesc[UR58], gdesc[UR60], tmem[UR7], tmem[UR48], idesc[UR49], UPT ;  /* 0x00ff303c3a0075ea */ /* 0x0001e2000b800007 */
[----:B------:R0:W-:Y:S02]  /*9720*/  UTCHMMA gdesc[UR34], gdesc[UR74], tmem[UR7], tmem[UR50], idesc[UR51], UPT ;  /* 0x00ff324a220075ea */ /* 0x0001e4000b800007 */
[----:B------:R0:W-:Y:S01]  /*9730*/  UTCHMMA gdesc[UR12], gdesc[UR14], tmem[UR7], tmem[UR52], idesc[UR53], UPT ;  /* 0x00ff340e0c0075ea */ /* 0x0001e2000b800007 */
[----:B------:R0:W-:Y:S01]  /*9740*/  UTCBAR [UR10], URZ ;  /* 0x000000ff0a0073e9 */ /* 0x0001e200080000ff */
[----:B------:R-:W-:Y:S01]  /*9750*/  NOP ;  /* 0x0000000000007918 */ /* 0x000fe20000000000 */
.L_x_6:
[----:B------:R-:W-:Y:S05]  /*9760*/  @!P0 BRA `(.L_x_7) ;  /* 0x0000000000088947 */ /* 0x000fea0003800000 */
[----:B------:R-:W1:Y:S02]  /*9770*/  SYNCS.PHASECHK.TRANS64.TRYWAIT P2, [UR4+0x14000], RZ ;  /* 0x014000ffff0075a7 */ /* 0x000e640008041104 */
[----:B-1----:R-:W-:Y:S05]  /*9780*/  @!P2 BRA `(.L_x_8) ;  /* 0x00000124005ca947 */ /* 0x002fea0003800000 */
.L_x_7:
[----:B------:R-:W2:Y:S04]  /*9790*/  LDL.64 R76, [R1+0x360] ;  /* 0x00036000014c7983 */ /* 0x000ea80000100a00 */
[----:B------:R-:W3:Y:S01]  /*97a0*/  LDL.64 R78, [R1+0x368] ;  /* 0x00036800014e7983 */ /* 0x000ee20000100a00 */
[----:B------:R-:W-:Y:S06]  /*97b0*/  BAR.SYNC.DEFER_BLOCKING 0x0 ;  /* 0x0000000000007b1d */ /* 0x000fec0000010000 */
[----:B------:R-:W4:Y:S01]  /*97c0*/  LDL.64 R2, [R1+0x358] ;  /* 0x0003580001027983 */ /* 0x000f220000100a00 */
[----:B------:R-:W-:Y:S01]  /*97d0*/  LDTM.16dp32bit_t0_t15.x8 R4, tmem[UR6+0x100] ;  /* 0x00010006000479ee */ /* 0x000fe20008980000 */
[----:B------:R-:W1:Y:S02]  /*97e0*/  LDTM.16dp32bit_t16_t31.x8 R4, tmem[UR6+0x108] ;  /* 0x00010806000479ee */ /* 0x000e6400089a0000 */
[----:B------:R-:W4:Y:S04]  /*97f0*/  LDL.64 R132, [R1+0x350] ;  /* 0x0003500001847983 */ /* 0x000f280000100a00 */
[----:B------:R-:W4:Y:S04]  /*9800*/  LDL.64 R130, [R1+0x348] ;  /* 0x0003480001827983 */ /* 0x000f280000100a00 */
[----:B------:R-:W4:Y:S01]  /*9810*/  LDL.64 R128, [R1+0x340] ;  /* 0x0003400001807983 */ /* 0x000f220000100a00 */
[----:B------:R-:W0:Y:S01]  /*9820*/  @!P5 SYNCS.CCTL.IV [UR4+0x14000] ;  /* 0x01400000ff00d9b1 */ /* 0x000e220008000004 */
[----:B------:R-:W-:-:S02]  /*9830*/  NOP ;  /* 0x0000000000007918 */ /* 0x000fc40000000000 */
[----:B------:R-:W4:Y:S04]  /*9840*/  LDL.64 R126, [R1+0x338] ;  /* 0x00033800017e7983 */ /* 0x000f280000100a00 */
        /* <DEDUP_REMOVED lines=23> */
[----:B--2---:R-:W5:Y:S04]  /*99c0*/  @P0 LDG.E.U16 R12, desc[UR8][R76.64] ;  /* 0x000000084c0c0981 */ /* 0x004f68000c1e1500 */
[----:B---3--:R-:W5:Y:S04]  /*99d0*/  @P0 LDG.E.U16 R0, desc[UR8][R78.64] ;  /* 0x000000084e000981 */ /* 0x008f68000c1e1500 */
[----:B------:R-:W2:Y:S04]  /*99e0*/  LDL.64 R76, [R1+0x278] ;  /* 0x00027800014c7983 */ /* 0x000ea80000100a00 */
[----:B------:R-:W3:Y:S04]  /*99f0*/  LDL.64 R78, [R1+0x270] ;  /* 0x00027000014e7983 */ /* 0x000ee80000100a00 */
[----:B----4-:R-:W5:Y:S04]  /*9a00*/  @P0 LDG.E.U16 R13, desc[UR8][R2.64] ;  /* 0x00000008020d0981 */ /* 0x010f68000c1e1500 */
[----:B------:R-:W5:Y:S04]  /*9a10*/  @P0 LDG.E.U16 R14, desc[UR8][R132.64] ;  /* 0x00000008840e0981 */ /* 0x000f68000c1e1500 */
[----:B------:R-:W5:Y:S04]  /*9a20*/  @P0 LDG.E.U16 R15, desc[UR8][R130.64] ;  /* 0x00000008820f0981 */ /* 0x000f68000c1e1500 */
[----:B------:R-:W4:Y:S04]  /*9a30*/  LDL.64 R2, [R1+0x268] ;  /* 0x0002680001027983 */ /* 0x000f280000100a00 */
[----:B------:R-:W5:Y:S04]  /*9a40*/  @P0 LDG.E.U16 R16, desc[UR8][R128.64] ;  /* 0x0000000880100981 */ /* 0x000f68000c1e1500 */
        /* <DEDUP_REMOVED lines=84> */
[----:B--2---:R-:W5:Y:S04]  /*9f90*/  @P0 LDG.E.U16 R44, desc[UR8][R76.64] ;  /* 0x000000084c2c0981 */ /* 0x004f68000c1e1500 */
[----:B---3--:R-:W5:Y:S04]  /*9fa0*/  @P0 LDG.E.U16 R73, desc[UR8][R78.64] ;  /* 0x000000084e490981 */ /* 0x008f68000c1e1500 */
[----:B------:R-:W2:Y:S01]  /*9fb0*/  LDL.64 R76, [R1+0x170] ;  /* 0x00017000014c7983 */ /* 0x000ea20000100a00 */
[----:B------:R-:W3:Y:S03]  /*9fc0*/  S2R R214, SR_CTAID.X ;  /* 0x0000000000d67919 */ /* 0x000ee60000002500 */
[----:B----4-:R4:W5:Y:S02]  /*9fd0*/  @P0 LDG.E.U16 R72, desc[UR8][R2.64] ;  /* 0x0000000802480981 */ /* 0x010964000c1e1500 */
[----:B----4-:R-:W4:Y:S01]  /*9fe0*/  S2R R3, SR_TID.X ;  /* 0x0000000000037919 */ /* 0x010f220000002100 */
[----:B---3--:R-:W-:-:S02]  /*9ff0*/  SHF.L.U32 R214, R214, 0x6, RZ ;  /* 0x00000006d6d67819 */ /* 0x008fc400000006ff */
[C---:B----4-:R-:W-:Y:S02]  /*a000*/  LOP3.LUT R2, R3.reuse, 0x60, RZ, 0xc0, !PT ;  /* 0x0000006003027812 */ /* 0x050fe400078ec0ff */
[----:B------:R-:W-:Y:S02]  /*a010*/  LOP3.LUT R3, R3, 0x10, RZ, 0xc0, !PT ;  /* 0x0000001003037812 */ /* 0x000fe400078ec0ff */
[----:B------:R-:W-:-:S05]  /*a020*/  LEA.HI R199, R2, R199, RZ, 0x1f ;  /* 0x000000c702c77211 */ /* 0x000fca00078ff8ff */
[----:B------:R-:W-:Y:S01]  /*a030*/  IMAD.IADD R199, R214, 0x1, R199 ;  /* 0x00000001d6c77824 */ /* 0x000fe200078e02c7 */
[----:B--2---:R2:W5:Y:S02]  /*a040*/  @P0 LDG.E.U16 R74, desc[UR8][R76.64] ;  /* 0x000000084c4a0981 */ /* 0x004564000c1e1500 */
[----:B--2---:R-:W1:Y:S01]  /*a050*/  LDC R76, c[0x0][0x3a8] ;  /* 0x0000ea00ff4c7b82 */ /* 0x004e620000000800 */
[----:B------:R-:W-:-:S05]  /*a060*/  SHF.R.U32.HI R77, RZ, 0x1, R3 ;  /* 0x00000001ff4d7819 */ /* 0x000fca0000011603 */
[----:B------:R-:W-:Y:S01]  /*a070*/  VIADD R2, R77, 0x2 ;  /* 0x000000024d027836 */ /* 0x000fe20000000000 */
[-C--:B------:R-:W-:Y:S01]  /*a080*/  ISETP.GT.AND P2, PT, R199, R77.reuse, PT ;  /* 0x0000004dc700720c */ /* 0x080fe20003f44270 */
[----:B------:R-:W-:Y:S01]  /*a090*/  VIADD R75, R77, 0x3 ;  /* 0x000000034d4b7836 */ /* 0x000fe20000000000 */
[C---:B------:R-:W-:Y:S02]  /*a0a0*/  ISETP.GE.AND P3, PT, R199.reuse, R77, PT ;  /* 0x0000004dc700720c */ /* 0x040fe40003f66270 */
[----:B------:R-:W-:Y:S02]  /*a0b0*/  ISETP.GE.AND P6, PT, R199, R2, PT ;  /* 0x00000002c700720c */ /* 0x000fe40003fc6270 */
[----:B------:R-:W-:Y:S01]  /*a0c0*/  IADD3 R2, PT, PT, R77, 0x4, RZ ;  /* 0x000000044d027810 */ /* 0x000fe20007ffe0ff */
[-C--:B-1----:R-:W-:Y:S01]  /*a0d0*/  FMUL R3, R4, R76.reuse ;  /* 0x0000004c04037220 */ /* 0x082fe20000400000 */
[-C--:B------:R-:W-:Y:S01]  /*a0e0*/  FMUL R4, R5, R76.reuse ;  /* 0x0000004c05047220 */ /* 0x080fe20000400000 */
[----:B------:R-:W-:Y:S01]  /*a0f0*/  FMUL R5, R6, R76 ;  /* 0x0000004c06057220 */ /* 0x000fe20000400000 */
[----:B------:R-:W-:-:S02]  /*a100*/  VIADD R6, R77, 0x5 ;  /* 0x000000054d067836 */ /* 0x000fc40000000000 */
[----:B------:R-:W-:Y:S01]  /*a110*/  FMUL R7, R7, R76 ;  /* 0x0000004c07077220 */ /* 0x000fe20000400000 */
[----:B------:R-:W-:Y:S02]  /*a120*/  FSEL R3, R3, -INF , P3 ;  /* 0xff80000003037808 */ /* 0x000fe40001800000 */
[----:B------:R-:W-:Y:S02]  /*a130*/  FSEL R4, R4, -INF , P2 ;  /* 0xff80000004047808 */ /* 0x000fe40001000000 */
[----:B------:R-:W-:Y:S01]  /*a140*/  ISETP.GE.AND P2, PT, R199, R2, PT ;  /* 0x00000002c700720c */ /* 0x000fe20003f46270 */
[----:B------:R-:W-:Y:S01]  /*a150*/  VIADD R2, R77, 0x6 ;  /* 0x000000064d027836 */ /* 0x000fe20000000000 */
[----:B------:R-:W-:Y:S02]  /*a160*/  ISETP.GE.AND P3, PT, R199, R75, PT ;  /* 0x0000004bc700720c */ /* 0x000fe40003f66270 */
[----:B------:R-:W-:Y:S02]  /*a170*/  FSEL R5, R5, -INF , P6 ;  /* 0xff80000005057808 */ /* 0x000fe40003000000 */
[----:B------:R-:W-:Y:S01]  /*a180*/  ISETP.GE.AND P6, PT, R199, R6, PT ;  /* 0x00000006c700720c */ /* 0x000fe20003fc6270 */
[----:B------:R-:W-:Y:S01]  /*a190*/  FMUL R8, R8, R76 ;  /* 0x0000004c08087220 */ /* 0x000fe20000400000 */
[----:B------:R-:W-:-:S02]  /*a1a0*/  FSEL R6, R7, -INF , P3 ;  /* 0xff80000007067808 */ /* 0x000fc40001800000 */
[----:B------:R-:W-:Y:S01]  /*a1b0*/  ISETP.GE.AND P3, PT, R199, R2, PT ;  /* 0x00000002c700720c */ /* 0x000fe20003f66270 */
[----:B------:R-:W-:Y:S01]  /*a1c0*/  VIADD R2, R77, 0x7 ;  /* 0x000000074d027836 */ /* 0x000fe20000000000 */
[----:B------:R-:W-:Y:S01]  /*a1d0*/  FSEL R7, R8, -INF , P2 ;  /* 0xff80000008077808 */ /* 0x000fe20001000000 */
[-C--:B------:R-:W-:Y:S01]  /*a1e0*/  FMUL R9, R9, R76.reuse ;  /* 0x0000004c09097220 */ /* 0x080fe20000400000 */
[----:B------:R-:W-:Y:S02]  /*a1f0*/  FMUL R10, R10, R76 ;  /* 0x0000004c0a0a7220 */ /* 0x000fe40000400000 */
[----:B------:R-:W-:Y:S02]  /*a200*/  ISETP.GE.AND P2, PT, R199, R2, PT ;  /* 0x00000002c700720c */ /* 0x000fe40003f46270 */
[----:B------:R-:W-:Y:S01]  /*a210*/  FMNMX3 R2, R3, R4, R5, !PT ;  /* 0x0000000403027276 */ /* 0x000fe20007800005 */
[----:B------:R-:W-:Y:S01]  /*a220*/  FMUL R8, R11, R76 ;  /* 0x0000004c0b087220 */ /* 0x000fe20000400000 */
[----:B------:R-:W-:-:S02]  /*a230*/  FSEL R9, R9, -INF , P6 ;  /* 0xff80000009097808 */ /* 0x000fc40003000000 */
[----:B------:R-:W-:Y:S02]  /*a240*/  FSEL R10, R10, -INF , P3 ;  /* 0xff8000000a0a7808 */ /* 0x000fe40001800000 */
[----:B------:R-:W-:Y:S02]  /*a250*/  FMNMX3 R2, R2, R6, R7, !PT ;  /* 0x0000000602027276 */ /* 0x000fe40007800007 */
[----:B------:R-:W-:Y:S02]  /*a260*/  FSEL R8, R8, -INF , P2 ;  /* 0xff80000008087808 */ /* 0x000fe40001000000 */
[----:B------:R-:W-:-:S04]  /*a270*/  FMNMX3 R2, R2, R9, R10, !PT ;  /* 0x0000000902027276 */ /* 0x000fc8000780000a */
[----:B------:R-:W-:-:S05]  /*a280*/  FMNMX R2, R8, R2, !PT ;  /* 0x0000000208027209 */ /* 0x000fca0007800000 */
[----:B------:R-:W1:Y:S02]  /*a290*/  SHFL.BFLY PT, R11, R2, 0x10, 0x1f ;  /* 0x0e001f00020b7f89 */ /* 0x000e6400000e0000 */
[----:B-1----:R-:W-:-:S05]  /*a2a0*/  FMNMX3 R2, R2, -INF , R11, !PT ;  /* 0xff80000002027876 */ /* 0x002fca000780000b */
[--C-:B------:R-:W-:Y:S01]  /*a2b0*/  FADD R3, R3, -R2.reuse ;  /* 0x8000000203037221 */ /* 0x100fe20000000000 */
[----:B------:R-:W-:-:S03]  /*a2c0*/  FADD R11, R4, -R2 ;  /* 0x80000002040b7221 */ /* 0x000fc60000000000 */
[----:B------:R-:W-:Y:S01]  /*a2d0*/  FMUL R3, R3, 1.4426950216293334961 ;  /* 0x3fb8aa3b03037820 */ /* 0x000fe20000400000 */
[----:B------:R-:W-:-:S03]  /*a2e0*/  FMUL R11, R11, 1.4426950216293334961 ;  /* 0x3fb8aa3b0b0b7820 */ /* 0x000fc60000400000 */
[----:B------:R1:W-:Y:S02]  /*a2f0*/  MUFU.EX2 R4, R3 ;  /* 0x0000000300047308 */ /* 0x0003e40000000800 */
[----:B-1----:R-:W-:-:S06]  /*a300*/  FADD R3, R5, -R2 ;  /* 0x8000000205037221 */ /* 0x002fcc0000000000 */
[----:B------:R1:W2:Y:S01]  /*a310*/  MUFU.EX2 R5, R11 ;  /* 0x0000000b00057308 */ /* 0x0002a20000000800 */
[----:B------:R-:W-:Y:S01]  /*a320*/  FMUL R3, R3, 1.4426950216293334961 ;  /* 0x3fb8aa3b03037820 */ /* 0x000fe20000400000 */
[----:B-1----:R-:W-:-:S06]  /*a330*/  FADD R11, R6, -R2 ;  /* 0x80000002060b7221 */ /* 0x002fcc0000000000 */
[----:B------:R1:W3:Y:S01]  /*a340*/  MUFU.EX2 R6, R3 ;  /* 0x0000000300067308 */ /* 0x0002e20000000800 */
[----:B------:R-:W-:Y:S01]  /*a350*/  FMUL R11, R11, 1.4426950216293334961 ;  /* 0x3fb8aa3b0b0b7820 */ /* 0x000fe20000400000 */
[----:B-1----:R-:W-:-:S06]  /*a360*/  FADD R3, R7, -R2 ;  /* 0x8000000207037221 */ /* 0x002fcc0000000000 */
[----:B------:R1:W4:Y:S01]  /*a370*/  MUFU.EX2 R7, R11 ;  /* 0x0000000b00077308 */ /* 0x0003220000000800 */
[----:B------:R-:W-:Y:S01]  /*a380*/  FMUL R3, R3, 1.4426950216293334961 ;  /* 0x3fb8aa3b03037820 */ /* 0x000fe20000400000 */
[----:B-1----:R-:W-:-:S06]  /*a390*/  FADD R11, R9, -R2 ;  /* 0x80000002090b7221 */ /* 0x002fcc0000000000 */
[----:B------:R1:W0:Y:S01]  /*a3a0*/  MUFU.EX2 R9, R3 ;  /* 0x0000000300097308 */ /* 0x0002220000000800 */
[----:B------:R-:W-:Y:S01]  /*a3b0*/  FMUL R11, R11, 1.4426950216293334961 ;  /* 0x3fb8aa3b0b0b7820 */ /* 0x000fe20000400000 */
[----:B-1----:R-:W-:-:S06]  /*a3c0*/  FADD R3, R10, -R2 ;  /* 0x800000020a037221 */ /* 0x002fcc0000000000 */
[----:B------:R1:W0:Y:S01]  /*a3d0*/  MUFU.EX2 R10, R11 ;  /* 0x0000000b000a7308 */ /* 0x0002220000000800 */
[----:B------:R-:W-:Y:S01]  /*a3e0*/  FMUL R3, R3, 1.4426950216293334961 ;  /* 0x3fb8aa3b03037820 */ /* 0x000fe20000400000 */
[----:B-1----:R-:W-:-:S06]  /*a3f0*/  FADD R11, R8, -R2 ;  /* 0x80000002080b7221 */ /* 0x002fcc0000000000 */
[----:B------:R2:W1:Y:S01]  /*a400*/  MUFU.EX2 R8, R3 ;  /* 0x0000000300087308 */ /* 0x0004620000000800 */
[----:B------:R-:W-:Y:S01]  /*a410*/  FMUL R11, R11, 1.4426950216293334961 ;  /* 0x3fb8aa3b0b0b7820 */ /* 0x000fe20000400000 */
[----:B--2---:R-:W-:-:S06]  /*a420*/  FADD R3, R4, R5 ;  /* 0x0000000504037221 */ /* 0x004fcc0000000000 */
[----:B------:R-:W2:Y:S01]  /*a430*/  MUFU.EX2 R11, R11 ;  /* 0x0000000b000b7308 */ /* 0x000ea20000000800 */
[----:B---3--:R-:W-:-:S04]  /*a440*/  FADD R3, R6, R3 ;  /* 0x0000000306037221 */ /* 0x008fc80000000000 */
[----:B----4-:R-:W-:-:S04]  /*a450*/  FADD R3, R7, R3 ;  /* 0x0000000307037221 */ /* 0x010fc80000000000 */
[----:B0-----:R-:W-:-:S04]  /*a460*/  FADD R3, R9, R3 ;  /* 0x0000000309037221 */ /* 0x001fc80000000000 */
[----:B------:R-:W-:-:S04]  /*a470*/  FADD R3, R10, R3 ;  /* 0x000000030a037221 */ /* 0x000fc80000000000 */
[----:B-1----:R-:W-:-:S04]  /*a480*/  FADD R3, R8, R3 ;  /* 0x0000000308037221 */ /* 0x002fc80000000000 */
[----:B--2---:R-:W-:Y:S01]  /*a490*/  FADD R3, R11, R3 ;  /* 0x000000030b037221 */ /* 0x004fe20000000000 */
[----:B------:R-:W-:Y:S02]  /*a4a0*/  F2FP.BF16.F32.PACK_AB R4, R5, R4 ;  /* 0x000000040504723e */ /* 0x000fe400000010ff */
[----:B------:R-:W-:Y:S02]  /*a4b0*/  F2FP.BF16.F32.PACK_AB R5, R7, R6 ;  /* 0x000000060705723e */ /* 0x000fe400000010ff */
[----:B------:R0:W1:Y:S01]  /*a4c0*/  SHFL.BFLY PT, R198, R3, 0x10, 0x1f ;  /* 0x0e001f0003c67f89 */ /* 0x00006200000e0000 */
[----:B------:R-:W-:Y:S02]  /*a4d0*/  F2FP.BF16.F32.PACK_AB R6, R10, R9 ;  /* 0x000000090a06723e */ /* 0x000fe400000010ff */
[----:B------:R-:W-:Y:S01]  /*a4e0*/  F2FP.BF16.F32.PACK_AB R7, R11, R8 ;  /* 0x000000080b07723e */ /* 0x000fe200000010ff */
[----:B------:R-:W-:Y:S06]  /*a4f0*/  @!P0 BRA `(.L_x_9) ;  /* 0x0000000000088947 */ /* 0x000fec0003800000 */
[----:B------:R2:W-:Y:S01]  /*a500*/  STTM.16dp32bit_t0_t15.x4 tmem[UR6+0x110], R4 ;  /* 0x00011004000079ed */ /* 0x0005e20008900006 */
[----:B------:R2:W-:Y:S02]  /*a510*/  STTM.16dp32bit_t16_t31.x4 tmem[UR6+0x114], R4 ;  /* 0x00011404000079ed */ /* 0x0005e40008920006 */
.L_x_9:
[----:B-----5:R3:W-:Y:S04]  /*a520*/  STS.U16 [R196+UR4+0x10000], R0 ;  /* 0x01000000c4007988 */ /* 0x0207e80008000404 */
[----:B------:R-:W-:Y:S04]  /*a530*/  STS.U16 [R196+UR4+0x10100], R12 ;  /* 0x0101000cc4007988 */ /* 0x000fe80008000404 */
[----:B------:R-:W-:Y:S01]  /*a540*/  STS.U16 [R196+UR4+0x10200], R13 ;  /* 0x0102000dc4007988 */ /* 0x000fe20008000404 */
[----:B---3--:R-:W-:-:S03]  /*a550*/  FADD R0, -R2, -INF ;  /* 0xff80000002007421 */ /* 0x008fc60000000100 */
[----:B------:R-:W-:Y:S01]  /*a560*/  STS.U16 [R196+UR4+0x10300], R14 ;  /* 0x0103000ec4007988 */ /* 0x000fe20008000404 */
[----:B------:R-:W-:-:S03]  /*a570*/  FMUL R0, R0, 1.4426950216293334961 ;  /* 0x3fb8aa3b00007820 */ /* 0x000fc60000400000 */
[----:B------:R-:W-:Y:S04]  /*a580*/  STS.U16 [R196+UR4+0x10400], R15 ;  /* 0x0104000fc4007988 */ /* 0x000fe80008000404 */
[----:B------:R-:W-:Y:S01]  /*a590*/  STS.U16 [R196+UR4+0x10500], R16 ;  /* 0x01050010c4007988 */ /* 0x000fe20008000404 */
[----:B------:R-:W3:Y:S03]  /*a5a0*/  MUFU.EX2 R0, R0 ;  /* 0x0000000000007308 */ /* 0x000ee60000000800 */
        /* <DEDUP_REMOVED lines=58> */
[----:B------:R-:W0:Y:S02]  /*a950*/  FENCE.VIEW.ASYNC.T ;  /* 0x00000000000073c6 */ /* 0x000e240000000200 */
[----:B0-----:R-:W-:Y:S06]  /*a960*/  BAR.SYNC.DEFER_BLOCKING 0x0 ;  /* 0x0000000000007b1d */ /* 0x001fec0000010000 */
[----:B----4-:R-:W3:Y:S01]  /*a970*/  LDTM.x64 R68, tmem[UR6] ;  /* 0x00000006004479ee */ /* 0x010ee20008340000 */
[----:B--2---:R-:W-:Y:S01]  /*a980*/  LDTM.x64 R4, tmem[UR6+0x40] ;  /* 0x00004006000479ee */ /* 0x004fe20008340000 */
[----:B------:R-:W0:Y:S01]  /*a990*/  LDTM.x64 R132, tmem[UR6+0x80] ;  /* 0x00008006008479ee */ /* 0x000e220008340000 */
[C---:B---3--:R-:W-:Y:S01]  /*a9a0*/  FMUL R68, R0.reuse, R68 ;  /* 0x0000004400447220 */ /* 0x048fe20000400000 */
[C---:B------:R-:W-:Y:S01]  /*a9b0*/  FMUL R69, R0.reuse, R69 ;  /* 0x0000004500457220 */ /* 0x040fe20000400000 */
[----:B0-----:R-:W-:Y:S01]  /*a9c0*/  STL.64 [R1], R132 ;  /* 0x0000008401007387 */ /* 0x001fe20000100a00 */
[C---:B------:R-:W-:Y:S01]  /*a9d0*/  FMUL R70, R0.reuse, R70 ;  /* 0x0000004600467220 */ /* 0x040fe20000400000 */
[C---:B------:R-:W-:Y:S01]  /*a9e0*/  FMUL R71, R0.reuse, R71 ;  /* 0x0000004700477220 */ /* 0x040fe20000400000 */
[C---:B------:R-:W-:Y:S01]  /*a9f0*/  FMUL R72, R0.reuse, R72 ;  /* 0x0000004800487220 */ /* 0x040fe20000400000 */
[----:B------:R-:W-:Y:S01]  /*aa00*/  STL.64 [R1+0x8], R134 ;  /* 0x0000088601007387 */ /* 0x000fe20000100a00 */
        /* <DEDUP_REMOVED lines=119> */
[----:B------:R0:W-:Y:S01]  /*b180*/  STL.64 [R1+0xf8], R194 ;  /* 0x0000f8c201007387 */ /* 0x0001e20000100a00 */
[C---:B------:R-:W-:Y:S01]  /*b190*/  FMUL R35, R0.reuse, R35 ;  /* 0x0000002300237220 */ /* 0x040fe20000400000 */
        /* <DEDUP_REMOVED lines=10> */
[----:B0-----:R-:W0:Y:S01]  /*b240*/  LDTM.x64 R132, tmem[UR6+0xc0] ;  /* 0x0000c006008479ee */ /* 0x001e220008340000 */
[----:B------:R-:W-:Y:S01]  /*b250*/  NOP ;  /* 0x0000000000007918 */ /* 0x000fe20000000000 */
        /* <DEDUP_REMOVED lines=21> */
[----:B------:R-:W-:Y:S01]  /*b3b0*/  FMUL R67, R0, R67 ;  /* 0x0000004300437220 */ /* 0x000fe20000400000 */
[----:B0-----:R-:W-:Y:S06]  /*b3c0*/  @!P0 BRA `(.L_x_10) ;  /* 0x0000000000088947 */ /* 0x001fec0003800000 */
[----:B------:R0:W-:Y:S01]  /*b3d0*/  STTM.x64 tmem[UR6], R68 ;  /* 0x00000044000079ed */ /* 0x0001e20008340006 */
[----:B------:R0:W-:Y:S02]  /*b3e0*/  STTM.x64 tmem[UR6+0x40], R4 ;  /* 0x00004004000079ed */ /* 0x0001e40008340006 */
.L_x_10:
[----:B0-----:R-:W2:Y:S04]  /*b3f0*/  LDL.LU R67, [R1] ;  /* 0x0000000001437983 */ /* 0x001ea80000300800 */
[----:B------:R-:W3:Y:S04]  /*b400*/  LDL.LU R66, [R1+0x4] ;  /* 0x0000040001427983 */ /* 0x000ee80000300800 */
[----:B------:R-:W4:Y:S04]  /*b410*/  LDL.LU R65, [R1+0x8] ;  /* 0x0000080001417983 */ /* 0x000f280000300800 */
[----:B------:R-:W5:Y:S04]  /*b420*/  LDL.LU R64, [R1+0xc] ;  /* 0x00000c0001407983 */ /* 0x000f680000300800 */
        /* <DEDUP_REMOVED lines=59> */
[----:B------:R-:W5:Y:S01]  /*b7e0*/  LDL.LU R4, [R1+0xfc] ;  /* 0x0000fc0001047983 */ /* 0x000f620000300800 */
[C---:B--2---:R-:W-:Y:S01]  /*b7f0*/  FMUL R68, R0.reuse, R67 ;  /* 0x0000004300447220 */ /* 0x044fe20000400000 */
[C---:B------:R-:W-:Y:S01]  /*b800*/  FMUL R67, R0.reuse, R195 ;  /* 0x000000c300437220 */ /* 0x040fe20000400000 */
[C---:B---3--:R-:W-:Y:S01]  /*b810*/  FMUL R69, R0.reuse, R66 ;  /* 0x0000004200457220 */ /* 0x048fe20000400000 */
[C---:B------:R-:W-:Y:S01]  /*b820*/  FMUL R66, R0.reuse, R194 ;  /* 0x000000c200427220 */ /* 0x040fe20000400000 */
[C---:B----4-:R-:W-:Y:S01]  /*b830*/  FMUL R70, R0.reuse, R65 ;  /* 0x0000004100467220 */ /* 0x050fe20000400000 */
[C---:B------:R-:W-:Y:S01]  /*b840*/  FMUL R65, R0.reuse, R193 ;  /* 0x000000c100417220 */ /* 0x040fe20000400000 */
[C---:B-----5:R-:W-:Y:S01]  /*b850*/  FMUL R71, R0.reuse, R64 ;  /* 0x0000004000477220 */ /* 0x060fe20000400000 */
        /* <DEDUP_REMOVED lines=121> */
[----:B------:R-:W-:Y:S06]  /*bff0*/  @!P0 BRA `(.L_x_11) ;  /* 0x00000000000c8947 */ /* 0x000fec0003800000 */
[----:B------:R0:W-:Y:S01]  /*c000*/  STTM.x64 tmem[UR6+0x80], R68 ;  /* 0x00008044000079ed */ /* 0x0001e20008340006 */
[----:B------:R-:W-:Y:S05]  /*c010*/  @!P0 BRA `(.L_x_11) ;  /* 0x0000000000048947 */ /* 0x000fea0003800000 */
[----:B------:R2:W-:Y:S02]  /*c020*/  STTM.x64 tmem[UR6+0xc0], R4 ;  /* 0x0000c004000079ed */ /* 0x0005e40008340006 */
.L_x_11:
[----:B--2---:R-:W2:Y:S01]  /*c030*/  LDL R4, [R1+0x570] ;  /* 0x0005700001047983 */ /* 0x004ea20000100800 */
[----:B-1----:R-:W-:Y:S01]  /*c040*/  FADD R198, R3, R198 ;  /* 0x000000c603c67221 */ /* 0x002fe20000000000 */
[----:B------:R-:W-:Y:S01]  /*c050*/  UIADD3 UR74, UPT, UPT, UR5, 0x110, URZ ;  /* 0x00000110054a7890 */ /* 0x000fe2000fffe0ff */
[----:B------:R-:W1:Y:S02]  /*c060*/  FENCE.VIEW.ASYNC.T ;  /* 0x00000000000073c6 */ /* 0x000e640000000200 */
[----:B-1----:R-:W-:Y:S01]  /*c070*/  BAR.SYNC.DEFER_BLOCKING 0x0 ;  /* 0x0000000000007b1d */ /* 0x002fe20000010000 */
[----:B------:R-:W-:Y:S01]  /*c080*/  FADD R213, R0, R198 ;  /* 0x000000c600d57221 */ /* 0x000fe20000000000 */
[----:B------:R-:W-:-:S04]  /*c090*/  FSEL R0, R2, -INF , P0 ;  /* 0xff80000002007808 */ /* 0x000fc80000000000 */
[----:B------:R-:W-:Y:S01]  /*c0a0*/  FSEL R213, R213, 1, P0 ;  /* 0x3f800000d5d57808 */ /* 0x000fe20000000000 */
[----:B------:R1:W-:Y:S06]  /*c0b0*/  MEMBAR.ALL.CTA ;  /* 0x0000000000007992 */ /* 0x0003ec0000008000 */
[----:B-1----:R-:W1:Y:S02]  /*c0c0*/  FENCE.VIEW.ASYNC.S ;  /* 0x00000000000073c6 */ /* 0x002e640000000000 */
[----:B-1----:R-:W-:Y:S01]  /*c0d0*/  BAR.SYNC.DEFER_BLOCKING 0x0 ;  /* 0x0000000000007b1d */ /* 0x002fe20000010000 */
[----:B--2---:R-:W-:-:S05]  /*c0e0*/  IADD3 R12, PT, PT, R4, 0x1c000, RZ ;  /* 0x0001c000040c7810 */ /* 0x004fca0007ffe0ff */
[----:B------:R-:W-:Y:S05]  /*c0f0*/  @!P1 BRA `(.L_x_12) ;  /* 0x0000000000809947 */ /* 0x000fea0003800000 */
[----:B------:R-:W-:Y:S01]  /*c100*/  VIADD R2, R4, 0x10000 ;  /* 0x0001000004027836 */ /* 0x000fe20000000000 */
[----:B------:R-:W-:Y:S01]  /*c110*/  ELECT P0, URZ, PT ;  /* 0x0000000000ff782f */ /* 0x000fe20003800000 */
[----:B------:R-:W-:Y:S01]  /*c120*/  IMAD.MOV.U32 R3, RZ, RZ, RZ ;  /* 0x000000ffff037224 */ /* 0x000fe200078e00ff */
[----:B------:R-:W-:Y:S01]  /*c130*/  UMOV UR13, 0x3fffbfef ;  /* 0x3fffbfef000d7882 */ /* 0x000fe20000000000 */
[----:B------:R-:W-:Y:S01]  /*c140*/  UIADD3 UR14, UPT, UPT, UR5, 0x100000, URZ ;  /* 0x00100000050e7890 */ /* 0x000fe2000fffe0ff */
[----:B------:R-:W-:Y:S01]  /*c150*/  SHF.R.U32.HI R2, RZ, 0x4, R2 ;  /* 0x00000004ff027819 */ /* 0x000fe20000011602 */
[----:B------:R-:W-:Y:S01]  /*c160*/  UMOV UR18, 0x0 ;  /* 0x0000000000127882 */ /* 0x000fe20000000000 */
[----:B------:R-:W-:Y:S01]  /*c170*/  R2UR UR11, R3 ;  /* 0x00000000030b72ca */ /* 0x000fe200000e0000 */
[----:B------:R-:W-:Y:S01]  /*c180*/  UMOV UR19, 0x4400490 ;  /* 0x0440049000137882 */ /* 0x000fe20000000000 */
[----:B------:R-:W-:Y:S01]  /*c190*/  SGXT.U32 R2, R2, 0xe ;  /* 0x0000000e0202781a */ /* 0x000fe20000000000 */
[----:B------:R-:W-:Y:S03]  /*c1a0*/  BSSY.RECONVERGENT B0, `(.L_x_13) ;  /* 0x0000014000007945 */ /* 0x000fe60003800200 */
[----:B------:R-:W-:-:S02]  /*c1b0*/  R2UR UR12, R2 ;  /* 0x00000000020c72ca */ /* 0x000fc400000e0000 */
[----:B------:R-:W-:Y:S02]  /*c1c0*/  R2UR UR10, R2 ;  /* 0x00000000020a72ca */ /* 0x000fe400000e0000 */
[----:B------:R-:W-:-:S04]  /*c1d0*/  @P0 MOV R3, 0xc0004010 ;  /* 0xc000401000030802 */ /* 0x000fc80000000f00 */
[----:B------:R-:W-:-:S05]  /*c1e0*/  @P0 R2UR UR17, R3 ;  /* 0x00000000031102ca */ /* 0x000fca00000e0000 */
[----:B------:R-:W-:Y:S01]  /*c1f0*/  IMAD.U32 R2, RZ, RZ, UR12 ;  /* 0x0000000cff027e24 */ /* 0x000fe2000f8e00ff */
[----:B------:R-:W-:Y:S02]  /*c200*/  UMOV UR12, 0xfffffe00 ;  /* 0xfffffe00000c7882 */ /* 0x000fe40000000000 */
[----:B------:R-:W-:Y:S02]  /*c210*/  UIADD3.64 UR10, UPT, UPT, UR10, -UR12, URZ ;  /* 0x8000000c0a0a7297 */ /* 0x000fe4000fffe0ff */
[----:B------:R-:W-:Y:S01]  /*c220*/  @P0 R2UR UR16, R2 ;  /* 0x00000000021002ca */ /* 0x000fe200000e0000 */
[----:B------:R-:W-:Y:S01]  /*c230*/  UMOV UR12, 0x0 ;  /* 0x00000000000c7882 */ /* 0x000fe20000000000 */
[----:B------:R-:W-:-:S11]  /*c240*/  UMOV UR13, 0x4400490 ;  /* 0x04400490000d7882 */ /* 0x000fd60000000000 */
[----:B------:R1:W-:Y:S01]  /*c250*/  UTCHMMA tmem[UR74], gdesc[UR16], tmem[UR5], tmem[UR12], idesc[UR13], UPT ;  /* 0x00ff0c104a0079ea */ /* 0x0003e2000b800005 */
[----:B------:R1:W-:Y:S01]  /*c260*/  UTCHMMA tmem[UR74], gdesc[UR10], tmem[UR14], tmem[UR18], idesc[UR19], UPT ;  /* 0x00ff120a4a0079ea */ /* 0x0003e2000b80000e */
[----:B------:R-:W-:Y:S05]  /*c270*/  @!P0 BRA `(.L_x_14) ;  /* 0x0000000000188947 */ /* 0x000fea0003800000 */
[----:B------:R-:W-:Y:S01]  /*c280*/  IMAD.MOV.U32 R13, RZ, RZ, RZ ;  /* 0x000000ffff0d7224 */ /* 0x000fe200078e00ff */
[----:B-1----:R-:W-:-:S04]  /*c290*/  R2UR UR10, R12 ;  /* 0x000000000c0a72ca */ /* 0x002fc800000e0000 */
[----:B------:R-:W-:-:S13]  /*c2a0*/  R2UR UR11, R13 ;  /* 0x000000000d0b72ca */ /* 0x000fda00000e0000 */
[----:B------:R-:W-:Y:S02]  /*c2b0*/  UMOV UR10, UR10 ;  /* 0x0000000a000a7c82 */ /* 0x000fe40008000000 */
[----:B------:R2:W-:Y:S01]  /*c2c0*/  UTCBAR [UR10], URZ ;  /* 0x000000ff0a0073e9 */ /* 0x0005e200080000ff */
[----:B------:R-:W-:Y:S02]  /*c2d0*/  NOP ;  /* 0x0000000000007918 */ /* 0x000fe40000000000 */
.L_x_14:
[----:B-12---:R-:W-:Y:S05]  /*c2e0*/  BSYNC.RECONVERGENT B0 ;  /* 0x0000000000007941 */ /* 0x006fea0003800200 */
.L_x_13:
[----:B------:R-:W-:Y:S05]  /*c2f0*/  BRA `(.L_x_15) ;  /* 0x0000000000087947 */ /* 0x000fea0003800000 */
.L_x_12:
[----:B------:R-:W-:-:S13]  /*c300*/  ISETP.GE.AND P0, PT, R214, RZ, PT ;  /* 0x000000ffd600720c */ /* 0x000fda0003f06270 */
[----:B------:R-:W-:Y:S05]  /*c310*/  @!P0 BRA `(.L_x_16) ;  /* 0x0000006400dc8947 */ /* 0x000fea0003800000 */
.L_x_15:
[----:B------:R-:W-:Y:S01]  /*c320*/  VIADD R2, R4, 0x18000 ;  /* 0x0001800004027836 */ /* 0x000fe20000000000 */
[----:B------:R-:W-:Y:S01]  /*c330*/  SHF.R.U32.HI R208, RZ, 0x4, R208 ;  /* 0x00000004ffd07819 */ /* 0x000fe200000116d0 */
[----:B------:R-:W-:Y:S02]  /*c340*/  IMAD.MOV.U32 R215, RZ, RZ, RZ ;  /* 0x000000ffffd77224 */ /* 0x000fe400078e00ff */
[----:B------:R-:W-:Y:S02]  /*c350*/  HFMA2 R13, -RZ, RZ, 0, 0 ;  /* 0x00000000ff0d7431 */ /* 0x000fe400000001ff */
[----:B------:R-:W-:Y:S01]  /*c360*/  IMAD.SHL.U32 R6, R211, 0x10, RZ ;  /* 0x00000010d3067824 */ /* 0x000fe200078e00ff */
[----:B------:R-:W-:Y:S01]  /*c370*/  SHF.R.U32.HI R2, RZ, 0x4, R2 ;  /* 0x00000004ff027819 */ /* 0x000fe20000011602 */
[----:B------:R-:W-:Y:S01]  /*c380*/  IMAD.SHL.U32 R7, R212, 0x10, RZ ;  /* 0x00000010d4077824 */ /* 0x000fe200078e00ff */
[----:B------:R-:W-:Y:S02]  /*c390*/  SGXT.U32 R3, R208, 0xe ;  /* 0x0000000ed003781a */ /* 0x000fe40000000000 */
[----:B------:R-:W-:-:S02]  /*c3a0*/  CS2R R208, SRZ ;  /* 0x0000000000d07805 */ /* 0x000fc4000001ff00 */
[----:B------:R-:W-:Y:S01]  /*c3b0*/  SGXT.U32 R214, R2, 0xe ;  /* 0x0000000e02d6781a */ /* 0x000fe20000000000 */
[----:B------:R-:W-:Y:S01]  /*c3c0*/  IMAD.MOV.U32 R211, RZ, RZ, RZ ;  /* 0x000000ffffd37224 */ /* 0x000fe200078e00ff */
[----:B------:R-:W-:Y:S01]  /*c3d0*/  IADD3 R2, P0, PT, R3, 0x2, RZ ;  /* 0x0000000203027810 */ /* 0x000fe20007f1e0ff */
[----:B------:R1:W-:Y:S01]  /*c3e0*/  STL [R1+0x374], R3 ;  /* 0x0003740301007387 */ /* 0x0003e20000100800 */
[----:B------:R-:W-:Y:S02]  /*c3f0*/  R2UR UR70, R214 ;  /* 0x00000000d64672ca */ /* 0x000fe400000e0000 */
[----:B------:R-:W-:Y:S01]  /*c400*/  R2UR UR10, R2 ;  /* 0x00000000020a72ca */ /* 0x000fe200000e0000 */
[----:B------:R-:W-:Y:S01]  /*c410*/  IMAD.MOV.U32 R2, RZ, RZ, RZ ;  /* 0x000000ffff027224 */ /* 0x000fe200078e00ff */
[----:B------:R-:W-:Y:S02]  /*c420*/  R2UR UR71, R215 ;  /* 0x00000000d74772ca */ /* 0x000fe400000e0000 */
[----:B------:R-:W-:Y:S01]  /*c430*/  ISETP.NE.U32.AND P6, PT, R210, RZ, PT ;  /* 0x000000ffd200720c */ /* 0x000fe20003fc5070 */
[----:B------:R-:W-:Y:S01]  /*c440*/  IMAD.MOV.U32 R210, RZ, RZ, 0x1 ;  /* 0x00000001ffd27424 */ /* 0x000fe200078e00ff */
[----:B------:R-:W-:-:S02]  /*c450*/  IADD3.X R2, PT, PT, R2, 0x40004040, RZ, P0, !PT ;  /* 0x4000404002027810 */ /* 0x000fc400007fe4ff */
[----:B-1----:R-:W-:Y:S02]  /*c460*/  MOV R3, UR4 ;  /* 0x0000000400037c02 */ /* 0x002fe40008000f00 */
[----:B------:R-:W-:Y:S02]  /*c470*/  R2UR UR11, R2 ;  /* 0x00000000020b72ca */ /* 0x000fe400000e0000 */
[----:B------:R-:W-:-:S04]  /*c480*/  SHF.R.U32.HI R3, RZ, 0x4, R3 ;  /* 0x00000004ff037819 */ /* 0x000fc80000011603 */
[----:B------:R-:W-:-:S04]  /*c490*/  SGXT.U32 R4, R3, 0xe ;  /* 0x0000000e0304781a */ /* 0x000fc80000000000 */
[----:B------:R-:W-:Y:S01]  /*c4a0*/  IADD3 R3, P1, PT, R4, 0x80, RZ ;  /* 0x0000008004037810 */ /* 0x000fe20007f3e0ff */
[----:B------:R1:W-:Y:S03]  /*c4b0*/  STL [R1+0x370], R4 ;  /* 0x0003700401007387 */ /* 0x0003e60000100800 */
[C---:B------:R-:W-:Y:S02]  /*c4c0*/  IADD3 R2, P3, PT, R3.reuse, 0x80, RZ ;  /* 0x0000008003027810 */ /* 0x040fe40007f7e0ff */
[C---:B------:R-:W-:Y:S02]  /*c4d0*/  R2UR UR72, R3.reuse ;  /* 0x00000000034872ca */ /* 0x040fe400000e0000 */
[----:B------:R-:W-:Y:S02]  /*c4e0*/  R2UR UR76, R2 ;  /* 0x00000000024c72ca */ /* 0x000fe400000e0000 */
[----:B------:R-:W-:-:S04]  /*c4f0*/  IADD3 R2, P2, PT, R3, 0x100, RZ ;  /* 0x0000010003027810 */ /* 0x000fc80007f5e0ff */
[----:B------:R-:W-:Y:S02]  /*c500*/  R2UR UR12, R2 ;  /* 0x00000000020c72ca */ /* 0x000fe400000e0000 */
[----:B------:R-:W-:-:S03]  /*c510*/  IADD3 R2, P0, PT, R3, 0x180, RZ ;  /* 0x0000018003027810 */ /* 0x000fc60007f1e0ff */
[----:B------:R-:W-:Y:S01]  /*c520*/  IMAD.U32 R216, RZ, RZ, UR72 ;  /* 0x00000048ffd87e24 */ /* 0x000fe2000f8e00ff */
[----:B------:R-:W-:Y:S01]  /*c530*/  R2UR UR14, R2 ;  /* 0x00000000020e72ca */ /* 0x000fe200000e0000 */
[----:B------:R-:W-:Y:S01]  /*c540*/  IMAD.MOV.U32 R2, RZ, RZ, RZ ;  /* 0x000000ffff027224 */ /* 0x000fe200078e00ff */
[----:B------:R-:W-:-:S04]  /*c550*/  UMOV UR72, 0xfffffe00 ;  /* 0xfffffe0000487882 */ /* 0x000fc80000000000 */
[----:B------:R-:W-:Y:S02]  /*c560*/  IADD3.X R2, PT, PT, R2, 0x40004040, RZ, P1, !PT ;  /* 0x4000404002027810 */ /* 0x000fe40000ffe4ff */
[C---:B-1----:R-:W-:Y:S02]  /*c570*/  IADD3 R4, P1, PT, R3.reuse, 0x200, RZ ;  /* 0x0000020003047810 */ /* 0x042fe40007f3e0ff */
[----:B------:R-:W-:Y:S02]  /*c580*/  R2UR UR73, R2 ;  /* 0x00000000024972ca */ /* 0x000fe400000e0000 */
[----:B------:R-:W-:Y:S01]  /*c590*/  R2UR UR16, R4 ;  /* 0x00000000041072ca */ /* 0x000fe200000e0000 */
[----:B------:R-:W-:Y:S01]  /*c5a0*/  IMAD.X R4, RZ, RZ, R2, P3 ;  /* 0x000000ffff047224 */ /* 0x000fe200018e0602 */
[----:B------:R-:W-:-:S04]  /*c5b0*/  IADD3 R5, P3, PT, R3, 0x280, RZ ;  /* 0x0000028003057810 */ /* 0x000fc80007f7e0ff */
[----:B------:R-:W-:Y:S02]  /*c5c0*/  R2UR UR77, R4 ;  /* 0x00000000044d72ca */ /* 0x000fe400000e0000 */
[----:B------:R-:W-:Y:S02]  /*c5d0*/  IADD3.X R4, PT, PT, R2, RZ, RZ, P2, !PT ;  /* 0x000000ff02047210 */ /* 0x000fe400017fe4ff */
[----:B------:R-:W-:Y:S01]  /*c5e0*/  R2UR UR18, R5 ;  /* 0x00000000051272ca */ /* 0x000fe200000e0000 */
[----:B------:R-:W-:Y:S01]  /*c5f0*/  IMAD.U32 R217, RZ, RZ, UR73 ;  /* 0x00000049ffd97e24 */ /* 0x000fe2000f8e00ff */
[----:B------:R-:W-:Y:S01]  /*c600*/  R2UR UR13, R4 ;  /* 0x00000000040d72ca */ /* 0x000fe200000e0000 */
[--C-:B------:R-:W-:Y:S01]  /*c610*/  IMAD.X R4, RZ, RZ, R2.reuse, P0 ;  /* 0x000000ffff047224 */ /* 0x100fe200000e0602 */
[----:B------:R-:W-:Y:S01]  /*c620*/  IADD3 R5, P2, PT, R3, 0x300, RZ ;  /* 0x0000030003057810 */ /* 0x000fe20007f5e0ff */
[----:B------:R-:W-:Y:S02]  /*c630*/  UMOV UR73, 0x3fffbfef ;  /* 0x3fffbfef00497882 */ /* 0x000fe40000000000 */
[----:B------:R-:W-:Y:S01]  /*c640*/  UIADD3.64 UR70, UPT, UPT, UR70, -UR72, URZ ;  /* 0x8000004846467297 */ /* 0x000fe2000fffe0ff */
[----:B------:R-:W-:Y:S01]  /*c650*/  R2UR UR15, R4 ;  /* 0x00000000040f72ca */ /* 0x000fe200000e0000 */
[--C-:B------:R-:W-:Y:S01]  /*c660*/  IMAD.X R4, RZ, RZ, R2.reuse, P1 ;  /* 0x000000ffff047224 */ /* 0x100fe200008e0602 */
[----:B------:R-:W-:Y:S01]  /*c670*/  R2UR UR20, R5 ;  /* 0x00000000051472ca */ /* 0x000fe200000e0000 */
[----:B------:R-:W-:Y:S01]  /*c680*/  UIADD3.64 UR72, UPT, UPT, UR10, 0x2, URZ ;  /* 0x000000020a487897 */ /* 0x000fe2000fffe0ff */
[----:B------:R-:W-:Y:S01]  /*c690*/  IADD3 R5, P0, PT, R3, 0x380, RZ ;  /* 0x0000038003057810 */ /* 0x000fe20007f1e0ff */
[----:B------:R-:W-:Y:S01]  /*c6a0*/  IMAD.U32 R219, RZ, RZ, UR71 ;  /* 0x00000047ffdb7e24 */ /* 0x000fe2000f8e00ff */
[----:B------:R-:W-:Y:S01]  /*c6b0*/  R2UR UR17, R4 ;  /* 0x00000000041172ca */ /* 0x000fe200000e0000 */
[----:B------:R-:W-:Y:S01]  /*c6c0*/  IMAD.X R4, RZ, RZ, R2, P3 ;  /* 0x000000ffff047224 */ /* 0x000fe200018e0602 */
[----:B------:R-:W-:-:S02]  /*c6d0*/  R2UR UR22, R5 ;  /* 0x00000000051672ca */ /* 0x000fc400000e0000 */
[----:B------:R-:W-:Y:S02]  /*c6e0*/  IADD3 R5, P1, PT, R3, 0x400, RZ ;  /* 0x0000040003057810 */ /* 0x000fe40007f3e0ff */
[----:B------:R-:W-:Y:S02]  /*c6f0*/  R2UR UR19, R4 ;  /* 0x00000000041372ca */ /* 0x000fe400000e0000 */
[----:B------:R-:W-:Y:S02]  /*c700*/  IADD3.X R4, PT, PT, R2, RZ, RZ, P2, !PT ;  /* 0x000000ff02047210 */ /* 0x000fe400017fe4ff */
[----:B------:R-:W-:Y:S02]  /*c710*/  R2UR UR24, R5 ;  /* 0x00000000051872ca */ /* 0x000fe400000e0000 */
[----:B------:R-:W-:Y:S01]  /*c720*/  R2UR UR21, R4 ;  /* 0x00000000041572ca */ /* 0x000fe200000e0000 */
[----:B------:R-:W-:Y:S01]  /*c730*/  IMAD.X R4, RZ, RZ, R2, P0 ;  /* 0x000000ffff047224 */ /* 0x000fe200000e0602 */
[----:B------:R-:W-:-:S02]  /*c740*/  IADD3 R5, P3, PT, R3, 0x480, RZ ;  /* 0x0000048003057810 */ /* 0x000fc40007f7e0ff */
[----:B------:R-:W-:Y:S01]  /*c750*/  MOV R218, UR70 ;  /* 0x0000004600da7c02 */ /* 0x000fe20008000f00 */
[----:B------:R-:W-:Y:S01]  /*c760*/  UIADD3.64 UR70, UPT, UPT, UR10, 0x4, URZ ;  /* 0x000000040a467897 */ /* 0x000fe2000fffe0ff */
[----:B------:R-:W-:Y:S01]  /*c770*/  R2UR UR23, R4 ;  /* 0x00000000041772ca */ /* 0x000fe200000e0000 */
[--C-:B------:R-:W-:Y:S01]  /*c780*/  IMAD.X R4, RZ, RZ, R2.reuse, P1 ;  /* 0x000000ffff047224 */ /* 0x100fe200008e0602 */
[----:B------:R-:W-:Y:S02]  /*c790*/  R2UR UR26, R5 ;  /* 0x00000000051a72ca */ /* 0x000fe400000e0000 */
[----:B------:R-:W-:Y:S02]  /*c7a0*/  IADD3 R5, P2, PT, R3, 0x500, RZ ;  /* 0x0000050003057810 */ /* 0x000fe40007f5e0ff */
[----:B------:R-:W-:Y:S01]  /*c7b0*/  R2UR UR25, R4 ;  /* 0x00000000041972ca */ /* 0x000fe200000e0000 */
[----:B------:R-:W-:Y:S01]  /*c7c0*/  IMAD.X R4, RZ, RZ, R2, P3 ;  /* 0x000000ffff047224 */ /* 0x000fe200018e0602 */
[----:B------:R-:W-:-:S02]  /*c7d0*/  R2UR UR28, R5 ;  /* 0x00000000051c72ca */ /* 0x000fc400000e0000 */
[----:B------:R-:W-:Y:S02]  /*c7e0*/  IADD3 R5, P0, PT, R3, 0x580, RZ ;  /* 0x0000058003057810 */ /* 0x000fe40007f1e0ff */
[----:B------:R-:W-:Y:S02]  /*c7f0*/  R2UR UR27, R4 ;  /* 0x00000000041b72ca */ /* 0x000fe400000e0000 */
[----:B------:R-:W-:Y:S02]  /*c800*/  IADD3.X R4, PT, PT, R2, RZ, RZ, P2, !PT ;  /* 0x000000ff02047210 */ /* 0x000fe400017fe4ff */
[----:B------:R-:W-:Y:S02]  /*c810*/  R2UR UR30, R5 ;  /* 0x00000000051e72ca */ /* 0x000fe400000e0000 */
[----:B------:R-:W-:Y:S02]  /*c820*/  IADD3 R5, P1, PT, R3, 0x600, RZ ;  /* 0x0000060003057810 */ /* 0x000fe40007f3e0ff */
[----:B------:R-:W-:Y:S01]  /*c830*/  R2UR UR29, R4 ;  /* 0x00000000041d72ca */ /* 0x000fe200000e0000 */
[----:B------:R-:W-:Y:S01]  /*c840*/  IMAD.X R4, RZ, RZ, R2, P0 ;  /* 0x000000ffff047224 */ /* 0x000fe200000e0602 */
[----:B------:R-:W-:-:S02]  /*c850*/  R2UR UR32, R5 ;  /* 0x00000000052072ca */ /* 0x000fc400000e0000 */
[----:B------:R-:W-:Y:S02]  /*c860*/  IADD3 R5, P3, PT, R3, 0x680, RZ ;  /* 0x0000068003057810 */ /* 0x000fe40007f7e0ff */
        /* <DEDUP_REMOVED lines=9> */
[----:B------:R-:W-:Y:S02]  /*c900*/  R2UR UR38, R5 ;  /* 0x00000000052672ca */ /* 0x000fe400000e0000 */
[----:B------:R-:W-:Y:S02]  /*c910*/  IADD3 R5, P1, PT, R3, 0x800, RZ ;  /* 0x0000080003057810 */ /* 0x000fe40007f3e0ff */
[----:B------:R-:W-:Y:S02]  /*c920*/  IADD3.X R4, PT, PT, R2, RZ, RZ, P2, !PT ;  /* 0x000000ff02047210 */ /* 0x000fe400017fe4ff */
[----:B------:R-:W-:-:S02]  /*c930*/  R2UR UR40, R5 ;  /* 0x00000000052872ca */ /* 0x000fc400000e0000 */
[----:B------:R-:W-:Y:S01]  /*c940*/  R2UR UR37, R4 ;  /* 0x00000000042572ca */ /* 0x000fe200000e0000 */
[----:B------:R-:W-:Y:S01]  /*c950*/  IMAD.X R4, RZ, RZ, R2, P0 ;  /* 0x000000ffff047224 */ /* 0x000fe200000e0602 */
[----:B------:R-:W-:-:S04]  /*c960*/  IADD3 R5, P3, PT, R3, 0x880, RZ ;  /* 0x0000088003057810 */ /* 0x000fc80007f7e0ff */
[----:B------:R-:W-:Y:S02]  /*c970*/  R2UR UR42, R5 ;  /* 0x00000000052a72ca */ /* 0x000fe400000e0000 */
        /* <DEDUP_REMOVED lines=39> */
[----:B------:R-:W-:Y:S01]  /*cbf0*/  R2UR UR57, R4 ;  /* 0x00000000043972ca */ /* 0x000fe200000e0000 */
[----:B------:R-:W-:Y:S01]  /*cc00*/  IMAD.X R4, RZ, RZ, R2, P3 ;  /* 0x000000ffff047224 */ /* 0x000fe200018e0602 */
[----:B------:R-:W-:Y:S02]  /*cc10*/  R2UR UR64, R5 ;  /* 0x00000000054072ca */ /* 0x000fe400000e0000 */
[----:B------:R-:W-:Y:S02]  /*cc20*/  IADD3 R5, P3, PT, R3, 0xe80, RZ ;  /* 0x00000e8003057810 */ /* 0x000fe40007f7e0ff */
[----:B------:R-:W-:Y:S02]  /*cc30*/  R2UR UR59, R4 ;  /* 0x00000000043b72ca */ /* 0x000fe400000e0000 */
[----:B------:R-:W-:-:S02]  /*cc40*/  R2UR UR66, R5 ;  /* 0x00000000054272ca */ /* 0x000fc400000e0000 */
[----:B------:R-:W-:Y:S02]  /*cc50*/  IADD3.X R4, PT, PT, R2, RZ, RZ, P2, !PT ;  /* 0x000000ff02047210 */ /* 0x000fe400017fe4ff */
[----:B------:R-:W-:Y:S01]  /*cc60*/  IADD3 R5, P2, PT, R3, 0xf00, RZ ;  /* 0x00000f0003057810 */ /* 0x000fe20007f5e0ff */
[--C-:B------:R-:W-:Y:S01]  /*cc70*/  IMAD.X R3, RZ, RZ, R2.reuse, P0 ;  /* 0x000000ffff037224 */ /* 0x100fe200000e0602 */
[----:B------:R-:W-:Y:S01]  /*cc80*/  R2UR UR61, R4 ;  /* 0x00000000043d72ca */ /* 0x000fe200000e0000 */
[----:B------:R-:W-:Y:S01]  /*cc90*/  IMAD.U32 R4, RZ, RZ, UR70 ;  /* 0x00000046ff047e24 */ /* 0x000fe2000f8e00ff */
[----:B------:R-:W-:Y:S01]  /*cca0*/  R2UR UR68, R5 ;  /* 0x00000000054472ca */ /* 0x000fe200000e0000 */
[----:B------:R-:W-:Y:S01]  /*ccb0*/  IMAD.U32 R5, RZ, RZ, UR71 ;  /* 0x00000047ff057e24 */ /* 0x000fe2000f8e00ff */
[----:B------:R-:W-:Y:S01]  /*ccc0*/  R2UR UR63, R3 ;  /* 0x00000000033f72ca */ /* 0x000fe200000e0000 */
[----:B------:R-:W-:Y:S01]  /*ccd0*/  IMAD.X R3, RZ, RZ, R2, P1 ;  /* 0x000000ffff037224 */ /* 0x000fe200008e0602 */
[----:B------:R-:W-:-:S04]  /*cce0*/  UIADD3.64 UR70, UPT, UPT, UR10, 0x80, URZ ;  /* 0x000000800a467897 */ /* 0x000fc8000fffe0ff */
[----:B------:R-:W-:Y:S01]  /*ccf0*/  R2UR UR65, R3 ;  /* 0x00000000034172ca */ /* 0x000fe200000e0000 */
[----:B------:R-:W-:Y:S01]  /*cd00*/  IMAD.X R3, RZ, RZ, R2, P3 ;  /* 0x000000ffff037224 */ /* 0x000fe200018e0602 */
[----:B------:R-:W-:-:S04]  /*cd10*/  IADD3.X R2, PT, PT, R2, RZ, RZ, P2, !PT ;  /* 0x000000ff02027210 */ /* 0x000fc800017fe4ff */
[----:B------:R-:W-:Y:S01]  /*cd20*/  R2UR UR67, R3 ;  /* 0x00000000034372ca */ /* 0x000fe200000e0000 */
[----:B------:R-:W-:Y:S01]  /*cd30*/  IMAD.MOV.U32 R3, RZ, RZ, R6 ;  /* 0x000000ffff037224 */ /* 0x000fe200078e0006 */
[----:B------:R-:W-:Y:S01]  /*cd40*/  R2UR UR69, R2 ;  /* 0x00000000024572ca */ /* 0x000fe200000e0000 */
[----:B------:R-:W-:Y:S01]  /*cd50*/  IMAD.MOV.U32 R2, RZ, RZ, R7 ;  /* 0x000000ffff027224 */ /* 0x000fe200078e0007 */
[----:B------:R-:W-:Y:S01]  /*cd60*/  MOV R6, UR72 ;  /* 0x0000004800067c02 */ /* 0x000fe20008000f00 */
[----:B------:R-:W-:Y:S01]  /*cd70*/  IMAD.U32 R7, RZ, RZ, UR73 ;  /* 0x00000049ff077e24 */ /* 0x000fe2000f8e00ff */
[----:B------:R-:W-:-:S04]  /*cd80*/  UIADD3.64 UR72, UPT, UPT, UR10, 0x7e, URZ ;  /* 0x0000007e0a487897 */ /* 0x000fc8000fffe0ff */
[----:B------:R1:W-:Y:S04]  /*cd90*/  STL.64 [R1+0x168], R6 ;  /* 0x0001680601007387 */ /* 0x0003e80000100a00 */
[----:B------:R2:W-:Y:S01]  /*cda0*/  STL.64 [R1+0x160], R4 ;  /* 0x0001600401007387 */ /* 0x0005e20000100a00 */
[----:B-1----:R-:W-:Y:S01]  /*cdb0*/  MOV R6, UR72 ;  /* 0x0000004800067c02 */ /* 0x002fe20008000f00 */
[----:B------:R-:W-:Y:S01]  /*cdc0*/  IMAD.U32 R7, RZ, RZ, UR73 ;  /* 0x00000049ff077e24 */ /* 0x000fe2000f8e00ff */
[----:B------:R-:W-:Y:S01]  /*cdd0*/  UIADD3.64 UR72, UPT, UPT, UR10, 0x82, URZ ;  /* 0x000000820a487897 */ /* 0x000fe2000fffe0ff */
[----:B--2---:R-:W-:Y:S02]  /*cde0*/  IMAD.U32 R4, RZ, RZ, UR70 ;  /* 0x00000046ff047e24 */ /* 0x004fe4000f8e00ff */
[----:B------:R-:W-:Y:S01]  /*cdf0*/  IMAD.U32 R5, RZ, RZ, UR71 ;  /* 0x00000047ff057e24 */ /* 0x000fe2000f8e00ff */
[----:B------:R-:W-:Y:S01]  /*ce00*/  UIADD3.64 UR70, UPT, UPT, UR10, 0x84, URZ ;  /* 0x000000840a467897 */ /* 0x000fe2000fffe0ff */
[----:B------:R1:W-:Y:S04]  /*ce10*/  STL.64 [R1+0x158], R6 ;  /* 0x0001580601007387 */ /* 0x0003e80000100a00 */
[----:B------:R2:W-:Y:S01]  /*ce20*/  STL.64 [R1+0x150], R4 ;  /* 0x0001500401007387 */ /* 0x0005e20000100a00 */
[----:B-1----:R-:W-:Y:S01]  /*ce30*/  MOV R6, UR72 ;  /* 0x0000004800067c02 */ /* 0x002fe20008000f00 */
[----:B------:R-:W-:Y:S01]  /*ce40*/  IMAD.U32 R7, RZ, RZ, UR73 ;  /* 0x00000049ff077e24 */ /* 0x000fe2000f8e00ff */
[----:B------:R-:W-:Y:S01]  /*ce50*/  UIADD3.64 UR72, UPT, UPT, UR10, 0xfe, URZ ;  /* 0x000000fe0a487897 */ /* 0x000fe2000fffe0ff */
[----:B--2---:R-:W-:-:S02]  /*ce60*/  IMAD.U32 R4, RZ, RZ, UR70 ;  /* 0x00000046ff047e24 */ /* 0x004fc4000f8e00ff */
        /* <DEDUP_REMOVED lines=33> */
[----:B------:R-:W-:Y:S02]  /*d080*/  UIADD3.64 UR70, UPT, UPT, UR10, 0x200, URZ ;  /* 0x000002000a467897 */ /* 0x000fe4000fffe0ff */
[----:B------:R-:W-:Y:S01]  /*d090*/  MOV R250, UR72 ;  /* 0x0000004800fa7c02 */ /* 0x000fe20008000f00 */
[----:B------:R-:W-:Y:S01]  /*d0a0*/  IMAD.U32 R251, RZ, RZ, UR73 ;  /* 0x00000049fffb7e24 */ /* 0x000fe2000f8e00ff */
[----:B------:R-:W-:Y:S01]  /*d0b0*/  UIADD3.64 UR72, UPT, UPT, UR10, 0x202, URZ ;  /* 0x000002020a487897 */ /* 0x000fe2000fffe0ff */
[----:B------:R1:W-:Y:S01]  /*d0c0*/  STL.64 [R1+0x108], R6 ;  /* 0x0001080601007387 */ /* 0x0003e20000100a00 */
[----:B------:R-:W-:Y:S02]  /*d0d0*/  IMAD.U32 R248, RZ, RZ, UR70 ;  /* 0x00000046fff87e24 */ /* 0x000fe4000f8e00ff */
[----:B------:R-:W-:Y:S01]  /*d0e0*/  IMAD.U32 R249, RZ, RZ, UR71 ;  /* 0x00000047fff97e24 */ /* 0x000fe2000f8e00ff */
[----:B------:R-:W-:Y:S01]  /*d0f0*/  UIADD3.64 UR70, UPT, UPT, UR10, 0x204, URZ ;  /* 0x000002040a467897 */ /* 0x000fe2000fffe0ff */
[----:B------:R-:W-:Y:S01]  /*d100*/  MOV R246, UR72 ;  /* 0x0000004800f67c02 */ /* 0x000fe20008000f00 */
[----:B------:R-:W-:Y:S01]  /*d110*/  IMAD.U32 R247, RZ, RZ, UR73 ;  /* 0x00000049fff77e24 */ /* 0x000fe2000f8e00ff */
[----:B------:R-:W-:Y:S01]  /*d120*/  UIADD3.64 UR72, UPT, UPT, UR10, 0x27e, URZ ;  /* 0x0000027e0a487897 */ /* 0x000fe2000fffe0ff */
[----:B------:R1:W-:Y:S02]  /*d130*/  STL.64 [R1+0x100], R4 ;  /* 0x0001000401007387 */ /* 0x0003e40000100a00 */
[----:B------:R-:W-:-:S02]  /*d140*/  IMAD.U32 R244, RZ, RZ, UR70 ;  /* 0x00000046fff47e24 */ /* 0x000fc4000f8e00ff */
[----:B------:R-:W-:Y:S01]  /*d150*/  IMAD.U32 R245, RZ, RZ, UR71 ;  /* 0x00000047fff57e24 */ /* 0x000fe2000f8e00ff */
[----:B------:R-:W-:Y:S01]  /*d160*/  UIADD3.64 UR70, UPT, UPT, UR10, 0x280, URZ ;  /* 0x000002800a467897 */ /* 0x000fe2000fffe0ff */
[----:B------:R-:W-:Y:S01]  /*d170*/  MOV R242, UR72 ;  /* 0x0000004800f27c02 */ /* 0x000fe20008000f00 */
[----:B------:R-:W-:Y:S01]  /*d180*/  IMAD.U32 R243, RZ, RZ, UR73 ;  /* 0x00000049fff37e24 */ /* 0x000fe2000f8e00ff */
[----:B------:R-:W-:-:S03]  /*d190*/  UIADD3.64 UR72, UPT, UPT, UR10, 0x282, URZ ;  /* 0x000002820a487897 */ /* 0x000fc6000fffe0ff */
[----:B------:R-:W-:Y:S02]  /*d1a0*/  IMAD.U32 R240, RZ, RZ, UR70 ;  /* 0x00000046fff07e24 */ /* 0x000fe4000f8e00ff */
        /* <DEDUP_REMOVED lines=26> */
[----:B------:R-:W-:Y:S02]  /*d350*/  IMAD.U32 R222, RZ, RZ, UR72 ;  /* 0x00000048ffde7e24 */ /* 0x000fe4000f8e00ff */
[----:B------:R-:W-:-:S03]  /*d360*/  IMAD.U32 R223, RZ, RZ, UR73 ;  /* 0x00000049ffdf7e24 */ /* 0x000fc6000f8e00ff */
[----:B------:R-:W-:Y:S01]  /*d370*/  MOV R220, UR70 ;  /* 0x0000004600dc7c02 */ /* 0x000fe20008000f00 */
[----:B-1----:R-:W-:-:S07]  /*d380*/  IMAD.U32 R221, RZ, RZ, UR71 ;  /* 0x00000047ffdd7e24 */ /* 0x002fce000f8e00ff */
.L_x_21:
[----:B------:R-:W2:Y:S04]  /*d390*/  LDL.64 R18, [R1+0x438] ;  /* 0x0004380001127983 */ /* 0x000ea80000100a00 */
[----:B------:R-:W3:Y:S04]  /*d3a0*/  LDL.64 R26, [R1+0x430] ;  /* 0x00043000011a7983 */ /* 0x000ee80000100a00 */
[----:B------:R-:W4:Y:S04]  /*d3b0*/  LDL.64 R32, [R1+0x568] ;  /* 0x0005680001207983 */ /* 0x000f280000100a00 */
[----:B------:R-:W5:Y:S04]  /*d3c0*/  LDL.64 R14, [R1+0x530] ;  /* 0x00053000010e7983 */ /* 0x000f680000100a00 */
[----:B------:R-:W4:Y:S04]  /*d3d0*/  LDL.64 R16, [R1+0x4f0] ;  /* 0x0004f00001107983 */ /* 0x000f280000100a00 */
[----:B------:R-:W4:Y:S04]  /*d3e0*/  LDL.64 R46, [R1+0x500] ;  /* 0x00050000012e7983 */ /* 0x000f280000100a00 */
[----:B------:R-:W4:Y:S01]  /*d3f0*/  LDL.64 R22, [R1+0x428] ;  /* 0x0004280001167983 */ /* 0x000f220000100a00 */
[----:B------:R-:W-:-:S03]  /*d400*/  IMAD.WIDE R6, R2, 0x2, R204 ;  /* 0x0000000202067825 */ /* 0x000fc600078e02cc */
[----:B------:R-:W4:Y:S04]  /*d410*/  LDL.64 R20, [R1+0x440] ;  /* 0x0004400001147983 */ /* 0x000f280000100a00 */
[----:B------:R-:W4:Y:S01]  /*d420*/  LDL.64 R24, [R1+0x4f8] ;  /* 0x0004f80001187983 */ /* 0x000f220000100a00 */
[----:B------:R-:W-:-:S03]  /*d430*/  IMAD.WIDE R10, R2, 0x2, R202 ;  /* 0x00000002020a7825 */ /* 0x000fc600078e02ca */
[----:B------:R-:W4:Y:S01]  /*d440*/  LDL.64 R38, [R1+0x4d8] ;  /* 0x0004d80001267983 */ /* 0x000f220000100a00 */
[----:B------:R-:W-:-:S03]  /*d450*/  IMAD.WIDE R8, R2, 0x2, R200 ;  /* 0x0000000202087825 */ /* 0x000fc600078e02c8 */
[----:B------:R-:W4:Y:S04]  /*d460*/  LDL.64 R40, [R1+0x420] ;  /* 0x0004200001287983 */ /* 0x000f280000100a00 */
[----:B------:R-:W4:Y:S04]  /*d470*/  LDL.64 R36, [R1+0x4d0] ;  /* 0x0004d00001247983 */ /* 0x000f280000100a00 */
[----:B------:R-:W4:Y:S04]  /*d480*/  LDL.64 R28, [R1+0x528] ;  /* 0x00052800011c7983 */ /* 0x000f280000100a00 */
[----:B------:R-:W4:Y:S04]  /*d490*/  LDG.E.U16 R6, desc[UR8][R6.64] ;  /* 0x0000000806067981 */ /* 0x000f28000c1e1500 */
[----:B------:R-:W4:Y:S04]  /*d4a0*/  LDG.E.U16 R8, desc[UR8][R8.64] ;  /* 0x0000000808087981 */ /* 0x000f28000c1e1500 */
[----:B------:R-:W4:Y:S04]  /*d4b0*/  LDL.64 R42, [R1+0x408] ;  /* 0x00040800012a7983 */ /* 0x000f280000100a00 */
[----:B------:R3:W4:Y:S04]  /*d4c0*/  LDG.E.U16 R7, desc[UR8][R10.64] ;  /* 0x000000080a077981 */ /* 0x000728000c1e1500 */
[----:B------:R-:W4:Y:S04]  /*d4d0*/  LDL.64 R44, [R1+0x410] ;  /* 0x00041000012c7983 */ /* 0x000f280000100a00 */
[----:B------:R-:W4:Y:S04]  /*d4e0*/  LDL.64 R52, [R1+0x4b0] ;  /* 0x0004b00001347983 */ /* 0x000f280000100a00 */
[----:B------:R-:W4:Y:S04]  /*d4f0*/  LDL.64 R30, [R1+0x418] ;  /* 0x00041800011e7983 */ /* 0x000f280000100a00 */
[----:B------:R-:W4:Y:S04]  /*d500*/  LDL.64 R34, [R1+0x558] ;  /* 0x0005580001227983 */ /* 0x000f280000100a00 */
[----:B------:R-:W4:Y:S01]  /*d510*/  LDL.64 R56, [R1+0x3f8] ;  /* 0x0003f80001387983 */ /* 0x000f220000100a00 */
[----:B------:R-:W-:-:S03]  /*d520*/  IMAD.WIDE R4, R2, 0x2, R206 ;  /* 0x0000000202047825 */ /* 0x000fc600078e02ce */
[----:B------:R-:W4:Y:S04]  /*d530*/  LDL.64 R48, [R1+0x4a8] ;  /* 0x0004a80001307983 */ /* 0x000f280000100a00 */
[----:B------:R-:W4:Y:S04]  /*d540*/  LDG.E.U16 R4, desc[UR8][R4.64] ;  /* 0x0000000804047981 */ /* 0x000f28000c1e1500 */
[----:B------:R-:W4:Y:S04]  /*d550*/  LDL.64 R64, [R1+0x3e8] ;  /* 0x0003e80001407983 */ /* 0x000f280000100a00 */
[----:B------:R-:W4:Y:S04]  /*d560*/  LDL.64 R62, [R1+0x4a0] ;  /* 0x0004a000013e7983 */ /* 0x000f280000100a00 */
[----:B------:R-:W4:Y:S04]  /*d570*/  LDL.64 R60, [R1+0x3e0] ;  /* 0x0003e000013c7983 */ /* 0x000f280000100a00 */
[----:B------:R-:W4:Y:S04]  /*d580*/  LDL.64 R54, [R1+0x3d8] ;  /* 0x0003d80001367983 */ /* 0x000f280000100a00 */
[----:B0-----:R-:W4:Y:S04]  /*d590*/  LDL.64 R68, [R1+0x510] ;  /* 0x0005100001447983 */ /* 0x001f280000100a00 */
        /* <DEDUP_REMOVED lines=15> */
[----:B------:R-:W4:Y:S01]  /*d690*/  LDL.64 R80, [R1+0x388] ;  /* 0x0003880001507983 */ /* 0x000f220000100a00 */
[----:B--2---:R-:W-:-:S04]  /*d6a0*/  IMAD.WIDE R18, R2, 0x2, R18 ;  /* 0x0000000202127825 */ /* 0x004fc800078e0212 */
[C---:B---3--:R-:W-:Y:S01]  /*d6b0*/  IMAD.WIDE R10, R2.reuse, 0x2, R26 ;  /* 0x00000002020a7825 */ /* 0x048fe200078e021a */
[----:B------:R4:W2:Y:S04]  /*d6c0*/  LDG.E.U16 R9, desc[UR8][R18.64] ;  /* 0x0000000812097981 */ /* 0x0008a8000c1e1500 */
[----:B------:R-:W3:Y:S01]  /*d6d0*/  LDL.64 R26, [R1+0x4c8] ;  /* 0x0004c800011a7983 */ /* 0x000ee20000100a00 */
[----:B-----5:R-:W-:-:S03]  /*d6e0*/  IMAD.WIDE R14, R2, 0x2, R14 ;  /* 0x00000002020e7825 */ /* 0x020fc600078e020e */
[----:B------:R-:W5:Y:S01]  /*d6f0*/  LDG.E.U16 R11, desc[UR8][R10.64] ;  /* 0x000000080a0b7981 */ /* 0x000f62000c1e1500 */
[----:B----4-:R-:W-:-:S03]  /*d700*/  IMAD.WIDE R18, R2, 0x2, R32 ;  /* 0x0000000202127825 */ /* 0x010fc600078e0220 */
[----:B------:R-:W4:Y:S01]  /*d710*/  LDL.64 R32, [R1+0x400] ;  /* 0x0004000001207983 */ /* 0x000f220000100a00 */
[----:B------:R-:W-:-:S03]  /*d720*/  IMAD.WIDE R16, R2, 0x2, R16 ;  /* 0x0000000202107825 */ /* 0x000fc600078e0210 */
[----:B------:R-:W2:Y:S01]  /*d730*/  LDG.E.U16 R14, desc[UR8][R14.64] ;  /* 0x000000080e0e7981 */ /* 0x000ea2000c1e1500 */
[----:B------:R-:W-:-:S03]  /*d740*/  IMAD.WIDE R22, R2, 0x2, R22 ;  /* 0x0000000202167825 */ /* 0x000fc600078e0216 */
[----:B------:R-:W2:Y:S04]  /*d750*/  LDG.E.U16 R18, desc[UR8][R18.64] ;  /* 0x0000000812127981 */ /* 0x000ea8000c1e1500 */
[----:B------:R0:W2:Y:S01]  /*d760*/  LDG.E.U16 R15, desc[UR8][R16.64] ;  /* 0x00000008100f7981 */ /* 0x0000a2000c1e1500 */
[----:B------:R-:W-:-:S03]  /*d770*/  IMAD.WIDE R20, R2, 0x2, R20 ;  /* 0x0000000202147825 */ /* 0x000fc600078e0214 */
[----:B-1----:R1:W2:Y:S01]  /*d780*/  LDG.E.U16 R19, desc[UR8][R22.64] ;  /* 0x0000000816137981 */ /* 0x0022a2000c1e1500 */
[----:B------:R-:W-:-:S03]  /*d790*/  IMAD.WIDE R24, R2, 0x2, R24 ;  /* 0x0000000202187825 */ /* 0x000fc600078e0218 */
[----:B------:R1:W2:Y:S01]  /*d7a0*/  LDG.E.U16 R5, desc[UR8][R20.64] ;  /* 0x0000000814057981 */ /* 0x0002a2000c1e1500 */
[----:B0-----:R-:W-:-:S03]  /*d7b0*/  IMAD.WIDE R16, R2, 0x2, R46 ;  /* 0x0000000202107825 */ /* 0x001fc600078e022e */
[----:B------:R-:W2:Y:S01]  /*d7c0*/  LDL.64 R46, [R1+0x520] ;  /* 0x00052000012e7983 */ /* 0x000ea20000100a00 */
[----:B-1----:R-:W-:-:S03]  /*d7d0*/  IMAD.WIDE R22, R2, 0x2, R38 ;  /* 0x0000000202167825 */ /* 0x002fc600078e0226 */
[----:B------:R0:W5:Y:S01]  /*d7e0*/  LDG.E.U16 R10, desc[UR8][R24.64] ;  /* 0x00000008180a7981 */ /* 0x000162000c1e1500 */
[----:B------:R-:W-:-:S03]  /*d7f0*/  IMAD.WIDE R20, R2, 0x2, R40 ;  /* 0x0000000202147825 */ /* 0x000fc600078e0228 */
[----:B------:R-:W5:Y:S01]  /*d800*/  LDL.64 R38, [R1+0x4b8] ;  /* 0x0004b80001267983 */ /* 0x000f620000100a00 */
[----:B------:R-:W-:-:S03]  /*d810*/  IMAD.WIDE R28, R2, 0x2, R28 ;  /* 0x00000002021c7825 */ /* 0x000fc600078e021c */
[----:B------:R-:W5:Y:S01]  /*d820*/  LDL.64 R40, [R1+0x4c0] ;  /* 0x0004c00001287983 */ /* 0x000f620000100a00 */
[----:B0-----:R-:W-:-:S03]  /*d830*/  IMAD.WIDE R24, R2, 0x2, R36 ;  /* 0x0000000202187825 */ /* 0x001fc600078e0224 */
[----:B------:R-:W5:Y:S04]  /*d840*/  LDL.64 R36, [R1+0x550] ;  /* 0x0005500001247983 */ /* 0x000f680000100a00 */
[----:B------:R-:W5:Y:S04]  /*d850*/  LDG.E.U16 R20, desc[UR8][R20.64] ;  /* 0x0000000814147981 */ /* 0x000f68000c1e1500 */
[----:B------:R-:W5:Y:S04]  /*d860*/  LDG.E.U16 R24, desc[UR8][R24.64] ;  /* 0x0000000818187981 */ /* 0x000f68000c1e1500 */
[----:B------:R-:W5:Y:S04]  /*d870*/  LDG.E.U16 R16, desc[UR8][R16.64] ;  /* 0x0000000810107981 */ /* 0x000f68000c1e1500 */
[----:B------:R0:W5:Y:S01]  /*d880*/  LDG.E.U16 R21, desc[UR8][R28.64] ;  /* 0x000000081c157981 */ /* 0x000162000c1e1500 */
[----:B------:R-:W-:-:S03]  /*d890*/  IMAD.WIDE R30, R2, 0x2, R30 ;  /* 0x00000002021e7825 */ /* 0x000fc600078e021e */
[----:B------:R-:W5:Y:S01]  /*d8a0*/  LDG.E.U16 R23, desc[UR8][R22.64] ;  /* 0x0000000816177981 */ /* 0x000f62000c1e1500 */
[----:B------:R-:W-:-:S03]  /*d8b0*/  IMAD.WIDE R34, R2, 0x2, R34 ;  /* 0x0000000202227825 */ /* 0x000fc600078e0222 */
[----:B------:R-:W5:Y:S01]  /*d8c0*/  LDG.E.U16 R17, desc[UR8][R30.64] ;  /* 0x000000081e117981 */ /* 0x000f62000c1e1500 */
[----:B0-----:R-:W-:-:S03]  /*d8d0*/  IMAD.WIDE R28, R2, 0x2, R42 ;  /* 0x00000002021c7825 */ /* 0x001fc600078e022a */
[----:B------:R-:W5:Y:S04]  /*d8e0*/  LDL.64 R42, [R1+0x518] ;  /* 0x00051800012a7983 */ /* 0x000f680000100a00 */
[----:B------:R-:W5:Y:S04]  /*d8f0*/  LDG.E.U16 R28, desc[UR8][R28.64] ;  /* 0x000000081c1c7981 */ /* 0x000f68000c1e1500 */
[----:B------:R0:W5:Y:S02]  /*d900*/  LDG.E.U16 R22, desc[UR8][R34.64] ;  /* 0x0000000822167981 */ /* 0x000164000c1e1500 */
[----:B0-----:R-:W-:-:S02]  /*d910*/  IMAD.WIDE R34, R2, 0x2, R56 ;  /* 0x0000000202227825 */ /* 0x001fc400078e0238 */
[----:B------:R-:W5:Y:S02]  /*d920*/  LDL.64 R56, [R1+0x480] ;  /* 0x0004800001387983 */ /* 0x000f640000100a00 */
[----:B---3--:R-:W-:-:S05]  /*d930*/  IMAD.WIDE R26, R2, 0x2, R26 ;  /* 0x00000002021a7825 */ /* 0x008fca00078e021a */
[----:B------:R0:W3:Y:S01]  /*d940*/  LDG.E.U16 R25, desc[UR8][R26.64] ;  /* 0x000000081a197981 */ /* 0x0000e2000c1e1500 */
[----:B----4-:R-:W-:-:S05]  /*d950*/  IMAD.WIDE R32, R2, 0x2, R32 ;  /* 0x0000000202207825 */ /* 0x010fca00078e0220 */
[----:B------:R1:W4:Y:S01]  /*d960*/  LDG.E.U16 R29, desc[UR8][R32.64] ;  /* 0x00000008201d7981 */ /* 0x000322000c1e1500 */
[----:B0-----:R-:W-:-:S03]  /*d970*/  IMAD.WIDE R26, R2, 0x2, R44 ;  /* 0x00000002021a7825 */ /* 0x001fc600078e022c */
[----:B------:R-:W3:Y:S04]  /*d980*/  LDL.64 R44, [R1+0x3f0] ;  /* 0x0003f000012c7983 */ /* 0x000ee80000100a00 */
[----:B------:R-:W4:Y:S01]  /*d990*/  LDG.E.U16 R26, desc[UR8][R26.64] ;  /* 0x000000081a1a7981 */ /* 0x000f22000c1e1500 */
[----:B-1----:R-:W-:-:S03]  /*d9a0*/  IMAD.WIDE R32, R2, 0x2, R52 ;  /* 0x0000000202207825 */ /* 0x002fc600078e0234 */
[----:B------:R-:W4:Y:S04]  /*d9b0*/  LDL.64 R52, [R1+0x3d0] ;  /* 0x0003d00001347983 */ /* 0x000f280000100a00 */
[----:B------:R-:W4:Y:S01]  /*d9c0*/  LDG.E.U16 R32, desc[UR8][R32.64] ;  /* 0x0000000820207981 */ /* 0x000f22000c1e1500 */
[----:B--2---:R-:W-:-:S03]  /*d9d0*/  IMAD.WIDE R30, R2, 0x2, R46 ;  /* 0x00000002021e7825 */ /* 0x004fc600078e022e */
[----:B------:R-:W2:Y:S04]  /*d9e0*/  LDL.64 R46, [R1+0x548] ;  /* 0x00054800012e7983 */ /* 0x000ea80000100a00 */
[----:B------:R-:W2:Y:S01]  /*d9f0*/  LDG.E.U16 R30, desc[UR8][R30.64] ;  /* 0x000000081e1e7981 */ /* 0x000ea2000c1e1500 */
[----:B-----5:R-:W-:-:S04]  /*da00*/  IMAD.WIDE R38, R2, 0x2, R38 ;  /* 0x0000000202267825 */ /* 0x020fc800078e0226 */
[----:B------:R-:W-:-:S04]  /*da10*/  IMAD.WIDE R40, R2, 0x2, R40 ;  /* 0x0000000202287825 */ /* 0x000fc800078e0228 */
[C---:B------:R-:W-:Y:S01]  /*da20*/  IMAD.WIDE R36, R2.reuse, 0x2, R36 ;  /* 0x0000000202247825 */ /* 0x040fe200078e0224 */
[----:B------:R-:W5:Y:S04]  /*da30*/  LDG.E.U16 R31, desc[UR8][R38.64] ;  /* 0x00000008261f7981 */ /* 0x000f68000c1e1500 */
[----:B------:R0:W5:Y:S04]  /*da40*/  LDG.E.U16 R33, desc[UR8][R36.64] ;  /* 0x0000000824217981 */ /* 0x000168000c1e1500 */
[----:B------:R1:W5:Y:S04]  /*da50*/  LDG.E.U16 R27, desc[UR8][R40.64] ;  /* 0x00000008281b7981 */ /* 0x000368000c1e1500 */
[----:B------:R1:W5:Y:S01]  /*da60*/  LDG.E.U16 R39, desc[UR8][R34.64] ;  /* 0x0000000822277981 */ /* 0x000362000c1e1500 */
[----:B0-----:R-:W-:-:S03]  /*da70*/  IMAD.WIDE R36, R2, 0x2, R64 ;  /* 0x0000000202247825 */ /* 0x001fc600078e0240 */
[----:B------:R-:W5:Y:S01]  /*da80*/  LDL.64 R64, [R1+0x3b8] ;  /* 0x0003b80001407983 */ /* 0x000f620000100a00 */
[----:B-1----:R-:W-:-:S03]  /*da90*/  IMAD.WIDE R40, R2, 0x2, R62 ;  /* 0x0000000202287825 */ /* 0x002fc600078e023e */
[----:B------:R-:W5:Y:S01]  /*daa0*/  LDG.E.U16 R37, desc[UR8][R36.64] ;  /* 0x0000000824257981 */ /* 0x000f62000c1e1500 */
[----:B------:R-:W-:-:S03]  /*dab0*/  IMAD.WIDE R34, R2, 0x2, R48 ;  /* 0x0000000202227825 */ /* 0x000fc600078e0230 */
[----:B------:R-:W5:Y:S01]  /*dac0*/  LDL.64 R48, [R1+0x540] ;  /* 0x0005400001307983 */ /* 0x000f620000100a00 */
[----:B------:R-:W-:-:S03]  /*dad0*/  IMAD.WIDE R42, R2, 0x2, R42 ;  /* 0x00000002022a7825 */ /* 0x000fc600078e022a */
[----:B------:R-:W5:Y:S04]  /*dae0*/  LDG.E.U16 R35, desc[UR8][R34.64] ;  /* 0x0000000822237981 */ /* 0x000f68000c1e1500 */
[----:B------:R0:W5:Y:S04]  /*daf0*/  LDG.E.U16 R36, desc[UR8][R42.64] ;  /* 0x000000082a247981 */ /* 0x000168000c1e1500 */
[----:B------:R-:W5:Y:S04]  /*db00*/  LDL.64 R62, [R1+0x508] ;  /* 0x00050800013e7983 */ /* 0x000f680000100a00 */
[----:B------:R1:W5:Y:S01]  /*db10*/  LDG.E.U16 R34, desc[UR8][R40.64] ;  /* 0x0000000828227981 */ /* 0x000362000c1e1500 */
[----:B0-----:R-:W-:-:S04]  /*db20*/  IMAD.WIDE R42, R2, 0x2, R54 ;  /* 0x00000002022a7825 */ /* 0x001fc800078e0236 */
[C---:B-1----:R-:W-:Y:S02]  /*db30*/  IMAD.WIDE R40, R2.reuse, 0x2, R60 ;  /* 0x0000000202287825 */ /* 0x042fe400078e023c */
[----:B------:R-:W5:Y:S02]  /*db40*/  LDL.64 R60, [R1+0x478] ;  /* 0x00047800013c7983 */ /* 0x000f640000100a00 */
[----:B------:R-:W-:-:S06]  /*db50*/  IMAD.WIDE R50, R2, 0x2, R50 ;  /* 0x0000000202327825 */ /* 0x000fcc00078e0232 */
[----:B------:R-:W5:Y:S01]  /*db60*/  LDG.E.U16 R50, desc[UR8][R50.64] ;  /* 0x0000000832327981 */ /* 0x000f62000c1e1500 */
[----:B---3--:R-:W-:-:S05]  /*db70*/  IMAD.WIDE R44, R2, 0x2, R44 ;  /* 0x00000002022c7825 */ /* 0x008fca00078e022c */
[----:B------:R4:W3:Y:S02]  /*db80*/  LDG.E.U16 R38, desc[UR8][R44.64] ;  /* 0x000000082c267981 */ /* 0x0008e4000c1e1500 */
[C---:B----4-:R-:W-:Y:S02]  /*db90*/  IMAD.WIDE R44, R2.reuse, 0x2, R52 ;  /* 0x00000002022c7825 */ /* 0x050fe400078e0234 */
[----:B------:R0:W4:Y:S04]  /*dba0*/  LDG.E.U16 R52, desc[UR8][R40.64] ;  /* 0x0000000828347981 */ /* 0x000128000c1e1500 */
[----:B------:R1:W3:Y:S01]  /*dbb0*/  LDG.E.U16 R53, desc[UR8][R42.64] ;  /* 0x000000082a357981 */ /* 0x0002e2000c1e1500 */
[----:B--2---:R-:W-:-:S03]  /*dbc0*/  IMAD.WIDE R46, R2, 0x2, R46 ;  /* 0x00000002022e7825 */ /* 0x004fc600078e022e */
[----:B------:R-:W2:Y:S01]  /*dbd0*/  LDG.E.U16 R54, desc[UR8][R44.64] ;  /* 0x000000082c367981 */ /* 0x000ea2000c1e1500 */
[----:B0-----:R-:W-:-:S03]  /*dbe0*/  IMAD.WIDE R40, R2, 0x2, R68 ;  /* 0x0000000202287825 */ /* 0x001fc600078e0244 */
[----:B------:R-:W2:Y:S01]  /*dbf0*/  LDL.64 R68, [R1+0x3b0] ;  /* 0x0003b00001447983 */ /* 0x000ea20000100a00 */
[----:B-1----:R-:W-:-:S03]  /*dc00*/  IMAD.WIDE R42, R2, 0x2, R66 ;  /* 0x00000002022a7825 */ /* 0x002fc600078e0242 */
[----:B------:R-:W3:Y:S04]  /*dc10*/  LDL.64 R66, [R1+0x3a8] ;  /* 0x0003a80001427983 */ /* 0x000ee80000100a00 */
[----:B------:R0:W4:Y:S04]  /*dc20*/  LDG.E.U16 R51, desc[UR8][R46.64] ;  /* 0x000000082e337981 */ /* 0x000128000c1e1500 */
[----:B------:R1:W4:Y:S01]  /*dc30*/  LDG.E.U16 R55, desc[UR8][R40.64] ;  /* 0x0000000828377981 */ /* 0x000322000c1e1500 */
[----:B0-----:R-:W-:-:S03]  /*dc40*/  IMAD.WIDE R46, R2, 0x2, R56 ;  /* 0x00000002022e7825 */ /* 0x001fc600078e0238 */
[----:B------:R0:W4:Y:S01]  /*dc50*/  LDG.E.U16 R56, desc[UR8][R42.64] ;  /* 0x000000082a387981 */ /* 0x000122000c1e1500 */
[----:B-1----:R-:W-:-:S03]  /*dc60*/  IMAD.WIDE R40, R2, 0x2, R78 ;  /* 0x0000000202287825 */ /* 0x002fc600078e024e */
[----:B------:R-:W4:Y:S01]  /*dc70*/  LDL.64 R78, [R1+0x380] ;  /* 0x00038000014e7983 */ /* 0x000f220000100a00 */
[----:B0-----:R-:W-:-:S03]  /*dc80*/  IMAD.WIDE R42, R2, 0x2, R76 ;  /* 0x00000002022a7825 */ /* 0x001fc600078e024c */
[----:B------:R-:W4:Y:S01]  /*dc90*/  LDL.64 R76, [R1+0x378] ;  /* 0x00037800014c7983 */ /* 0x000f220000100a00 */
[----:B------:R-:W-:-:S03]  /*dca0*/  IMAD.WIDE R44, R2, 0x2, R58 ;  /* 0x00000002022c7825 */ /* 0x000fc600078e023a */
[----:B------:R0:W4:Y:S01]  /*dcb0*/  LDG.E.U16 R58, desc[UR8][R46.64] ;  /* 0x000000082e3a7981 */ /* 0x000122000c1e1500 */
[----:B-----5:R-:W-:-:S03]  /*dcc0*/  IMAD.WIDE R48, R2, 0x2, R48 ;  /* 0x0000000202307825 */ /* 0x020fc600078e0230 */
[----:B------:R1:W5:Y:S04]  /*dcd0*/  LDG.E.U16 R57, desc[UR8][R44.64] ;  /* 0x000000082c397981 */ /* 0x000368000c1e1500 */
[----:B------:R1:W5:Y:S01]  /*dce0*/  LDG.E.U16 R59, desc[UR8][R48.64] ;  /* 0x00000008303b7981 */ /* 0x000362000c1e1500 */
[----:B0-----:R-:W-:-:S04]  /*dcf0*/  IMAD.WIDE R46, R2, 0x2, R62 ;  /* 0x00000002022e7825 */ /* 0x001fc800078e023e */
[C---:B-1----:R-:W-:Y:S01]  /*dd00*/  IMAD.WIDE R44, R2.reuse, 0x2, R64 ;  /* 0x00000002022c7825 */ /* 0x042fe200078e0240 */
[----:B------:R-:W5:Y:S04]  /*dd10*/  LDG.E.U16 R63, desc[UR8][R46.64] ;  /* 0x000000082e3f7981 */ /* 0x000f68000c1e1500 */
[----:B------:R0:W5:Y:S01]  /*dd20*/  LDG.E.U16 R62, desc[UR8][R44.64] ;  /* 0x000000082c3e7981 */ /* 0x000162000c1e1500 */
[----:B------:R-:W-:-:S03]  /*dd30*/  IMAD.WIDE R48, R2, 0x2, R60 ;  /* 0x0000000202307825 */ /* 0x000fc600078e023c */
[----:B------:R1:W5:Y:S04]  /*dd40*/  LDG.E.U16 R60, desc[UR8][R40.64] ;  /* 0x00000008283c7981 */ /* 0x000368000c1e1500 */
[----:B------:R1:W5:Y:S01]  /*dd50*/  LDG.E.U16 R61, desc[UR8][R42.64] ;  /* 0x000000082a3d7981 */ /* 0x000362000c1e1500 */
[----:B0-----:R-:W-:-:S03]  /*dd60*/  IMAD.WIDE R44, R2, 0x2, R90 ;  /* 0x00000002022c7825 */ /* 0x001fc600078e025a */
[----:B------:R-:W5:Y:S01]  /*dd70*/  LDG.E.U16 R64, desc[UR8][R48.64] ;  /* 0x0000000830407981 */ /* 0x000f62000c1e1500 */
[----:B-1----:R-:W-:-:S04]  /*dd80*/  IMAD.WIDE R40, R2, 0x2, R94 ;  /* 0x0000000202287825 */ /* 0x002fc800078e025e */
[C---:B------:R-:W-:Y:S01]  /*dd90*/  IMAD.WIDE R42, R2.reuse, 0x2, R92 ;  /* 0x00000002022a7825 */ /* 0x040fe200078e025c */
[----:B------:R0:W5:Y:S03]  /*dda0*/  LDG.E.U16 R65, desc[UR8][R40.64] ;  /* 0x0000000828417981 */ /* 0x000166000c1e1500 */
[----:B0-----:R-:W-:-:S04]  /*ddb0*/  IMAD.WIDE R40, R2, 0x2, R88 ;  /* 0x0000000202287825 */ /* 0x001fc800078e0258 */
[----:B--2---:R-:W-:-:S04]  /*ddc0*/  IMAD.WIDE R46, R2, 0x2, R68 ;  /* 0x00000002022e7825 */ /* 0x004fc800078e0244 */
[C---:B---3--:R-:W-:Y:S01]  /*ddd0*/  IMAD.WIDE R48, R2.reuse, 0x2, R66 ;  /* 0x0000000202307825 */ /* 0x048fe200078e0242 */
[----:B------:R0:W2:Y:S04]  /*dde0*/  LDG.E.U16 R68, desc[UR8][R46.64] ;  /* 0x000000082e447981 */ /* 0x0000a8000c1e1500 */
[----:B------:R1:W3:Y:S04]  /*ddf0*/  LDG.E.U16 R66, desc[UR8][R42.64] ;  /* 0x000000082a427981 */ /* 0x0002e8000c1e1500 */
[----:B------:R1:W2:Y:S01]  /*de00*/  LDG.E.U16 R67, desc[UR8][R44.64] ;  /* 0x000000082c437981 */ /* 0x0002a2000c1e1500 */
[----:B0-----:R-:W-:-:S03]  /*de10*/  IMAD.WIDE R46, R2, 0x2, R72 ;  /* 0x00000002022e7825 */ /* 0x001fc600078e0248 */
[----:B------:R0:W2:Y:S01]  /*de20*/  LDG.E.U16 R69, desc[UR8][R48.64] ;  /* 0x0000000830457981 */ /* 0x0000a2000c1e1500 */
[----:B-1----:R-:W-:-:S03]  /*de30*/  IMAD.WIDE R42, R2, 0x2, R86 ;  /* 0x00000002022a7825 */ /* 0x002fc600078e0256 */
[----:B------:R4:W2:Y:S01]  /*de40*/  LDG.E.U16 R73, desc[UR8][R46.64] ;  /* 0x000000082e497981 */ /* 0x0008a2000c1e1500 */
[----:B------:R-:W-:-:S04]  /*de50*/  IMAD.WIDE R44, R2, 0x2, R74 ;  /* 0x00000002022c7825 */ /* 0x000fc800078e024a */
[C---:B0-----:R-:W-:Y:S01]  /*de60*/  IMAD.WIDE R48, R2.reuse, 0x2, R70 ;  /* 0x0000000202307825 */ /* 0x041fe200078e0246 */
[----:B------:R0:W2:Y:S04]  /*de70*/  LDG.E.U16 R72, desc[UR8][R44.64] ;  /* 0x000000082c487981 */ /* 0x0000a8000c1e1500 */
[----:B------:R1:W2:Y:S01]  /*de80*/  LDG.E.U16 R70, desc[UR8][R40.64] ;  /* 0x0000000828467981 */ /* 0x0002a2000c1e1500 */
[----:B----4-:R-:W-:-:S03]  /*de90*/  IMAD.WIDE R46, R2, 0x2, R78 ;  /* 0x00000002022e7825 */ /* 0x010fc600078e024e */
[----:B------:R4:W2:Y:S01]  /*dea0*/  LDG.E.U16 R71, desc[UR8][R42.64] ;  /* 0x000000082a477981 */ /* 0x0008a2000c1e1500 */
[----:B0-----:R-:W-:-:S03]  /*deb0*/  IMAD.WIDE R44, R2, 0x2, R80 ;  /* 0x00000002022c7825 */ /* 0x001fc600078e0250 */
[----:B------:R0:W2:Y:S01]  /*dec0*/  LDG.E.U16 R74, desc[UR8][R48.64] ;  /* 0x00000008304a7981 */ /* 0x0000a2000c1e1500 */
[----:B-1----:R-:W-:-:S03]  /*ded0*/  IMAD.WIDE R40, R2, 0x2, R84 ;  /* 0x0000000202287825 */ /* 0x002fc600078e0254 */
[----:B------:R-:W2:Y:S01]  /*dee0*/  LDG.E.U16 R44, desc[UR8][R44.64] ;  /* 0x000000082c2c7981 */ /* 0x000ea2000c1e1500 */
[----:B----4-:R-:W-:-:S03]  /*def0*/  IMAD.WIDE R42, R2, 0x2, R82 ;  /* 0x00000002022a7825 */ /* 0x010fc600078e0252 */
[----:B------:R-:W4:Y:S01]  /*df00*/  LDG.E.U16 R40, desc[UR8][R40.64] ;  /* 0x0000000828287981 */ /* 0x000f22000c1e1500 */
[----:B0-----:R-:W-:-:S03]  /*df10*/  IMAD.WIDE R48, R2, 0x2, R76 ;  /* 0x0000000202307825 */ /* 0x001fc600078e024c */
[----:B------:R-:W4:Y:S04]  /*df20*/  LDG.E.U16 R42, desc[UR8][R42.64] ;  /* 0x000000082a2a7981 */ /* 0x000f28000c1e1500 */
[----:B------:R-:W4:Y:S04]  /*df30*/  LDG.E.U16 R46, desc[UR8][R46.64] ;  /* 0x000000082e2e7981 */ /* 0x000f28000c1e1500 */
[----:B------:R-:W4:Y:S01]  /*df40*/  LDG.E.U16 R48, desc[UR8][R48.64] ;  /* 0x0000000830307981 */ /* 0x000f22000c1e1500 */
[----:B------:R-:W-:-:S03]  /*df50*/  LOP3.LUT R75, R197, 0x10, RZ, 0x3c, !PT ;  /* 0x00000010c54b7812 */ /* 0x000fc600078e3cff */
        /* <DEDUP_REMOVED lines=35> */
[----:B------:R1:W-:Y:S04]  /*e190*/  STS.U16 [R76+UR4+0x14200], R35 ;  /* 0x014200234c007988 */ /* 0x0003e80008000404 */
[----:B------:R1:W-:Y:S01]  /*e1a0*/  STS.U16 [R76+UR4+0x15200], R34 ;  /* 0x015200224c007988 */ /* 0x0003e20008000404 */
[----:B0-----:R-:W-:-:S03]  /*e1b0*/  LOP3.LUT R75, R197, 0x50, RZ, 0x3c, !PT ;  /* 0x00000050c54b7812 */ /* 0x001fc600078e3cff */
[----:B------:R1:W-:Y:S04]  /*e1c0*/  STS.U16 [R76+UR4+0x16200], R50 ;  /* 0x016200324c007988 */ /* 0x0003e80008000404 */
[----:B------:R1:W-:Y:S04]  /*e1d0*/  STS.U16 [R76+UR4+0x17200], R51 ;  /* 0x017200334c007988 */ /* 0x0003e80008000404 */
[----:B------:R1:W-:Y:S04]  /*e1e0*/  STS.U16 [R76+UR4+0x14600], R52 ;  /* 0x014600344c007988 */ /* 0x0003e80008000404 */
[----:B------:R1:W-:Y:S04]  /*e1f0*/  STS.U16 [R76+UR4+0x15600], R53 ;  /* 0x015600354c007988 */ /* 0x0003e80008000404 */
[----:B------:R1:W-:Y:S04]  /*e200*/  STS.U16 [R76+UR4+0x16600], R54 ;  /* 0x016600364c007988 */ /* 0x0003e80008000404 */
[----:B------:R1:W-:Y:S01]  /*e210*/  STS.U16 [R76+UR4+0x17600], R55 ;  /* 0x017600374c007988 */ /* 0x0003e20008000404 */
[----:B------:R-:W-:-:S03]  /*e220*/  LOP3.LUT R6, R197, 0x60, RZ, 0x3c, !PT ;  /* 0x00000060c5067812 */ /* 0x000fc600078e3cff */
[----:B------:R1:W-:Y:S04]  /*e230*/  STS.U16 [R75+UR4+0x14280], R56 ;  /* 0x014280384b007988 */ /* 0x0003e80008000404 */
[----:B-----5:R1:W-:Y:S04]  /*e240*/  STS.U16 [R75+UR4+0x15280], R57 ;  /* 0x015280394b007988 */ /* 0x0203e80008000404 */
[----:B------:R1:W-:Y:S04]  /*e250*/  STS.U16 [R75+UR4+0x16280], R58 ;  /* 0x0162803a4b007988 */ /* 0x0003e80008000404 */
[----:B------:R1:W-:Y:S04]  /*e260*/  STS.U16 [R75+UR4+0x17280], R59 ;  /* 0x0172803b4b007988 */ /* 0x0003e80008000404 */
[----:B------:R1:W-:Y:S04]  /*e270*/  STS.U16 [R75+UR4+0x14680], R60 ;  /* 0x0146803c4b007988 */ /* 0x0003e80008000404 */
[----:B------:R1:W-:Y:S04]  /*e280*/  STS.U16 [R75+UR4+0x15680], R61 ;  /* 0x0156803d4b007988 */ /* 0x0003e80008000404 */
[----:B------:R1:W-:Y:S04]  /*e290*/  STS.U16 [R75+UR4+0x16680], R62 ;  /* 0x0166803e4b007988 */ /* 0x0003e80008000404 */
[----:B------:R1:W-:Y:S01]  /*e2a0*/  STS.U16 [R75+UR4+0x17680], R63 ;  /* 0x0176803f4b007988 */ /* 0x0003e20008000404 */
[----:B------:R-:W-:-:S03]  /*e2b0*/  LOP3.LUT R4, R197, 0x70, RZ, 0x3c, !PT ;  /* 0x00000070c5047812 */ /* 0x000fc600078e3cff */
[----:B------:R1:W-:Y:S01]  /*e2c0*/  STS.U16 [R6+UR4+0x14300], R64 ;  /* 0x0143004006007988 */ /* 0x0003e20008000404 */
[----:B------:R-:W-:-:S03]  /*e2d0*/  UMOV UR70, 0x1 ;  /* 0x0000000100467882 */ /* 0x000fc60000000000 */
[----:B------:R1:W-:Y:S01]  /*e2e0*/  STS.U16 [R6+UR4+0x15300], R65 ;  /* 0x0153004106007988 */ /* 0x0003e20008000404 */
[----:B------:R-:W-:-:S04]  /*e2f0*/  @!UP0 UIADD3 UR70, UPT, UPT, -UR70, 0x100000, URZ ;  /* 0x0010000046468890 */ /* 0x000fc8000fffe1ff */
[----:B------:R-:W-:Y:S02]  /*e300*/  @!UP0 USHF.L.U32 UR71, UR70, 0xb, URZ ;  /* 0x0000000b46478899 */ /* 0x000fe400080006ff */
[----:B------:R-:W-:Y:S01]  /*e310*/  @!UP0 USHF.L.U32 UR70, UR70, 0x1, URZ ;  /* 0x0000000146468899 */ /* 0x000fe200080006ff */
[----:B------:R-:W-:Y:S01]  /*e320*/  VOTEU.ALL UP1, P5 ;  /* 0x0000000000ff7886 */ /* 0x000fe20002820000 */
[----:B---3--:R1:W-:Y:S04]  /*e330*/  STS.U16 [R6+UR4+0x16300], R66 ;  /* 0x0163004206007988 */ /* 0x0083e80008000404 */
[----:B--2---:R1:W-:Y:S04]  /*e340*/  STS.U16 [R6+UR4+0x17300], R67 ;  /* 0x0173004306007988 */ /* 0x0043e80008000404 */
[----:B------:R1:W-:Y:S04]  /*e350*/  STS.U16 [R6+UR4+0x14700], R68 ;  /* 0x0147004406007988 */ /* 0x0003e80008000404 */
[----:B------:R1:W-:Y:S04]  /*e360*/  STS.U16 [R6+UR4+0x15700], R69 ;  /* 0x0157004506007988 */ /* 0x0003e80008000404 */
[----:B------:R1:W-:Y:S04]  /*e370*/  STS.U16 [R6+UR4+0x16700], R70 ;  /* 0x0167004606007988 */ /* 0x0003e80008000404 */
[----:B------:R1:W-:Y:S04]  /*e380*/  STS.U16 [R6+UR4+0x17700], R71 ;  /* 0x0177004706007988 */ /* 0x0003e80008000404 */
[----:B------:R1:W-:Y:S04]  /*e390*/  STS.U16 [R4+UR4+0x14380], R72 ;  /* 0x0143804804007988 */ /* 0x0003e80008000404 */
[----:B------:R1:W-:Y:S04]  /*e3a0*/  STS.U16 [R4+UR4+0x15380], R73 ;  /* 0x0153804904007988 */ /* 0x0003e80008000404 */
[----:B------:R1:W-:Y:S04]  /*e3b0*/  STS.U16 [R4+UR4+0x16380], R74 ;  /* 0x0163804a04007988 */ /* 0x0003e80008000404 */
[----:B----4-:R1:W-:Y:S04]  /*e3c0*/  STS.U16 [R4+UR4+0x17380], R40 ;  /* 0x0173802804007988 */ /* 0x0103e80008000404 */
[----:B------:R1:W-:Y:S04]  /*e3d0*/  STS.U16 [R4+UR4+0x14780], R42 ;  /* 0x0147802a04007988 */ /* 0x0003e80008000404 */
[----:B------:R1:W-:Y:S04]  /*e3e0*/  STS.U16 [R4+UR4+0x15780], R44 ;  /* 0x0157802c04007988 */ /* 0x0003e80008000404 */
[----:B------:R1:W-:Y:S04]  /*e3f0*/  STS.U16 [R4+UR4+0x16780], R46 ;  /* 0x0167802e04007988 */ /* 0x0003e80008000404 */
[----:B------:R1:W-:Y:S01]  /*e400*/  STS.U16 [R4+UR4+0x17780], R48 ;  /* 0x0177803004007988 */ /* 0x0003e20008000404 */
[----:B------:R0:W-:Y:S06]  /*e410*/  MEMBAR.ALL.CTA ;  /* 0x0000000000007992 */ /* 0x0001ec0000008000 */
[----:B0-----:R-:W-:Y:S04]  /*e420*/  FENCE.VIEW.ASYNC.S ;  /* 0x00000000000073c6 */ /* 0x001fe80000000000 */
[----:B------:R-:W0:Y:S02]  /*e430*/  FENCE.VIEW.ASYNC.S ;  /* 0x00000000000073c6 */ /* 0x000e240000000000 */
[----:B0-----:R1:W0:Y:S02]  /*e440*/  @!UP1 SYNCS.EXCH.64 URZ, [UR4+0x1c010], UR70 ;  /* 0x01c0104604ff95b2 */ /* 0x0012240008000100 */
[----:B0-----:R-:W-:Y:S06]  /*e450*/  BAR.SYNC.DEFER_BLOCKING 0x0 ;  /* 0x0000000000007b1d */ /* 0x001fec0000010000 */
[----:B-1----:R-:W-:Y:S05]  /*e460*/  @P6 BRA `(.L_x_17) ;  /* 0x0000000800d06947 */ /* 0x002fea0003800000 */
[----:B------:R-:W2:Y:S04]  /*e470*/  LDL R4, [R1+0x370] ;  /* 0x0003700001047983 */ /* 0x000ea80000100800 */
[----:B------:R-:W3:Y:S04]  /*e480*/  LDL R17, [R1+0x374] ;  /* 0x0003740001117983 */ /* 0x000ee80000100800 */
[----:B------:R-:W4:Y:S04]  /*e490*/  LDL.64 R24, [R1+0x168] ;  /* 0x0001680001187983 */ /* 0x000f280000100a00 */
[----:B------:R-:W5:Y:S04]  /*e4a0*/  LDL.64 R8, [R1+0x160] ;  /* 0x0001600001087983 */ /* 0x000f680000100a00 */
[----:B------:R-:W4:Y:S04]  /*e4b0*/  LDL.64 R20, [R1+0x140] ;  /* 0x0001400001147983 */ /* 0x000f280000100a00 */
[----:B------:R-:W5:Y:S04]  /*e4c0*/  LDL.64 R18, [R1+0x158] ;  /* 0x0001580001127983 */ /* 0x000f680000100a00 */
[----:B------:R-:W5:Y:S01]  /*e4d0*/  LDL.64 R22, [R1+0x150] ;  /* 0x0001500001167983 */ /* 0x000f620000100a00 */
[----:B------:R-:W-:-:S03]  /*e4e0*/  ELECT P0, URZ, PT ;  /* 0x0000000000ff782f */ /* 0x000fc60003800000 */
[----:B------:R-:W5:Y:S04]  /*e4f0*/  LDL.64 R30, [R1+0x148] ;  /* 0x00014800011e7983 */ /* 0x000f680000100a00 */
[----:B------:R-:W5:Y:S01]  /*e500*/  LDL.64 R34, [R1+0x138] ;  /* 0x0001380001227983 */ /* 0x000f620000100a00 */
[----:B------:R-:W-:Y:S02]  /*e510*/  MOV.SPILL R11, UR9 ;  /* 0x00000009000b7c02 */ /* 0x000fe40009000f00 */
[----:B------:R-:W-:Y:S01]  /*e520*/  MOV.SPILL R14, UR8 ;  /* 0x00000008000e7c02 */ /* 0x000fe20009000f00 */
[----:B------:R-:W5:Y:S02]  /*e530*/  LDL.64 R32, [R1+0x130] ;  /* 0x0001300001207983 */ /* 0x000f640000100a00 */
[----:B------:R-:W-:Y:S01]  /*e540*/  @P0 IMAD.MOV.U32 R5, RZ, RZ, 0x40004040 ;  /* 0x40004040ff050424 */ /* 0x000fe200078e00ff */
[----:B------:R-:W-:Y:S01]  /*e550*/  MOV.SPILL R10, UR74 ;  /* 0x0000004a000a7c02 */ /* 0x000fe20009000f00 */
[----:B------:R-:W5:Y:S03]  /*e560*/  LDL.64 R28, [R1+0x118] ;  /* 0x00011800011c7983 */ /* 0x000f660000100a00 */
[C---:B------:R-:W-:Y:S01]  /*e570*/  @P0 R2UR UR71, R5.reuse ;  /* 0x00000000054702ca */ /* 0x040fe200000e0000 */
[----:B------:R-:W5:Y:S01]  /*e580*/  LDL.64 R26, [R1+0x108] ;  /* 0x00010800011a7983 */ /* 0x000f620000100a00 */
[----:B------:R-:W-:Y:S01]  /*e590*/  @P0 R2UR UR73, R5 ;  /* 0x00000000054902ca */ /* 0x000fe200000e0000 */
[----:B------:R-:W-:Y:S01]  /*e5a0*/  UMOV UR74, 0x0 ;  /* 0x00000000004a7882 */ /* 0x000fe20000000000 */
[----:B------:R-:W-:Y:S01]  /*e5b0*/  UMOV UR75, 0x4048490 ;  /* 0x04048490004b7882 */ /* 0x000fe20000000000 */
[----:B------:R-:W-:-:S02]  /*e5c0*/  MOV.SPILL R6, UR67 ;  /* 0x0000004300067c02 */ /* 0x000fc40009000f00 */
[----:B------:R-:W-:Y:S02]  /*e5d0*/  MOV.SPILL R7, UR66 ;  /* 0x0000004200077c02 */ /* 0x000fe40009000f00 */
[----:B------:R-:W-:Y:S02]  /*e5e0*/  MOV.SPILL R15, UR5 ;  /* 0x00000005000f7c02 */ /* 0x000fe40009000f00 */
[----:B------:R-:W-:Y:S02]  /*e5f0*/  MOV.SPILL R16, UR4 ;  /* 0x0000000400107c02 */ /* 0x000fe40009000f00 */
[----:B--2---:R-:W-:Y:S02]  /*e600*/  R2UR UR70, R4 ;  /* 0x00000000044672ca */ /* 0x004fe400000e0000 */
[----:B---3--:R-:W-:-:S11]  /*e610*/  R2UR UR72, R17 ;  /* 0x00000000114872ca */ /* 0x008fd600000e0000 */
[----:B------:R-:W-:-:S04]  /*e620*/  MOV R4, UR70 ;  /* 0x0000004600047c02 */ /* 0x000fc80008000f00 */
[----:B------:R-:W-:Y:S01]  /*e630*/  @P0 R2UR UR70, R4 ;  /* 0x00000000044602ca */ /* 0x000fe200000e0000 */
[----:B------:R-:W-:Y:S01]  /*e640*/  IMAD.U32 R4, RZ, RZ, UR72 ;  /* 0x00000048ff047e24 */ /* 0x000fe2000f8e00ff */
[----:B----4-:R-:W-:Y:S02]  /*e650*/  R2UR UR8, R24 ;  /* 0x00000000180872ca */ /* 0x010fe400000e0000 */
[----:B------:R-:W-:Y:S02]  /*e660*/  R2UR UR9, R25 ;  /* 0x00000000190972ca */ /* 0x000fe400000e0000 */
[----:B------:R-:W-:Y:S01]  /*e670*/  @P0 R2UR UR72, R4 ;  /* 0x00000000044802ca */ /* 0x000fe200000e0000 */
[----:B------:R-:W2:Y:S01]  /*e680*/  LDL.64 R24, [R1+0x128] ;  /* 0x0001280001187983 */ /* 0x000ea20000100a00 */
[----:B-----5:R-:W-:Y:S02]  /*e690*/  R2UR UR66, R8 ;  /* 0x00000000084272ca */ /* 0x020fe400000e0000 */
[----:B------:R-:W-:Y:S01]  /*e6a0*/  R2UR UR67, R9 ;  /* 0x00000000094372ca */ /* 0x000fe200000e0000 */
[----:B------:R-:W3:Y:S01]  /*e6b0*/  LDL R4, [R1+0x570] ;  /* 0x0005700001047983 */ /* 0x000ee20000100800 */
[----:B------:R-:W-:-:S02]  /*e6c0*/  MOV.SPILL R8, UR69 ;  /* 0x0000004500087c02 */ /* 0x000fc40009000f00 */
[----:B------:R-:W-:Y:S02]  /*e6d0*/  MOV.SPILL R9, UR68 ;  /* 0x0000004400097c02 */ /* 0x000fe40009000f00 */
[----:B------:R-:W-:-:S03]  /*e6e0*/  R2UR UR68, R216 ;  /* 0x00000000d84472ca */ /* 0x000fc600000e0000 */
[----:B------:R0:W-:Y:S01]  /*e6f0*/  UTCHMMA gdesc[UR70], gdesc[UR72], tmem[UR7], tmem[UR74], idesc[UR75], !UPT ;  /* 0x00ff4a48460075ea */ /* 0x0001e2000f800007 */
[----:B------:R-:W-:Y:S02]  /*e700*/  R2UR UR69, R217 ;  /* 0x00000000d94572ca */ /* 0x000fe400000e0000 */
[----:B0-----:R-:W-:Y:S02]  /*e710*/  R2UR UR74, R20 ;  /* 0x00000000144a72ca */ /* 0x001fe400000e0000 */
[----:B------:R-:W-:Y:S02]  /*e720*/  R2UR UR75, R21 ;  /* 0x00000000154b72ca */ /* 0x000fe400000e0000 */
[----:B------:R-:W4:Y:S01]  /*e730*/  LDL.64 R20, [R1+0x120] ;  /* 0x0001200001147983 */ /* 0x000f220000100a00 */
[----:B------:R-:W-:Y:S01]  /*e740*/  UMOV UR72, 0x0 ;  /* 0x0000000000487882 */ /* 0x000fe20000000000 */
[----:B------:R-:W-:-:S05]  /*e750*/  UMOV UR73, 0x4048490 ;  /* 0x0404849000497882 */ /* 0x000fca0000000000 */
[----:B------:R-:W-:Y:S01]  /*e760*/  UTCHMMA gdesc[UR68], gdesc[UR10], tmem[UR7], tmem[UR72], idesc[UR73], UPT ;  /* 0x00ff480a440075ea */ /* 0x000fe2000b800007 */
[----:B------:R0:W-:Y:S02]  /*e770*/  UTCHMMA gdesc[UR76], gdesc[UR8], tmem[UR7], tmem[UR72], idesc[UR73], UPT ;  /* 0x00ff48084c0075ea */ /* 0x0001e4000b800007 */
[----:B0-----:R-:W-:Y:S02]  /*e780*/  R2UR UR72, R18 ;  /* 0x00000000124872ca */ /* 0x001fe400000e0000 */
[----:B------:R-:W-:Y:S02]  /*e790*/  R2UR UR73, R19 ;  /* 0x00000000134972ca */ /* 0x000fe400000e0000 */
[----:B------:R-:W5:Y:S01]  /*e7a0*/  LDL.64 R18, [R1+0x110] ;  /* 0x0001100001127983 */ /* 0x000f620000100a00 */
[----:B------:R-:W-:Y:S02]  /*e7b0*/  R2UR UR4, R22 ;  /* 0x00000000160472ca */ /* 0x000fe400000e0000 */
[----:B------:R-:W-:-:S02]  /*e7c0*/  R2UR UR5, R23 ;  /* 0x00000000170572ca */ /* 0x000fc400000e0000 */
[----:B------:R-:W3:Y:S01]  /*e7d0*/  LDL.64 R22, [R1+0x100] ;  /* 0x0001000001167983 */ /* 0x000ee20000100a00 */
[----:B------:R-:W-:Y:S01]  /*e7e0*/  UMOV UR70, 0x0 ;  /* 0x0000000000467882 */ /* 0x000fe20000000000 */
[----:B------:R-:W-:Y:S02]  /*e7f0*/  UMOV UR71, 0x4048490 ;  /* 0x0404849000477882 */ /* 0x000fe40000000000 */
[----:B------:R-:W-:Y:S02]  /*e800*/  UTCHMMA gdesc[UR12], gdesc[UR66], tmem[UR7], tmem[UR70], idesc[UR71], UPT ;  /* 0x00ff46420c0075ea */ /* 0x000fe4000b800007 */
[----:B------:R0:W-:Y:S01]  /*e810*/  UTCHMMA gdesc[UR14], gdesc[UR72], tmem[UR7], tmem[UR70], idesc[UR71], UPT ;  /* 0x00ff46480e0075ea */ /* 0x0001e2000b800007 */
[----:B------:R-:W-:Y:S02]  /*e820*/  R2UR UR68, R34 ;  /* 0x00000000224472ca */ /* 0x000fe400000e0000 */
[----:B------:R-:W-:Y:S01]  /*e830*/  R2UR UR69, R35 ;  /* 0x00000000234572ca */ /* 0x000fe200000e0000 */
[----:B0-----:R-:W-:Y:S01]  /*e840*/  UMOV UR72, 0x0 ;  /* 0x0000000000487882 */ /* 0x001fe20000000000 */
[----:B------:R-:W-:-:S02]  /*e850*/  UMOV UR73, 0x4048490 ;  /* 0x0404849000497882 */ /* 0x000fc40000000000 */
[----:B------:R0:W-:Y:S02]  /*e860*/  UTCHMMA gdesc[UR16], gdesc[UR4], tmem[UR7], tmem[UR72], idesc[UR73], UPT ;  /* 0x00ff4804100075ea */ /* 0x0001e4000b800007 */
[----:B0-----:R-:W-:Y:S02]  /*e870*/  R2UR UR72, R30 ;  /* 0x000000001e4872ca */ /* 0x001fe400000e0000 */
[----:B------:R-:W-:Y:S02]  /*e880*/  R2UR UR73, R31 ;  /* 0x000000001f4972ca */ /* 0x000fe400000e0000 */
[----:B------:R-:W-:Y:S02]  /*e890*/  R2UR UR8, R32 ;  /* 0x00000000200872ca */ /* 0x000fe400000e0000 */
[----:B------:R-:W-:-:S09]  /*e8a0*/  R2UR UR9, R33 ;  /* 0x00000000210972ca */ /* 0x000fd200000e0000 */
[----:B------:R0:W-:Y:S02]  /*e8b0*/  UTCHMMA gdesc[UR18], gdesc[UR72], tmem[UR7], tmem[UR70], idesc[UR71], UPT ;  /* 0x00ff4648120075ea */ /* 0x0001e4000b800007 */
[----:B0-----:R-:W-:Y:S01]  /*e8c0*/  UMOV UR72, 0x0 ;  /* 0x0000000000487882 */ /* 0x001fe20000000000 */
[----:B------:R-:W-:Y:S02]  /*e8d0*/  UMOV UR73, 0x4048490 ;  /* 0x0404849000497882 */ /* 0x000fe40000000000 */
[----:B------:R0:W-:Y:S01]  /*e8e0*/  UTCHMMA gdesc[UR20], gdesc[UR74], tmem[UR7], tmem[UR72], idesc[UR73], UPT ;  /* 0x00ff484a140075ea */ /* 0x0001e2000b800007 */
[----:B------:R-:W-:Y:S01]  /*e8f0*/  UTCHMMA gdesc[UR22], gdesc[UR68], tmem[UR7], tmem[UR72], idesc[UR73], UPT ;  /* 0x00ff4844160075ea */ /* 0x000fe2000b800007 */
[----:B------:R1:W-:Y:S01]  /*e900*/  UTCHMMA gdesc[UR24], gdesc[UR8], tmem[UR7], tmem[UR70], idesc[UR71], UPT ;  /* 0x00ff4608180075ea */ /* 0x0003e2000b800007 */
[----:B------:R-:W-:Y:S02]  /*e910*/  R2UR UR4, R28 ;  /* 0x000000001c0472ca */ /* 0x000fe400000e0000 */
[----:B------:R-:W-:-:S02]  /*e920*/  R2UR UR5, R29 ;  /* 0x000000001d0572ca */ /* 0x000fc400000e0000 */
[----:B0-----:R-:W-:Y:S02]  /*e930*/  R2UR UR74, R26 ;  /* 0x000000001a4a72ca */ /* 0x001fe400000e0000 */
[----:B------:R-:W-:Y:S02]  /*e940*/  R2UR UR75, R27 ;  /* 0x000000001b4b72ca */ /* 0x000fe400000e0000 */
[----:B-1----:R-:W-:Y:S02]  /*e950*/  R2UR UR8, R248 ;  /* 0x00000000f80872ca */ /* 0x002fe400000e0000 */
[----:B------:R-:W-:Y:S02]  /*e960*/  R2UR UR9, R249 ;  /* 0x00000000f90972ca */ /* 0x000fe400000e0000 */
[----:B------:R-:W-:Y:S02]  /*e970*/  R2UR.FILL UR67, R6 ;  /* 0x00000000064372ca */ /* 0x000fe400004e0000 */
[----:B--2---:R-:W-:-:S02]  /*e980*/  R2UR UR72, R24 ;  /* 0x00000000184872ca */ /* 0x004fc400000e0000 */
[----:B------:R-:W-:-:S13]  /*e990*/  R2UR UR73, R25 ;  /* 0x00000000194972ca */ /* 0x000fda00000e0000 */
[----:B------:R4:W-:Y:S02]  /*e9a0*/  UTCHMMA gdesc[UR26], gdesc[UR72], tmem[UR7], tmem[UR70], idesc[UR71], UPT ;  /* 0x00ff46481a0075ea */ /* 0x0009e4000b800007 */
[----:B----4-:R-:W-:Y:S02]  /*e9b0*/  R2UR UR70, R20 ;  /* 0x00000000144672ca */ /* 0x010fe400000e0000 */
[----:B------:R-:W-:Y:S01]  /*e9c0*/  R2UR UR71, R21 ;  /* 0x00000000154772ca */ /* 0x000fe200000e0000 */
[----:B------:R-:W-:Y:S01]  /*e9d0*/  UMOV UR72, 0x0 ;  /* 0x0000000000487882 */ /* 0x000fe20000000000 */
[----:B------:R-:W-:-:S11]  /*e9e0*/  UMOV UR73, 0x4048490 ;  /* 0x0404849000497882 */ /* 0x000fd60000000000 */
[----:B------:R0:W-:Y:S02]  /*e9f0*/  UTCHMMA gdesc[UR28], gdesc[UR70], tmem[UR7], tmem[UR72], idesc[UR73], UPT ;  /* 0x00ff48461c0075ea */ /* 0x0001e4000b800007 */
[----:B0-----:R-:W-:Y:S01]  /*ea00*/  UMOV UR70, 0x0 ;  /* 0x0000000000467882 */ /* 0x001fe20000000000 */
[----:B------:R-:W-:Y:S02]  /*ea10*/  UMOV UR71, 0x4048490 ;  /* 0x0404849000477882 */ /* 0x000fe40000000000 */
[----:B------:R5:W-:Y:S02]  /*ea20*/  UTCHMMA gdesc[UR30], gdesc[UR4], tmem[UR7], tmem[UR70], idesc[UR71], UPT ;  /* 0x00ff46041e0075ea */ /* 0x000be4000b800007 */
[----:B-----5:R-:W-:Y:S02]  /*ea30*/  R2UR UR70, R18 ;  /* 0x00000000124672ca */ /* 0x020fe400000e0000 */
[----:B------:R-:W-:Y:S02]  /*ea40*/  R2UR UR71, R19 ;  /* 0x00000000134772ca */ /* 0x000fe400000e0000 */
[----:B---3--:R-:W-:-:S02]  /*ea50*/  R2UR UR68, R22 ;  /* 0x00000000164472ca */ /* 0x008fc400000e0000 */
[----:B------:R-:W-:-:S09]  /*ea60*/  R2UR UR69, R23 ;  /* 0x00000000174572ca */ /* 0x000fd200000e0000 */
[----:B------:R-:W-:Y:S01]  /*ea70*/  UTCHMMA gdesc[UR32], gdesc[UR70], tmem[UR7], tmem[UR72], idesc[UR73], UPT ;  /* 0x00ff4846200075ea */ /* 0x000fe2000b800007 */
[----:B------:R0:W-:Y:S02]  /*ea80*/  UTCHMMA gdesc[UR34], gdesc[UR74], tmem[UR7], tmem[UR72], idesc[UR73], UPT ;  /* 0x00ff484a220075ea */ /* 0x0001e4000b800007 */
[----:B0-----:R-:W-:Y:S02]  /*ea90*/  R2UR UR72, R250 ;  /* 0x00000000fa4872ca */ /* 0x001fe400000e0000 */
[----:B------:R-:W-:Y:S01]  /*eaa0*/  R2UR UR73, R251 ;  /* 0x00000000fb4972ca */ /* 0x000fe200000e0000 */
[----:B------:R-:W-:Y:S01]  /*eab0*/  UMOV UR70, 0x0 ;  /* 0x0000000000467882 */ /* 0x000fe20000000000 */
[----:B------:R-:W-:Y:S02]  /*eac0*/  UMOV UR71, 0x4048490 ;  /* 0x0404849000477882 */ /* 0x000fe40000000000 */
[----:B------:R-:W-:Y:S09]  /*ead0*/  UTCHMMA gdesc[UR36], gdesc[UR68], tmem[UR7], tmem[UR70], idesc[UR71], UPT ;  /* 0x00ff4644240075ea */ /* 0x000ff2000b800007 */
[----:B------:R0:W-:Y:S02]  /*eae0*/  UTCHMMA gdesc[UR38], gdesc[UR72], tmem[UR7], tmem[UR70], idesc[UR71], UPT ;  /* 0x00ff4648260075ea */ /* 0x0001e4000b800007 */
        /* <DEDUP_REMOVED lines=8> */
[----:B0-----:R-:W-:Y:S02]  /*eb70*/  R2UR UR70, R242 ;  /* 0x00000000f24672ca */ /* 0x001fe400000e0000 */
[----:B------:R-:W-:Y:S01]  /*eb80*/  R2UR UR71, R243 ;  /* 0x00000000f34772ca */ /* 0x000fe200000e0000 */
[----:B------:R-:W-:Y:S01]  /*eb90*/  UMOV UR72, 0x0 ;  /* 0x0000000000487882 */ /* 0x000fe20000000000 */
[----:B------:R-:W-:Y:S01]  /*eba0*/  UMOV UR73, 0x4048490 ;  /* 0x0404849000497882 */ /* 0x000fe20000000000 */
[----:B------:R-:W-:Y:S01]  /*ebb0*/  R2UR UR74, R240 ;  /* 0x00000000f04a72ca */ /* 0x000fe200000e0000 */
[----:B------:R-:W-:Y:S01]  /*ebc0*/  UTCHMMA gdesc[UR44], gdesc[UR4], tmem[UR7], tmem[UR72], idesc[UR73], UPT ;  /* 0x00ff48042c0075ea */ /* 0x000fe2000b800007 */
[----:B------:R-:W-:-:S08]  /*ebd0*/  R2UR UR75, R241 ;  /* 0x00000000f14b72ca */ /* 0x000fd000000e0000 */
[----:B------:R0:W-:Y:S02]  /*ebe0*/  UTCHMMA gdesc[UR46], gdesc[UR70], tmem[UR7], tmem[UR72], idesc[UR73], UPT ;  /* 0x00ff48462e0075ea */ /* 0x0001e4000b800007 */
[----:B0-----:R-:W-:Y:S02]  /*ebf0*/  R2UR UR72, R238 ;  /* 0x00000000ee4872ca */ /* 0x001fe400000e0000 */
[----:B------:R-:W-:Y:S01]  /*ec00*/  R2UR UR73, R239 ;  /* 0x00000000ef4972ca */ /* 0x000fe200000e0000 */
[----:B------:R-:W-:Y:S01]  /*ec10*/  UMOV UR70, 0x0 ;  /* 0x0000000000467882 */ /* 0x000fe20000000000 */
[----:B------:R-:W-:Y:S02]  /*ec20*/  UMOV UR71, 0x4048490 ;  /* 0x0404849000477882 */ /* 0x000fe40000000000 */
[----:B------:R-:W-:Y:S09]  /*ec30*/  UTCHMMA gdesc[UR48], gdesc[UR74], tmem[UR7], tmem[UR70], idesc[UR71], UPT ;  /* 0x00ff464a300075ea */ /* 0x000ff2000b800007 */
[----:B------:R0:W-:Y:S02]  /*ec40*/  UTCHMMA gdesc[UR50], gdesc[UR72], tmem[UR7], tmem[UR70], idesc[UR71], UPT ;  /* 0x00ff4648320075ea */ /* 0x0001e4000b800007 */
[----:B0-----:R-:W-:-:S02]  /*ec50*/  R2UR UR70, R236 ;  /* 0x00000000ec4672ca */ /* 0x001fc400000e0000 */
[----:B------:R-:W-:Y:S01]  /*ec60*/  R2UR UR71, R237 ;  /* 0x00000000ed4772ca */ /* 0x000fe200000e0000 */
[----:B------:R-:W-:Y:S01]  /*ec70*/  UMOV UR72, 0x0 ;  /* 0x0000000000487882 */ /* 0x000fe20000000000 */
[----:B------:R-:W-:-:S11]  /*ec80*/  UMOV UR73, 0x4048490 ;  /* 0x0404849000497882 */ /* 0x000fd60000000000 */
[----:B------:R0:W-:Y:S02]  /*ec90*/  UTCHMMA gdesc[UR52], gdesc[UR70], tmem[UR7], tmem[UR72], idesc[UR73], UPT ;  /* 0x00ff4846340075ea */ /* 0x0001e4000b800007 */
[----:B0-----:R-:W-:Y:S02]  /*eca0*/  R2UR UR72, R234 ;  /* 0x00000000ea4872ca */ /* 0x001fe400000e0000 */
[----:B------:R-:W-:Y:S01]  /*ecb0*/  R2UR UR73, R235 ;  /* 0x00000000eb4972ca */ /* 0x000fe200000e0000 */
[----:B------:R-:W-:Y:S01]  /*ecc0*/  UMOV UR70, 0x0 ;  /* 0x0000000000467882 */ /* 0x000fe20000000000 */
[----:B------:R-:W-:Y:S01]  /*ecd0*/  UMOV UR71, 0x4048490 ;  /* 0x0404849000477882 */ /* 0x000fe20000000000 */
[----:B------:R-:W-:Y:S02]  /*ece0*/  R2UR UR8, R232 ;  /* 0x00000000e80872ca */ /* 0x000fe400000e0000 */
[----:B------:R-:W-:-:S08]  /*ecf0*/  R2UR UR9, R233 ;  /* 0x00000000e90972ca */ /* 0x000fd000000e0000 */
        /* <DEDUP_REMOVED lines=18> */
[----:B------:R-:W-:Y:S01]  /*ee20*/  UMOV UR73, 0x4048490 ;  /* 0x0404849000497882 */ /* 0x000fe20000000000 */
[----:B------:R-:W-:-:S10]  /*ee30*/  R2UR.FILL UR66, R7 ;  /* 0x00000000074272ca */ /* 0x000fd400004e0000 */
[----:B------:R0:W-:Y:S02]  /*ee40*/  UTCHMMA gdesc[UR64], gdesc[UR70], tmem[UR7], tmem[UR72], idesc[UR73], UPT ;  /* 0x00ff4846400075ea */ /* 0x0001e4000b800007 */
[----:B0-----:R-:W-:Y:S02]  /*ee50*/  R2UR UR72, R222 ;  /* 0x00000000de4872ca */ /* 0x001fe400000e0000 */
[----:B------:R-:W-:Y:S01]  /*ee60*/  R2UR UR73, R223 ;  /* 0x00000000df4972ca */ /* 0x000fe200000e0000 */
[----:B------:R-:W-:Y:S01]  /*ee70*/  UMOV UR70, 0x0 ;  /* 0x0000000000467882 */ /* 0x000fe20000000000 */
[----:B------:R-:W-:Y:S01]  /*ee80*/  UMOV UR71, 0x4048490 ;  /* 0x0404849000477882 */ /* 0x000fe20000000000 */
[----:B------:R-:W-:Y:S01]  /*ee90*/  R2UR.FILL UR69, R8 ;  /* 0x00000000084572ca */ /* 0x000fe200004e0000 */
[----:B------:R-:W-:Y:S01]  /*eea0*/  HFMA2 R5, -RZ, RZ, 0, 0 ;  /* 0x00000000ff057431 */ /* 0x000fe200000001ff */
[----:B------:R-:W-:Y:S01]  /*eeb0*/  R2UR.FILL UR68, R9 ;  /* 0x00000000094472ca */ /* 0x000fe200004e0000 */
[----:B------:R-:W-:-:S07]  /*eec0*/  VIADD R4, R4, 0x1c010 ;  /* 0x0001c01004047836 */ /* 0x000fce0000000000 */
[----:B------:R0:W-:Y:S02]  /*eed0*/  UTCHMMA gdesc[UR66], gdesc[UR72], tmem[UR7], tmem[UR70], idesc[UR71], UPT ;  /* 0x00ff4648420075ea */ /* 0x0001e4000b800007 */
[----:B0-----:R-:W-:Y:S02]  /*eee0*/  R2UR UR70, R220 ;  /* 0x00000000dc4672ca */ /* 0x001fe400000e0000 */
[----:B------:R-:W-:Y:S01]  /*eef0*/  R2UR UR71, R221 ;  /* 0x00000000dd4772ca */ /* 0x000fe200000e0000 */
[----:B------:R-:W-:Y:S01]  /*ef00*/  UMOV UR72, 0x0 ;  /* 0x0000000000487882 */ /* 0x000fe20000000000 */
[----:B------:R-:W-:Y:S01]  /*ef10*/  @P0 MOV R4, R4 ;  /* 0x0000000400040202 */ /* 0x000fe20000000f00 */
[----:B------:R-:W-:-:S10]  /*ef20*/  UMOV UR73, 0x4048490 ;  /* 0x0404849000497882 */ /* 0x000fd40000000000 */
[----:B------:R0:W-:Y:S02]  /*ef30*/  UTCHMMA gdesc[UR68], gdesc[UR70], tmem[UR7], tmem[UR72], idesc[UR73], UPT ;  /* 0x00ff4846440075ea */ /* 0x0001e4000b800007 */
[----:B0-----:R-:W-:Y:S02]  /*ef40*/  @P0 R2UR UR70, R4 ;  /* 0x00000000044602ca */ /* 0x001fe400000e0000 */
[----:B------:R-:W-:-:S11]  /*ef50*/  R2UR.FILL UR74, R10 ;  /* 0x000000000a4a72ca */ /* 0x000fd600004e0000 */
[----:B------:R0:W-:Y:S01]  /*ef60*/  UTCBAR [UR70], URZ ;  /* 0x000000ff460073e9 */ /* 0x0001e200080000ff */
[----:B------:R-:W-:Y:S02]  /*ef70*/  R2UR.FILL UR9, R11 ;  /* 0x000000000b0972ca */ /* 0x000fe400004e0000 */
[----:B------:R-:W-:Y:S02]  /*ef80*/  R2UR.FILL UR8, R14 ;  /* 0x000000000e0872ca */ /* 0x000fe400004e0000 */
[----:B------:R-:W-:Y:S02]  /*ef90*/  R2UR.FILL UR5, R15 ;  /* 0x000000000f0572ca */ /* 0x000fe400004e0000 */
[----:B------:R-:W-:-:S15]  /*efa0*/  R2UR.FILL UR4, R16 ;  /* 0x00000000100472ca */ /* 0x000fde00004e0000 */
.L_x_17:
[----:B------:R-:W1:Y:S01]  /*efb0*/  SYNCS.PHASECHK.TRANS64.TRYWAIT P0, [UR4+0x1c010], RZ ;  /* 0x01c010ffff0075a7 */ /* 0x000e620008001104 */
[----:B------:R-:W2:Y:S01]  /*efc0*/  LDC R19, c[0x0][0x3a8] ;  /* 0x0000ea00ff137b82 */ /* 0x000ea20000000800 */
[----:B-1----:R-:W-:Y:S05]  /*efd0*/  @!P0 BRA `(.L_x_18) ;  /* 0x000000cc00548947 */ /* 0x002fea0003800000 */
.L_x_26:
[----:B------:R-:W3:Y:S04]  /*efe0*/  LDL.64 R34, [R1+0x368] ;  /* 0x0003680001227983 */ /* 0x000ee80000100a00 */
[----:B------:R-:W4:Y:S04]  /*eff0*/  LDL.64 R32, [R1+0x360] ;  /* 0x0003600001207983 */ /* 0x000f280000100a00 */
[----:B------:R-:W5:Y:S04]  /*f000*/  LDL.64 R30, [R1+0x358] ;  /* 0x00035800011e7983 */ /* 0x000f680000100a00 */
[----:B--2---:R-:W2:Y:S01]  /*f010*/  LDL.64 R28, [R1+0x350] ;  /* 0x00035000011c7983 */ /* 0x004ea20000100a00 */
[----:B------:R-:W1:Y:S01]  /*f020*/  S2R R4, SR_TID.X ;  /* 0x0000000000047919 */ /* 0x000e620000002100 */
[----:B------:R-:W-:Y:S01]  /*f030*/  BAR.SYNC.DEFER_BLOCKING 0x0 ;  /* 0x0000000000007b1d */ /* 0x000fe20000010000 */
[----:B------:R-:W-:-:S05]  /*f040*/  IMAD.U32 R13, R13, -0x80000000, RZ ;  /* 0x800000000d0d7824 */ /* 0x000fca00078e00ff */
[----:B------:R-:W0:Y:S01]  /*f050*/  @!P5 SYNCS.CCTL.IV [UR4+0x1c010] ;  /* 0x01c01000ff00d9b1 */ /* 0x000e220008000004 */
[----:B-1----:R-:W-:-:S04]  /*f060*/  LOP3.LUT R4, R4, 0x10, RZ, 0xc0, !PT ;  /* 0x0000001004047812 */ /* 0x002fc800078ec0ff */
[----:B------:R-:W-:Y:S02]  /*f070*/  SHF.R.U32.HI R14, RZ, 0x1, R4 ;  /* 0x00000001ff0e7819 */ /* 0x000fe40000011604 */
[----:B------:R-:W-:Y:S01]  /*f080*/  LDTM.16dp32bit_t0_t15.x8 R4, tmem[UR6+0x100] ;  /* 0x00010006000479ee */ /* 0x000fe20008980000 */
[----:B------:R-:W1:Y:S01]  /*f090*/  LDTM.16dp32bit_t16_t31.x8 R4, tmem[UR6+0x108] ;  /* 0x00010806000479ee */ /* 0x000e6200089a0000 */
[----:B------:R-:W-:Y:S01]  /*f0a0*/  NOP ;  /* 0x0000000000007918 */ /* 0x000fe20000000000 */
[----:B------:R-:W-:-:S04]  /*f0b0*/  IADD3 R17, P0, PT, R14, R208, RZ ;  /* 0x000000d00e117210 */ /* 0x000fc80007f1e0ff */
[C---:B------:R-:W-:Y:S01]  /*f0c0*/  IADD3 R14, P3, PT, R17.reuse, 0x12, RZ ;  /* 0x00000012110e7810 */ /* 0x040fe20007f7e0ff */
[----:B------:R-:W-:Y:S01]  /*f0d0*/  IMAD.X R26, RZ, RZ, R209, P0 ;  /* 0x000000ffff1a7224 */ /* 0x000fe200000e06d1 */
[C---:B------:R-:W-:Y:S02]  /*f0e0*/  IADD3 R20, P1, PT, R17.reuse, 0x10, RZ ;  /* 0x0000001011147810 */ /* 0x040fe40007f3e0ff */
[C---:B------:R-:W-:Y:S01]  /*f0f0*/  IADD3 R27, P2, PT, R17.reuse, 0x13, RZ ;  /* 0x00000013111b7810 */ /* 0x040fe20007f5e0ff */
[--C-:B------:R-:W-:Y:S01]  /*f100*/  IMAD.X R25, RZ, RZ, R26.reuse, P3 ;  /* 0x000000ffff197224 */ /* 0x100fe200018e061a */
[----:B------:R-:W-:Y:S01]  /*f110*/  ISETP.GT.U32.AND P0, PT, R14, R199, PT ;  /* 0x000000c70e00720c */ /* 0x000fe20003f04070 */
[----:B------:R-:W-:Y:S01]  /*f120*/  IMAD.X R23, RZ, RZ, R26, P1 ;  /* 0x000000ffff177224 */ /* 0x000fe200008e061a */
[C---:B------:R-:W-:Y:S02]  /*f130*/  IADD3 R15, P3, PT, R17.reuse, 0x15, RZ ;  /* 0x00000015110f7810 */ /* 0x040fe40007f7e0ff */
[----:B------:R-:W-:-:S02]  /*f140*/  IADD3 R14, P1, PT, R17, 0x14, RZ ;  /* 0x00000014110e7810 */ /* 0x000fc40007f3e0ff */
[-C--:B------:R-:W-:Y:S01]  /*f150*/  IADD3.X R24, PT, PT, RZ, R26.reuse, RZ, P2, !PT ;  /* 0x0000001aff187210 */ /* 0x080fe200017fe4ff */
[--C-:B------:R-:W-:Y:S01]  /*f160*/  IMAD.X R21, RZ, RZ, R26.reuse, P3 ;  /* 0x000000ffff157224 */ /* 0x100fe200018e061a */
[C---:B------:R-:W-:Y:S01]  /*f170*/  IADD3 R16, P2, PT, R17.reuse, 0x16, RZ ;  /* 0x0000001611107810 */ /* 0x040fe20007f5e0ff */
[--C-:B------:R-:W-:Y:S01]  /*f180*/  IMAD.X R22, RZ, RZ, R26.reuse, P1 ;  /* 0x000000ffff167224 */ /* 0x100fe200008e061a */
[----:B------:R-:W-:Y:S02]  /*f190*/  IADD3 R17, P3, PT, R17, 0x17, RZ ;  /* 0x0000001711117810 */ /* 0x000fe40007f7e0ff */
[----:B------:R-:W-:Y:S01]  /*f1a0*/  ISETP.GT.U32.AND P1, PT, R20, R199, PT ;  /* 0x000000c71400720c */ /* 0x000fe20003f24070 */
[----:B------:R-:W-:Y:S02]  /*f1b0*/  IMAD.X R18, RZ, RZ, R26, P2 ;  /* 0x000000ffff127224 */ /* 0x000fe400010e061a */
[----:B-1----:R-:W-:Y:S01]  /*f1c0*/  FMUL R4, R4, R19 ;  /* 0x0000001304047220 */ /* 0x002fe20000400000 */
[----:B------:R-:W-:-:S02]  /*f1d0*/  IADD3.X R26, PT, PT, RZ, R26, RZ, P3, !PT ;  /* 0x0000001aff1a7210 */ /* 0x000fc40001ffe4ff */
[----:B------:R-:W-:Y:S02]  /*f1e0*/  ISETP.GT.U32.AND.EX P1, PT, R23, RZ, PT, P1 ;  /* 0x000000ff1700720c */ /* 0x000fe40003f24110 */
[----:B------:R-:W-:Y:S01]  /*f1f0*/  ISETP.GE.U32.AND P3, PT, R20, R199, PT ;  /* 0x000000c71400720c */ /* 0x000fe20003f66070 */
[-C--:B------:R-:W-:Y:S01]  /*f200*/  FMUL R5, R5, R19.reuse ;  /* 0x0000001305057220 */ /* 0x080fe20000400000 */
[----:B------:R-:W-:Y:S01]  /*f210*/  FSEL R4, R4, -INF , !P1 ;  /* 0xff80000004047808 */ /* 0x000fe20004800000 */
[----:B------:R-:W-:Y:S01]  /*f220*/  FMUL R6, R6, R19 ;  /* 0x0000001306067220 */ /* 0x000fe20000400000 */
[----:B------:R-:W-:Y:S02]  /*f230*/  ISETP.GE.U32.AND.EX P3, PT, R23, RZ, PT, P3 ;  /* 0x000000ff1700720c */ /* 0x000fe40003f66130 */
[-C--:B------:R-:W-:Y:S02]  /*f240*/  ISETP.GT.U32.AND P2, PT, R27, R199.reuse, PT ;  /* 0x000000c71b00720c */ /* 0x080fe40003f44070 */
[----:B------:R-:W-:-:S02]  /*f250*/  ISETP.GT.U32.AND P1, PT, R14, R199, PT ;  /* 0x000000c70e00720c */ /* 0x000fc40003f24070 */
[----:B------:R-:W-:Y:S01]  /*f260*/  ISETP.GT.U32.AND.EX P0, PT, R25, RZ, PT, P0 ;  /* 0x000000ff1900720c */ /* 0x000fe20003f04100 */
[-C--:B------:R-:W-:Y:S01]  /*f270*/  FMUL R7, R7, R19.reuse ;  /* 0x0000001307077220 */ /* 0x080fe20000400000 */
[----:B------:R-:W-:Y:S01]  /*f280*/  FSEL R5, R5, -INF , !P3 ;  /* 0xff80000005057808 */ /* 0x000fe20005800000 */
[----:B------:R-:W-:Y:S01]  /*f290*/  FMUL R8, R8, R19 ;  /* 0x0000001308087220 */ /* 0x000fe20000400000 */
[----:B------:R-:W-:Y:S02]  /*f2a0*/  ISETP.GT.U32.AND.EX P2, PT, R24, RZ, PT, P2 ;  /* 0x000000ff1800720c */ /* 0x000fe40003f44120 */
[----:B------:R-:W-:Y:S02]  /*f2b0*/  ISETP.GT.U32.AND P3, PT, R15, R199, PT ;  /* 0x000000c70f00720c */ /* 0x000fe40003f64070 */
[----:B------:R-:W-:Y:S02]  /*f2c0*/  FSEL R6, R6, -INF , !P0 ;  /* 0xff80000006067808 */ /* 0x000fe40004000000 */
[----:B------:R-:W-:Y:S01]  /*f2d0*/  ISETP.GT.U32.AND.EX P1, PT, R22, RZ, PT, P1 ;  /* 0x000000ff1600720c */ /* 0x000fe20003f24110 */
[----:B------:R-:W-:Y:S01]  /*f2e0*/  FMUL R14, R9, R19 ;  /* 0x00000013090e7220 */ /* 0x000fe20000400000 */
[----:B------:R-:W-:Y:S01]  /*f2f0*/  ISETP.GT.U32.AND P0, PT, R16, R199, PT ;  /* 0x000000c71000720c */ /* 0x000fe20003f04070 */
[----:B------:R-:W-:Y:S01]  /*f300*/  FMUL R9, R10, R19 ;  /* 0x000000130a097220 */ /* 0x000fe20000400000 */
[----:B------:R-:W-:-:S02]  /*f310*/  FSEL R7, R7, -INF , !P2 ;  /* 0xff80000007077808 */ /* 0x000fc40005000000 */
[----:B------:R-:W-:Y:S02]  /*f320*/  ISETP.GT.U32.AND.EX P3, PT, R21, RZ, PT, P3 ;  /* 0x000000ff1500720c */ /* 0x000fe40003f64130 */
[----:B------:R-:W-:Y:S02]  /*f330*/  FSEL R10, R8, -INF , !P1 ;  /* 0xff800000080a7808 */ /* 0x000fe40004800000 */
[----:B------:R-:W-:Y:S02]  /*f340*/  ISETP.GT.U32.AND P2, PT, R17, R199, PT ;  /* 0x000000c71100720c */ /* 0x000fe40003f44070 */
[----:B------:R-:W-:Y:S02]  /*f350*/  ISETP.GT.U32.AND.EX P0, PT, R18, RZ, PT, P0 ;  /* 0x000000ff1200720c */ /* 0x000fe40003f04100 */
[----:B------:R-:W-:Y:S01]  /*f360*/  FMNMX3 R8, R4, R5, R6, !PT ;  /* 0x0000000504087276 */ /* 0x000fe20007800006 */
[----:B------:R-:W-:Y:S01]  /*f370*/  FMUL R19, R11, R19 ;  /* 0x000000130b137220 */ /* 0x000fe20000400000 */
[----:B------:R-:W-:-:S02]  /*f380*/  FSEL R11, R14, -INF , !P3 ;  /* 0xff8000000e0b7808 */ /* 0x000fc40005800000 */
[----:B------:R-:W-:Y:S02]  /*f390*/  ISETP.GT.U32.AND.EX P2, PT, R26, RZ, PT, P2 ;  /* 0x000000ff1a00720c */ /* 0x000fe40003f44120 */
[----:B------:R-:W-:Y:S02]  /*f3a0*/  FSEL R9, R9, -INF , !P0 ;  /* 0xff80000009097808 */ /* 0x000fe40004000000 */
[----:B------:R-:W-:Y:S02]  /*f3b0*/  FMNMX3 R14, R8, R7, R10, !PT ;  /* 0x00000007080e7276 */ /* 0x000fe4000780000a */
[----:B------:R-:W-:Y:S01]  /*f3c0*/  FSEL R8, R19, -INF , !P2 ;  /* 0xff80000013087808 */ /* 0x000fe20005000000 */
[----:B0-----:R-:W0:Y:S01]  /*f3d0*/  SYNCS.PHASECHK.TRANS64.TRYWAIT P0, [R12+URZ], R13 ;  /* 0x0000000d0c0075a7 */ /* 0x001e2200080011ff */
[----:B------:R-:W-:-:S04]  /*f3e0*/  FMNMX3 R14, R14, R11, R9, !PT ;  /* 0x0000000b0e0e7276 */ /* 0x000fc80007800009 */
[----:B------:R-:W-:-:S05]  /*f3f0*/  FMNMX R198, R8, R14, !PT ;  /* 0x0000000e08c67209 */ /* 0x000fca0007800000 */
[----:B------:R-:W1:Y:S02]  /*f400*/  SHFL.BFLY PT, R14, R198, 0x10, 0x1f ;  /* 0x0e001f00c60e7f89 */ /* 0x000e6400000e0000 */
[----:B-1----:R-:W-:-:S05]  /*f410*/  FMNMX3 R198, R198, R14, R0, !PT ;  /* 0x0000000ec6c67276 */ /* 0x002fca0007800000 */
[--C-:B------:R-:W-:Y:S01]  /*f420*/  FADD R56, R4, -R198.reuse ;  /* 0x800000c604387221 */ /* 0x100fe20000000000 */
[--C-:B------:R-:W-:Y:S01]  /*f430*/  FADD R5, R5, -R198.reuse ;  /* 0x800000c605057221 */ /* 0x100fe20000000000 */
[--C-:B------:R-:W-:Y:S02]  /*f440*/  FADD R6, R6, -R198.reuse ;  /* 0x800000c606067221 */ /* 0x100fe40000000000 */
[----:B------:R-:W-:Y:S01]  /*f450*/  FMUL R56, R56, 1.4426950216293334961 ;  /* 0x3fb8aa3b38387820 */ /* 0x000fe20000400000 */
[----:B------:R-:W-:Y:S01]  /*f460*/  FMUL R5, R5, 1.4426950216293334961 ;  /* 0x3fb8aa3b05057820 */ /* 0x000fe20000400000 */
[----:B------:R-:W-:Y:S01]  /*f470*/  FMUL R6, R6, 1.4426950216293334961 ;  /* 0x3fb8aa3b06067820 */ /* 0x000fe20000400000 */
[--C-:B------:R-:W-:Y:S02]  /*f480*/  FADD R7, R7, -R198.reuse ;  /* 0x800000c607077221 */ /* 0x100fe40000000000 */
[----:B------:R-:W-:Y:S01]  /*f490*/  MUFU.EX2 R55, R5 ;  /* 0x0000000500377308 */ /* 0x000fe20000000800 */
[----:B------:R-:W-:Y:S01]  /*f4a0*/  FADD R10, R10, -R198 ;  /* 0x800000c60a0a7221 */ /* 0x000fe20000000000 */
[----:B------:R-:W-:-:S06]  /*f4b0*/  FMUL R7, R7, 1.4426950216293334961 ;  /* 0x3fb8aa3b07077820 */ /* 0x000fcc0000400000 */
[----:B------:R-:W1:Y:S01]  /*f4c0*/  MUFU.EX2 R56, R56 ;  /* 0x0000003800387308 */ /* 0x000e620000000800 */
[--C-:B------:R-:W-:Y:S01]  /*f4d0*/  FADD R44, R11, -R198.reuse ;  /* 0x800000c60b2c7221 */ /* 0x100fe20000000000 */
[----:B------:R-:W-:-:S06]  /*f4e0*/  FADD R9, R9, -R198 ;  /* 0x800000c609097221 */ /* 0x000fcc0000000000 */
[----:B------:R0:W1:Y:S01]  /*f4f0*/  MUFU.EX2 R45, R6 ;  /* 0x00000006002d7308 */ /* 0x0000620000000800 */
[----:B------:R-:W-:Y:S01]  /*f500*/  FMUL R44, R44, 1.4426950216293334961 ;  /* 0x3fb8aa3b2c2c7820 */ /* 0x000fe20000400000 */
[----:B0-----:R-:W-:-:S06]  /*f510*/  FMUL R6, R10, 1.4426950216293334961 ;  /* 0x3fb8aa3b0a067820 */ /* 0x001fcc0000400000 */
[----:B------:R0:W0:Y:S01]  /*f520*/  MUFU.EX2 R54, R7 ;  /* 0x0000000700367308 */ /* 0x0000220000000800 */
[----:B------:R-:W-:Y:S01]  /*f530*/  FADD R43, R8, -R198 ;  /* 0x800000c6082b7221 */ /* 0x000fe20000000000 */
[----:B-1----:R-:W-:-:S06]  /*f540*/  FADD R4, R56, R55 ;  /* 0x0000003738047221 */ /* 0x002fcc0000000000 */
[----:B------:R-:W1:Y:S01]  /*f550*/  MUFU.EX2 R6, R6 ;  /* 0x0000000600067308 */ /* 0x000e620000000800 */
[----:B0-----:R-:W-:Y:S01]  /*f560*/  FMUL R7, R9, 1.4426950216293334961 ;  /* 0x3fb8aa3b09077820 */ /* 0x001fe20000400000 */
[----:B------:R-:W-:Y:S01]  /*f570*/  FMUL R43, R43, 1.4426950216293334961 ;  /* 0x3fb8aa3b2b2b7820 */ /* 0x000fe20000400000 */
[----:B------:R-:W-:-:S05]  /*f580*/  FADD R4, R45, R4 ;  /* 0x000000042d047221 */ /* 0x000fca0000000000 */
[----:B------:R-:W0:Y:S01]  /*f590*/  MUFU.EX2 R44, R44 ;  /* 0x0000002c002c7308 */ /* 0x000e220000000800 */
[----:B------:R-:W-:-:S07]  /*f5a0*/  FADD R4, R54, R4 ;  /* 0x0000000436047221 */ /* 0x000fce0000000000 */
[----:B------:R-:W0:Y:S01]  /*f5b0*/  MUFU.EX2 R7, R7 ;  /* 0x0000000700077308 */ /* 0x000e220000000800 */
[----:B-1----:R-:W-:-:S07]  /*f5c0*/  FADD R4, R6, R4 ;  /* 0x0000000406047221 */ /* 0x002fce0000000000 */
[----:B------:R-:W1:Y:S01]  /*f5d0*/  MUFU.EX2 R43, R43 ;  /* 0x0000002b002b7308 */ /* 0x000e620000000800 */
[----:B0-----:R-:W-:-:S04]  /*f5e0*/  FADD R4, R44, R4 ;  /* 0x000000042c047221 */ /* 0x001fc80000000000 */
[----:B------:R-:W-:-:S04]  /*f5f0*/  FADD R4, R7, R4 ;  /* 0x0000000407047221 */ /* 0x000fc80000000000 */
[----:B-1----:R-:W-:-:S05]  /*f600*/  FADD R212, R43, R4 ;  /* 0x000000042bd47221 */ /* 0x002fca0000000000 */
[----:B------:R0:W1:Y:S01]  /*f610*/  SHFL.BFLY PT, R252, R212, 0x10, 0x1f ;  /* 0x0e001f00d4fc7f89 */ /* 0x00006200000e0000 */
[----:B---3--:R-:W-:-:S04]  /*f620*/  IMAD.WIDE R8, R3, 0x2, R34 ;  /* 0x0000000203087825 */ /* 0x008fc800078e0222 */
[----:B----4-:R-:W-:-:S04]  /*f630*/  IMAD.WIDE R14, R3, 0x2, R32 ;  /* 0x00000002030e7825 */ /* 0x010fc800078e0220 */
[----:B-----5:R-:W-:-:S04]  /*f640*/  IMAD.WIDE R10, R3, 0x2, R30 ;  /* 0x00000002030a7825 */ /* 0x020fc800078e021e */
[----:B--2---:R-:W-:Y:S01]  /*f650*/  IMAD.WIDE R4, R3, 0x2, R28 ;  /* 0x0000000203047825 */ /* 0x004fe200078e021c */
[----:B01----:R-:W-:Y:S06]  /*f660*/  @!P0 BRA `(.L_x_19) ;  /* 0x000000c400bc8947 */ /* 0x003fec0003800000 */
.L_x_27:
[----:B------:R-:W2:Y:S04]  /*f670*/  LDL.64 R32, [R1+0x338] ;  /* 0x0003380001207983 */ /* 0x000ea80000100a00 */
[----:B------:R-:W3:Y:S04]  /*f680*/  LDL.64 R16, [R1+0x328] ;  /* 0x0003280001107983 */ /* 0x000ee80000100a00 */
        /* <DEDUP_REMOVED lines=11> */
[----:B------:R-:W-:Y:S04]  /*f740*/  STL [R1+0x65c], R210 ;  /* 0x00065cd201007387 */ /* 0x000fe80000100800 */
        /* <DEDUP_REMOVED lines=55> */
[----:B------:R-:W4:Y:S04]  /*fac0*/  LDL.64 R36, [R1+0x2e0] ;  /* 0x0002e00001247983 */ /* 0x000f280000100a00 */
[----:B------:R-:W4:Y:S04]  /*fad0*/  LDL.64 R40, [R1+0x2c8] ;  /* 0x0002c80001287983 */ /* 0x000f280000100a00 */
[----:B------:R-:W4:Y:S04]  /*fae0*/  LDG.E.U16 R8, desc[UR8][R8.64] ;  /* 0x0000000808087981 */ /* 0x000f28000c1e1500 */
[----:B------:R-:W4:Y:S04]  /*faf0*/  LDL.64 R70, [R1+0x2a8] ;  /* 0x0002a80001467983 */ /* 0x000f280000100a00 */
[----:B------:R-:W4:Y:S04]  /*fb00*/  LDL.64 R52, [R1+0x2b0] ;  /* 0x0002b00001347983 */ /* 0x000f280000100a00 */
[----:B------:R2:W4:Y:S04]  /*fb10*/  LDG.E.U16 R9, desc[UR8][R14.64] ;  /* 0x000000080e097981 */ /* 0x000528000c1e1500 */
[----:B------:R-:W4:Y:S01]  /*fb20*/  LDL.64 R62, [R1+0x278] ;  /* 0x00027800013e7983 */ /* 0x000f220000100a00 */
[----:B---3--:R-:W-:-:S03]  /*fb30*/  IMAD.WIDE R16, R3, 0x2, R16 ;  /* 0x0000000203107825 */ /* 0x008fc600078e0210 */
[----:B------:R-:W3:Y:S01]  /*fb40*/  LDG.E.U16 R10, desc[UR8][R10.64] ;  /* 0x000000080a0a7981 */ /* 0x000ee2000c1e1500 */
[----:B--2---:R-:W-:-:S03]  /*fb50*/  IMAD.WIDE R14, R3, 0x2, R32 ;  /* 0x00000002030e7825 */ /* 0x004fc600078e0220 */
[----:B------:R-:W2:Y:S01]  /*fb60*/  LDL.64 R50, [R1+0x298] ;  /* 0x0002980001327983 */ /* 0x000ea20000100a00 */
[----:B----4-:R-:W-:-:S03]  /*fb70*/  IMAD.WIDE R24, R3, 0x2, R24 ;  /* 0x0000000203187825 */ /* 0x010fc600078e0218 */
[----:B------:R-:W4:Y:S04]  /*fb80*/  LDL.64 R32, [R1+0x2c0] ;  /* 0x0002c00001207983 */ /* 0x000f280000100a00 */
[----:B------:R-:W2:Y:S01]  /*fb90*/  LDG.E.U16 R16, desc[UR8][R16.64] ;  /* 0x0000000810107981 */ /* 0x000ea2000c1e1500 */
[----:B------:R-:W-:-:S03]  /*fba0*/  IMAD.WIDE R12, R3, 0x2, R34 ;  /* 0x00000002030c7825 */ /* 0x000fc600078e0222 */
[----:B------:R0:W2:Y:S01]  /*fbb0*/  LDG.E.U16 R11, desc[UR8][R4.64] ;  /* 0x00000008040b7981 */ /* 0x0000a2000c1e1500 */
[----:B------:R-:W-:-:S03]  /*fbc0*/  IMAD.WIDE R18, R3, 0x2, R18 ;  /* 0x0000000203127825 */ /* 0x000fc600078e0212 */
[----:B------:R-:W2:Y:S04]  /*fbd0*/  LDG.E.U16 R12, desc[UR8][R12.64] ;  /* 0x000000080c0c7981 */ /* 0x000ea8000c1e1500 */
[----:B------:R1:W2:Y:S01]  /*fbe0*/  LDG.E.U16 R17, desc[UR8][R24.64] ;  /* 0x0000000818117981 */ /* 0x0002a2000c1e1500 */
[----:B0-----:R-:W-:-:S03]  /*fbf0*/  IMAD.WIDE R4, R3, 0x2, R26 ;  /* 0x0000000203047825 */ /* 0x001fc600078e021a */
[----:B------:R-:W2:Y:S04]  /*fc00*/  LDL.64 R26, [R1+0x2d8] ;  /* 0x0002d800011a7983 */ /* 0x000ea80000100a00 */
[----:B------:R0:W2:Y:S01]  /*fc10*/  LDG.E.U16 R13, desc[UR8][R18.64] ;  /* 0x00000008120d7981 */ /* 0x0000a2000c1e1500 */
[----:B-1----:R-:W-:-:S03]  /*fc20*/  IMAD.WIDE R24, R3, 0x2, R38 ;  /* 0x0000000203187825 */ /* 0x002fc600078e0226 */
[----:B------:R-:W2:Y:S01]  /*fc30*/  LDL.64 R38, [R1+0x2a0] ;  /* 0x0002a00001267983 */ /* 0x000ea20000100a00 */
[----:B------:R-:W-:-:S03]  /*fc40*/  IMAD.WIDE R22, R3, 0x2, R22 ;  /* 0x0000000203167825 */ /* 0x000fc600078e0216 */
[----:B------:R-:W3:Y:S01]  /*fc50*/  LDL.64 R34, [R1+0x2d0] ;  /* 0x0002d00001227983 */ /* 0x000ee20000100a00 */
[----:B0-----:R-:W-:-:S03]  /*fc60*/  IMAD.WIDE R18, R3, 0x2, R30 ;  /* 0x0000000203127825 */ /* 0x001fc600078e021e */
[----:B------:R-:W3:Y:S01]  /*fc70*/  LDL.64 R30, [R1+0x2b8] ;  /* 0x0002b800011e7983 */ /* 0x000ee20000100a00 */
[----:B------:R-:W-:-:S03]  /*fc80*/  IMAD.WIDE R20, R3, 0x2, R20 ;  /* 0x0000000203147825 */ /* 0x000fc600078e0214 */
[----:B------:R-:W3:Y:S01]  /*fc90*/  LDG.E.U16 R18, desc[UR8][R18.64] ;  /* 0x0000000812127981 */ /* 0x000ee2000c1e1500 */
[----:B------:R-:W-:-:S03]  /*fca0*/  IMAD.WIDE R28, R3, 0x2, R28 ;  /* 0x00000002031c7825 */ /* 0x000fc600078e021c */
[----:B------:R-:W3:Y:S04]  /*fcb0*/  LDG.E.U16 R14, desc[UR8][R14.64] ;  /* 0x000000080e0e7981 */ /* 0x000ee8000c1e1500 */
[----:B------:R-:W3:Y:S04]  /*fcc0*/  LDL.64 R64, [R1+0x290] ;  /* 0x0002900001407983 */ /* 0x000ee80000100a00 */
[----:B------:R0:W3:Y:S04]  /*fcd0*/  LDG.E.U16 R19, desc[UR8][R22.64] ;  /* 0x0000000816137981 */ /* 0x0000e8000c1e1500 */
[----:B------:R1:W3:Y:S04]  /*fce0*/  LDG.E.U16 R15, desc[UR8][R4.64] ;  /* 0x00000008040f7981 */ /* 0x0002e8000c1e1500 */
[----:B------:R-:W3:Y:S01]  /*fcf0*/  LDG.E.U16 R20, desc[UR8][R20.64] ;  /* 0x0000000814147981 */ /* 0x000ee2000c1e1500 */
[----:B0-----:R-:W-:-:S03]  /*fd00*/  IMAD.WIDE R22, R3, 0x2, R46 ;  /* 0x0000000203167825 */ /* 0x001fc600078e022e */
[----:B------:R-:W3:Y:S01]  /*fd10*/  LDL.64 R46, [R1+0x270] ;  /* 0x00027000012e7983 */ /* 0x000ee20000100a00 */
[----:B-1----:R-:W-:-:S03]  /*fd20*/  IMAD.WIDE R4, R3, 0x2, R48 ;  /* 0x0000000203047825 */ /* 0x002fc600078e0230 */
[----:B------:R-:W3:Y:S04]  /*fd30*/  LDG.E.U16 R22, desc[UR8][R22.64] ;  /* 0x0000000816167981 */ /* 0x000ee8000c1e1500 */
[----:B------:R0:W3:Y:S04]  /*fd40*/  LDG.E.U16 R21, desc[UR8][R4.64] ;  /* 0x0000000804157981 */ /* 0x0000e8000c1e1500 */
[----:B------:R-:W3:Y:S04]  /*fd50*/  LDL.64 R48, [R1+0x280] ;  /* 0x0002800001307983 */ /* 0x000ee80000100a00 */
[----:B------:R1:W3:Y:S04]  /*fd60*/  LDG.E.U16 R23, desc[UR8][R28.64] ;  /* 0x000000081c177981 */ /* 0x0002e8000c1e1500 */
[----:B------:R-:W3:Y:S04]  /*fd70*/  LDL.64 R68, [R1+0x260] ;  /* 0x0002600001447983 */ /* 0x000ee80000100a00 */
[----:B------:R-:W3:Y:S04]  /*fd80*/  LDL.64 R66, [R1+0x250] ;  /* 0x0002500001427983 */ /* 0x000ee80000100a00 */
[----:B------:R-:W3:Y:S04]  /*fd90*/  LDL.64 R60, [R1+0x248] ;  /* 0x00024800013c7983 */ /* 0x000ee80000100a00 */
[----:B------:R-:W3:Y:S04]  /*fda0*/  LDL.64 R58, [R1+0x240] ;  /* 0x00024000013a7983 */ /* 0x000ee80000100a00 */
[----:B------:R-:W3:Y:S04]  /*fdb0*/  LDL.64 R74, [R1+0x228] ;  /* 0x00022800014a7983 */ /* 0x000ee80000100a00 */
[----:B------:R-:W3:Y:S04]  /*fdc0*/  LDL.64 R72, [R1+0x220] ;  /* 0x0002200001487983 */ /* 0x000ee80000100a00 */
[----:B------:R-:W3:Y:S04]  /*fdd0*/  LDG.E.U16 R24, desc[UR8][R24.64] ;  /* 0x0000000818187981 */ /* 0x000ee8000c1e1500 */
[----:B------:R-:W3:Y:S04]  /*fde0*/  LDL.64 R76, [R1+0x230] ;  /* 0x00023000014c7983 */ /* 0x000ee80000100a00 */
        /* <DEDUP_REMOVED lines=11> */
[----:B------:R-:W3:Y:S01]  /*fea0*/  LDL.64 R90, [R1+0x190] ;  /* 0x00019000015a7983 */ /* 0x000ee20000100a00 */
[----:B0-----:R-:W-:-:S03]  /*feb0*/  IMAD.WIDE R4, R3, 0x2, R36 ;  /* 0x0000000203047825 */ /* 0x001fc600078e0224 */
[----:B------:R-:W3:Y:S01]  /*fec0*/  LDL.64 R36, [R1+0x288] ;  /* 0x0002880001247983 */ /* 0x000ee20000100a00 */
[----:B-1----:R-:W-:-:S03]  /*fed0*/  IMAD.WIDE R28, R3, 0x2, R40 ;  /* 0x00000002031c7825 */ /* 0x002fc600078e0228 */
[----:B------:R-:W3:Y:S04]  /*fee0*/  LDL.64 R40, [R1+0x268] ;  /* 0x0002680001287983 */ /* 0x000ee80000100a00 */
[----:B------:R-:W3:Y:S04]  /*fef0*/  LDG.E.U16 R28, desc[UR8][R28.64] ;  /* 0x000000081c1c7981 */ /* 0x000ee8000c1e1500 */
[----:B------:R0:W3:Y:S02]  /*ff00*/  LDG.E.U16 R25, desc[UR8][R4.64] ;  /* 0x0000000804197981 */ /* 0x0000e4000c1e1500 */
[----:B0-----:R-:W-:-:S02]  /*ff10*/  IMAD.WIDE R4, R3, 0x2, R52 ;  /* 0x0000000203047825 */ /* 0x001fc400078e0234 */
[----:B------:R-:W3:Y:S02]  /*ff20*/  LDL.64 R52, [R1+0x258] ;  /* 0x0002580001347983 */ /* 0x000ee40000100a00 */
[----:B----4-:R-:W-:-:S05]  /*ff30*/  IMAD.WIDE R32, R3, 0x2, R32 ;  /* 0x0000000203207825 */ /* 0x010fca00078e0220 */
[----:B------:R0:W4:Y:S02]  /*ff40*/  LDG.E.U16 R29, desc[UR8][R32.64] ;  /* 0x00000008201d7981 */ /* 0x000124000c1e1500 */
[C---:B0-----:R-:W-:Y:S02]  /*ff50*/  IMAD.WIDE R32, R3.reuse, 0x2, R70 ;  /* 0x0000000203207825 */ /* 0x041fe400078e0246 */
[----:B------:R-:W4:Y:S04]  /*ff60*/  LDL.64 R70, [R1+0x1f8] ;  /* 0x0001f80001467983 */ /* 0x000f280000100a00 */
[----:B------:R-:W4:Y:S01]  /*ff70*/  LDG.E.U16 R32, desc[UR8][R32.64] ;  /* 0x0000000820207981 */ /* 0x000f22000c1e1500 */
[----:B--2---:R-:W-:-:S05]  /*ff80*/  IMAD.WIDE R38, R3, 0x2, R38 ;  /* 0x0000000203267825 */ /* 0x004fca00078e0226 */
[----:B------:R0:W2:Y:S02]  /*ff90*/  LDG.E.U16 R33, desc[UR8][R38.64] ;  /* 0x0000000826217981 */ /* 0x0000a4000c1e1500 */
[C---:B0-----:R-:W-:Y:S02]  /*ffa0*/  IMAD.WIDE R38, R3.reuse, 0x2, R62 ;  /* 0x0000000203267825 */ /* 0x041fe400078e023e */
[----:B------:R-:W2:Y:S02]  /*ffb0*/  LDL.64 R62, [R1+0x210] ;  /* 0x00021000013e7983 */ /* 0x000ea40000100a00 */
[C---:B------:R-:W-:Y:S02]  /*ffc0*/  IMAD.WIDE R26, R3.reuse, 0x2, R26 ;  /* 0x00000002031a7825 */ /* 0x040fe400078e021a */
[----:B------:R-:W4:Y:S02]  /*ffd0*/  LDG.E.U16 R38, desc[UR8][R38.64] ;  /* 0x0000000826267981 */ /* 0x000f24000c1e1500 */
[----:B---3--:R-:W-:-:S02]  /*ffe0*/  IMAD.WIDE R34, R3, 0x2, R34 ;  /* 0x0000000203227825 */ /* 0x008fc400078e0222 */
[----:B------:R-:W3:Y:S02]  /*fff0*/  LDG.E.U16 R26, desc[UR8][R26.64] ;  /* 0x000000081a1a7981 */ /* 0x000ee4000c1e1500 */
[----:B------:R-:W-:-:S06]  /*10000*/  IMAD.WIDE R30, R3, 0x2, R30 ;  /* 0x00000002031e7825 */ /* 0x000fcc00078e021e */
[----:B------:R-:W3:Y:S04]  /*10010*/  LDG.E.U16 R30, desc[UR8][R30.64] ;  /* 0x000000081e1e7981 */ /* 0x000ee8000c1e1500 */
[----:B------:R0:W3:Y:S04]  /*10020*/  LDG.E.U16 R27, desc[UR8][R34.64] ;  /* 0x00000008221b7981 */ /* 0x0000e8000c1e1500 */
[----:B------:R1:W3:Y:S01]  /*10030*/  LDG.E.U16 R31, desc[UR8][R4.64] ;  /* 0x00000008041f7981 */ /* 0x0002e2000c1e1500 */
[----:B0-----:R-:W-:-:S03]  /*10040*/  IMAD.WIDE R34, R3, 0x2, R50 ;  /* 0x0000000203227825 */ /* 0x001fc600078e0232 */
[----:B------:R-:W3:Y:S01]  /*10050*/  LDL.64 R50, [R1+0x238] ;  /* 0x0002380001327983 */ /* 0x000ee20000100a00 */
[----:B-1----:R-:W-:-:S03]  /*10060*/  IMAD.WIDE R4, R3, 0x2, R64 ;  /* 0x0000000203047825 */ /* 0x002fc600078e0240 */
[----:B------:R-:W3:Y:S01]  /*10070*/  LDG.E.U16 R34, desc[UR8][R34.64] ;  /* 0x0000000822227981 */ /* 0x000ee2000c1e1500 */
[----:B------:R-:W-:-:S03]  /*10080*/  IMAD.WIDE R48, R3, 0x2, R48 ;  /* 0x0000000203307825 */ /* 0x000fc600078e0230 */
[----:B------:R-:W3:Y:S01]  /*10090*/  LDL.64 R64, [R1+0x218] ;  /* 0x0002180001407983 */ /* 0x000ee20000100a00 */
[----:B------:R-:W-:-:S03]  /*100a0*/  IMAD.WIDE R46, R3, 0x2, R46 ;  /* 0x00000002032e7825 */ /* 0x000fc600078e022e */
[----:B------:R0:W3:Y:S04]  /*100b0*/  LDG.E.U16 R35, desc[UR8][R4.64] ;  /* 0x0000000804237981 */ /* 0x0000e8000c1e1500 */
[----:B------:R1:W3:Y:S01]  /*100c0*/  LDG.E.U16 R39, desc[UR8][R46.64] ;  /* 0x000000082e277981 */ /* 0x0002e2000c1e1500 */
[----:B0-----:R-:W-:-:S03]  /*100d0*/  IMAD.WIDE R4, R3, 0x2, R68 ;  /* 0x0000000203047825 */ /* 0x001fc600078e0244 */
[----:B------:R-:W3:Y:S01]  /*100e0*/  LDL.64 R68, [R1+0x1f0] ;  /* 0x0001f00001447983 */ /* 0x000ee20000100a00 */
[----:B-1----:R-:W-:-:S04]  /*100f0*/  IMAD.WIDE R46, R3, 0x2, R60 ;  /* 0x00000002032e7825 */ /* 0x002fc800078e023c */
[----:B------:R-:W-:-:S04]  /*10100*/  IMAD.WIDE R36, R3, 0x2, R36 ;  /* 0x0000000203247825 */ /* 0x000fc800078e0224 */
[C---:B------:R-:W-:Y:S02]  /*10110*/  IMAD.WIDE R40, R3.reuse, 0x2, R40 ;  /* 0x0000000203287825 */ /* 0x040fe400078e0228 */
[----:B------:R-:W3:Y:S04]  /*10120*/  LDG.E.U16 R36, desc[UR8][R36.64] ;  /* 0x0000000824247981 */ /* 0x000ee8000c1e1500 */
[----:B------:R-:W3:Y:S04]  /*10130*/  LDG.E.U16 R40, desc[UR8][R40.64] ;  /* 0x0000000828287981 */ /* 0x000ee8000c1e1500 */
[----:B------:R0:W3:Y:S04]  /*10140*/  LDG.E.U16 R37, desc[UR8][R48.64] ;  /* 0x0000000830257981 */ /* 0x0000e8000c1e1500 */
[----:B------:R1:W3:Y:S01]  /*10150*/  LDG.E.U16 R41, desc[UR8][R4.64] ;  /* 0x0000000804297981 */ /* 0x0002e2000c1e1500 */
[----:B0-----:R-:W-:-:S03]  /*10160*/  IMAD.WIDE R48, R3, 0x2, R58 ;  /* 0x0000000203307825 */ /* 0x001fc600078e023a */
[----:B------:R0:W3:Y:S01]  /*10170*/  LDG.E.U16 R58, desc[UR8][R46.64] ;  /* 0x000000082e3a7981 */ /* 0x0000e2000c1e1500 */
[----:B-1----:R-:W-:-:S03]  /*10180*/  IMAD.WIDE R4, R3, 0x2, R66 ;  /* 0x0000000203047825 */ /* 0x002fc600078e0242 */
[----:B------:R-:W3:Y:S04]  /*10190*/  LDL.64 R66, [R1+0x1e8] ;  /* 0x0001e80001427983 */ /* 0x000ee80000100a00 */
[----:B------:R1:W3:Y:S01]  /*101a0*/  LDG.E.U16 R59, desc[UR8][R48.64] ;  /* 0x00000008303b7981 */ /* 0x0002e2000c1e1500 */
[----:B0-----:R-:W-:-:S03]  /*101b0*/  IMAD.WIDE R46, R3, 0x2, R74 ;  /* 0x00000002032e7825 */ /* 0x001fc600078e024a */
[----:B------:R-:W3:Y:S01]  /*101c0*/  LDL.64 R74, [R1+0x1c8] ;  /* 0x0001c800014a7983 */ /* 0x000ee20000100a00 */
[----:B------:R-:W-:-:S03]  /*101d0*/  IMAD.WIDE R52, R3, 0x2, R52 ;  /* 0x0000000203347825 */ /* 0x000fc600078e0234 */
[----:B------:R0:W3:Y:S01]  /*101e0*/  LDG.E.U16 R57, desc[UR8][R4.64] ;  /* 0x0000000804397981 */ /* 0x0000e2000c1e1500 */
[----:B-1----:R-:W-:-:S03]  /*101f0*/  IMAD.WIDE R48, R3, 0x2, R72 ;  /* 0x0000000203307825 */ /* 0x002fc600078e0248 */
[----:B------:R-:W3:Y:S04]  /*10200*/  LDL.64 R72, [R1+0x1c0] ;  /* 0x0001c00001487983 */ /* 0x000ee80000100a00 */
[----:B------:R-:W3:Y:S01]  /*10210*/  LDG.E.U16 R42, desc[UR8][R52.64] ;  /* 0x00000008342a7981 */ /* 0x000ee2000c1e1500 */
[----:B0-----:R-:W-:-:S03]  /*10220*/  IMAD.WIDE R4, R3, 0x2, R76 ;  /* 0x0000000203047825 */ /* 0x001fc600078e024c */
[----:B------:R-:W3:Y:S04]  /*10230*/  LDL.64 R76, [R1+0x198] ;  /* 0x00019800014c7983 */ /* 0x000ee80000100a00 */
[----:B------:R0:W3:Y:S02]  /*10240*/  LDG.E.U16 R61, desc[UR8][R4.64] ;  /* 0x00000008043d7981 */ /* 0x0000e4000c1e1500 */
[C---:B0-----:R-:W-:Y:S02]  /*10250*/  IMAD.WIDE R4, R3.reuse, 0x2, R84 ;  /* 0x0000000203047825 */ /* 0x041fe400078e0254 */
[----:B------:R-:W3:Y:S02]  /*10260*/  LDL.64 R84, [R1+0x178] ;  /* 0x0001780001547983 */ /* 0x000ee40000100a00 */
[----:B--2---:R-:W-:-:S02]  /*10270*/  IMAD.WIDE R52, R3, 0x2, R62 ;  /* 0x0000000203347825 */ /* 0x004fc400078e023e */
[----:B------:R0:W2:Y:S04]  /*10280*/  LDG.E.U16 R62, desc[UR8][R46.64] ;  /* 0x000000082e3e7981 */ /* 0x0000a8000c1e1500 */
[----:B------:R4:W2:Y:S01]  /*10290*/  LDG.E.U16 R63, desc[UR8][R48.64] ;  /* 0x00000008303f7981 */ /* 0x0008a2000c1e1500 */
[----:B0-----:R-:W-:-:S03]  /*102a0*/  IMAD.WIDE R46, R3, 0x2, R82 ;  /* 0x00000002032e7825 */ /* 0x001fc600078e0252 */
[----:B------:R-:W2:Y:S01]  /*102b0*/  LDL.64 R82, [R1+0x170] ;  /* 0x0001700001527983 */ /* 0x000ea20000100a00 */
[----:B----4-:R-:W-:-:S04]  /*102c0*/  IMAD.WIDE R48, R3, 0x2, R70 ;  /* 0x0000000203307825 */ /* 0x010fc800078e0246 */
[----:B---3--:R-:W-:-:S05]  /*102d0*/  IMAD.WIDE R50, R3, 0x2, R50 ;  /* 0x0000000203327825 */ /* 0x008fca00078e0232 */
[----:B------:R0:W3:Y:S02]  /*102e0*/  LDG.E.U16 R60, desc[UR8][R50.64] ;  /* 0x00000008323c7981 */ /* 0x0000e4000c1e1500 */
[C---:B0-----:R-:W-:Y:S02]  /*102f0*/  IMAD.WIDE R50, R3.reuse, 0x2, R64 ;  /* 0x0000000203327825 */ /* 0x041fe400078e0240 */
[----:B------:R-:W4:Y:S04]  /*10300*/  LDG.E.U16 R65, desc[UR8][R52.64] ;  /* 0x0000000834417981 */ /* 0x000f28000c1e1500 */
[----:B------:R0:W3:Y:S02]  /*10310*/  LDG.E.U16 R64, desc[UR8][R50.64] ;  /* 0x0000000832407981 */ /* 0x0000e4000c1e1500 */
[----:B0-----:R-:W-:-:S02]  /*10320*/  IMAD.WIDE R50, R3, 0x2, R68 ;  /* 0x0000000203327825 */ /* 0x001fc400078e0244 */
[----:B------:R0:W3:Y:S04]  /*10330*/  LDG.E.U16 R68, desc[UR8][R48.64] ;  /* 0x0000000830447981 */ /* 0x0000e8000c1e1500 */
[----:B------:R1:W3:Y:S01]  /*10340*/  LDG.E.U16 R69, desc[UR8][R50.64] ;  /* 0x0000000832457981 */ /* 0x0002e2000c1e1500 */
[----:B0-----:R-:W-:-:S04]  /*10350*/  IMAD.WIDE R48, R3, 0x2, R96 ;  /* 0x0000000203307825 */ /* 0x001fc800078e0260 */
[C---:B------:R-:W-:Y:S02]  /*10360*/  IMAD.WIDE R52, R3.reuse, 0x2, R66 ;  /* 0x0000000203347825 */ /* 0x040fe400078e0242 */
[----:B------:R0:W4:Y:S04]  /*10370*/  LDG.E.U16 R67, desc[UR8][R46.64] ;  /* 0x000000082e437981 */ /* 0x000128000c1e1500 */
[----:B------:R0:W4:Y:S01]  /*10380*/  LDG.E.U16 R70, desc[UR8][R52.64] ;  /* 0x0000000834467981 */ /* 0x000122000c1e1500 */
[----:B-1----:R-:W-:-:S03]  /*10390*/  IMAD.WIDE R50, R3, 0x2, R74 ;  /* 0x0000000203327825 */ /* 0x002fc600078e024a */
[----:B------:R1:W4:Y:S01]  /*103a0*/  LDG.E.U16 R66, desc[UR8][R4.64] ;  /* 0x0000000804427981 */ /* 0x000322000c1e1500 */
[----:B0-----:R-:W-:-:S03]  /*103b0*/  IMAD.WIDE R46, R3, 0x2, R98 ;  /* 0x00000002032e7825 */ /* 0x001fc600078e0262 */
[----:B------:R0:W4:Y:S01]  /*103c0*/  LDG.E.U16 R74, desc[UR8][R50.64] ;  /* 0x00000008324a7981 */ /* 0x000122000c1e1500 */
[----:B------:R-:W-:-:S03]  /*103d0*/  IMAD.WIDE R52, R3, 0x2, R72 ;  /* 0x0000000203347825 */ /* 0x000fc600078e0248 */
        /* <DEDUP_REMOVED lines=14> */
[----:B------:R-:W4:Y:S01]  /*104c0*/  LDG.E.U16 R80, desc[UR8][R52.64] ;  /* 0x0000000834507981 */ /* 0x000f22000c1e1500 */
[----:B0-----:R-:W-:-:S03]  /*104d0*/  IMAD.WIDE R46, R3, 0x2, R88 ;  /* 0x00000002032e7825 */ /* 0x001fc600078e0258 */
[----:B------:R0:W4:Y:S01]  /*104e0*/  LDG.E.U16 R76, desc[UR8][R4.64] ;  /* 0x00000008044c7981 */ /* 0x000122000c1e1500 */
[----:B------:R-:W-:-:S03]  /*104f0*/  IMAD.WIDE R48, R3, 0x2, R86 ;  /* 0x0000000203307825 */ /* 0x000fc600078e0256 */
[----:B------:R-:W4:Y:S04]  /*10500*/  LDG.E.U16 R46, desc[UR8][R46.64] ;  /* 0x000000082e2e7981 */ /* 0x000f28000c1e1500 */
[----:B------:R-:W4:Y:S01]  /*10510*/  LDG.E.U16 R48, desc[UR8][R48.64] ;  /* 0x0000000830307981 */ /* 0x000f22000c1e1500 */
[----:B0-----:R-:W-:-:S03]  /*10520*/  IMAD.WIDE R4, R3, 0x2, R90 ;  /* 0x0000000203047825 */ /* 0x001fc600078e025a */
[----:B------:R-:W4:Y:S01]  /*10530*/  LDG.E.U16 R50, desc[UR8][R50.64] ;  /* 0x0000000832327981 */ /* 0x000f22000c1e1500 */
[----:B--2---:R-:W-:-:S03]  /*10540*/  IMAD.WIDE R52, R3, 0x2, R82 ;  /* 0x0000000203347825 */ /* 0x004fc600078e0252 */
[----:B------:R0:W2:Y:S04]  /*10550*/  LDG.E.U16 R81, desc[UR8][R4.64] ;  /* 0x0000000804517981 */ /* 0x0000a8000c1e1500 */
[----:B------:R-:W2:Y:S01]  /*10560*/  LDG.E.U16 R52, desc[UR8][R52.64] ;  /* 0x0000000834347981 */ /* 0x000ea2000c1e1500 */
[----:B------:R-:W-:Y:S02]  /*10570*/  F2FP.BF16.F32.PACK_AB R6, R44, R6 ;  /* 0x000000062c06723e */ /* 0x000fe400000010ff */
[----:B------:R-:W-:Y:S02]  /*10580*/  F2FP.BF16.F32.PACK_AB R7, R43, R7 ;  /* 0x000000072b07723e */ /* 0x000fe400000010ff */
[----:B0-----:R-:W-:Y:S02]  /*10590*/  F2FP.BF16.F32.PACK_AB R4, R55, R56 ;  /* 0x000000383704723e */ /* 0x001fe400000010ff */
[----:B------:R-:W-:Y:S01]  /*105a0*/  F2FP.BF16.F32.PACK_AB R5, R54, R45 ;  /* 0x0000002d3605723e */ /* 0x000fe200000010ff */
[----:B------:R-:W-:Y:S03]  /*105b0*/  STS.U16 [R196+UR4+0x18000], R8 ;  /* 0x01800008c4007988 */ /* 0x000fe60008000404 */
[----:B------:R-:W-:Y:S01]  /*105c0*/  STTM.16dp32bit_t0_t15.x4 tmem[UR6+0x110], R4 ;  /* 0x00011004000079ed */ /* 0x000fe20008900006 */
[----:B------:R-:W-:Y:S01]  /*105d0*/  STTM.16dp32bit_t16_t31.x4 tmem[UR6+0x114], R4 ;  /* 0x00011404000079ed */ /* 0x000fe20008920006 */
        /* <DEDUP_REMOVED lines=42> */
[----:B----4-:R-:W-:Y:S04]  /*10880*/  STS.U16 [R196+UR4+0x1ab00], R65 ;  /* 0x01ab0041c4007988 */ /* 0x010fe80008000404 */
        /* <DEDUP_REMOVED lines=18> */
[----:B--2---:R-:W-:Y:S04]  /*109b0*/  STS.U16 [R196+UR4+0x1bb00], R81 ;  /* 0x01bb0051c4007988 */ /* 0x004fe80008000404 */
[----:B------:R0:W-:Y:S01]  /*109c0*/  STS.U16 [R196+UR4+0x1bf00], R52 ;  /* 0x01bf0034c4007988 */ /* 0x0001e20008000404 */
[----:B------:R-:W1:Y:S02]  /*109d0*/  FENCE.VIEW.ASYNC.T ;  /* 0x00000000000073c6 */ /* 0x000e640000000200 */
[----:B-1----:R-:W-:Y:S06]  /*109e0*/  BAR.SYNC.DEFER_BLOCKING 0x0 ;  /* 0x0000000000007b1d */ /* 0x002fec0000010000 */
[----:B0-----:R-:W-:Y:S01]  /*109f0*/  LDTM.x64 R4, tmem[UR6] ;  /* 0x00000006000479ee */ /* 0x001fe20008340000 */
[----:B------:R-:W0:Y:S01]  /*10a00*/  LDTM.x64 R132, tmem[UR6+0x40] ;  /* 0x00004006008479ee */ /* 0x000e220008340000 */
[----:B------:R-:W-:Y:S01]  /*10a10*/  LDTM.x64 R68, tmem[UR6+0x80] ;  /* 0x00008006004479ee */ /* 0x000fe20008340000 */
[----:B0-----:R-:W-:Y:S04]  /*10a20*/  STL.64 [R1+0x758], R194 ;  /* 0x000758c201007387 */ /* 0x001fe80000100a00 */
[----:B------:R-:W-:Y:S04]  /*10a30*/  STL.64 [R1+0x750], R192 ;  /* 0x000750c001007387 */ /* 0x000fe80000100a00 */
        /* <DEDUP_REMOVED lines=29> */
[----:B------:R0:W-:Y:S02]  /*10c10*/  STL.64 [R1+0x660], R132 ;  /* 0x0006608401007387 */ /* 0x0001e40000100a00 */
[----:B0-----:R-:W0:Y:S01]  /*10c20*/  LDTM.x64 R132, tmem[UR6+0xc0] ;  /* 0x0000c006008479ee */ /* 0x001e220008340000 */
[----:B------:R-:W-:Y:S01]  /*10c30*/  FADD R0, -R198, R0 ;  /* 0x00000000c6007221 */ /* 0x000fe20000000100 */
[----:B------:R-:W-:-:S03]  /*10c40*/  NOP ;  /* 0x0000000000007918 */ /* 0x000fc60000000000 */
[----:B------:R-:W-:-:S06]  /*10c50*/  FMUL R0, R0, 1.4426950216293334961 ;  /* 0x3fb8aa3b00007820 */ /* 0x000fcc0000400000 */
[----:B------:R-:W1:Y:S01]  /*10c60*/  MUFU.EX2 R0, R0 ;  /* 0x0000000000007308 */ /* 0x000e620000000800 */
[----:B0-----:R-:W-:Y:S01]  /*10c70*/  STL.64 [R1], R132 ;  /* 0x0000008401007387 */ /* 0x001fe20000100a00 */
[----:B------:R-:W-:Y:S01]  /*10c80*/  MOV R197, R194 ;  /* 0x000000c200c57202 */ /* 0x000fe20000000f00 */
[----:B------:R-:W-:Y:S02]  /*10c90*/  IMAD.MOV.U32 R2, RZ, RZ, R195 ;  /* 0x000000ffff027224 */ /* 0x000fe400078e00c3 */
[----:B------:R-:W-:Y:S01]  /*10ca0*/  STL.64 [R1+0x8], R134 ;  /* 0x0000088601007387 */ /* 0x000fe20000100a00 */
[----:B------:R-:W-:-:S03]  /*10cb0*/  IMAD.MOV.U32 R200, RZ, RZ, R192 ;  /* 0x000000ffffc87224 */ /* 0x000fc600078e00c0 */
[----:B------:R-:W-:Y:S01]  /*10cc0*/  STL.64 [R1+0x10], R136 ;  /* 0x0000108801007387 */ /* 0x000fe20000100a00 */
[----:B------:R-:W-:Y:S01]  /*10cd0*/  IMAD.MOV.U32 R199, RZ, RZ, R193 ;  /* 0x000000ffffc77224 */ /* 0x000fe200078e00c1 */
[----:B------:R-:W-:Y:S02]  /*10ce0*/  MOV R202, R190 ;  /* 0x000000be00ca7202 */ /* 0x000fe40000000f00 */
[----:B------:R0:W-:Y:S01]  /*10cf0*/  STL.64 [R1+0x18], R138 ;  /* 0x0000188a01007387 */ /* 0x0001e20000100a00 */
[----:B------:R-:W-:-:S03]  /*10d00*/  IMAD.MOV.U32 R201, RZ, RZ, R191 ;  /* 0x000000ffffc97224 */ /* 0x000fc600078e00bf */
[----:B------:R-:W2:Y:S01]  /*10d10*/  LDL.LU.64 R194, [R1+0x758] ;  /* 0x0007580001c27983 */ /* 0x000ea20000300a00 */
[----:B------:R-:W-:Y:S01]  /*10d20*/  IMAD.MOV.U32 R204, RZ, RZ, R188 ;  /* 0x000000ffffcc7224 */ /* 0x000fe200078e00bc */
[----:B------:R-:W-:Y:S01]  /*10d30*/  MOV R206, R186 ;  /* 0x000000ba00ce7202 */ /* 0x000fe20000000f00 */
[----:B------:R-:W-:Y:S01]  /*10d40*/  IMAD.MOV.U32 R203, RZ, RZ, R189 ;  /* 0x000000ffffcb7224 */ /* 0x000fe200078e00bd */
[----:B------:R-:W3:Y:S01]  /*10d50*/  LDL.LU.64 R192, [R1+0x750] ;  /* 0x0007500001c07983 */ /* 0x000ee20000300a00 */
[----:B------:R-:W-:-:S03]  /*10d60*/  IMAD.MOV.U32 R205, RZ, RZ, R187 ;  /* 0x000000ffffcd7224 */ /* 0x000fc600078e00bb */
[----:B------:R-:W4:Y:S01]  /*10d70*/  LDL.LU.64 R190, [R1+0x748] ;  /* 0x0007480001be7983 */ /* 0x000f220000300a00 */
[----:B------:R-:W-:Y:S01]  /*10d80*/  IMAD.MOV.U32 R208, RZ, RZ, R184 ;  /* 0x000000ffffd07224 */ /* 0x000fe200078e00b8 */
[----:B------:R-:W-:Y:S01]  /*10d90*/  MOV R213, R182 ;  /* 0x000000b600d57202 */ /* 0x000fe20000000f00 */
[----:B------:R-:W-:Y:S01]  /*10da0*/  IMAD.MOV.U32 R207, RZ, RZ, R185 ;  /* 0x000000ffffcf7224 */ /* 0x000fe200078e00b9 */
[----:B------:R-:W2:Y:S01]  /*10db0*/  LDL.LU.64 R188, [R1+0x740] ;  /* 0x0007400001bc7983 */ /* 0x000ea20000300a00 */
[----:B------:R-:W-:-:S03]  /*10dc0*/  IMAD.MOV.U32 R209, RZ, RZ, R183 ;  /* 0x000000ffffd17224 */ /* 0x000fc600078e00b7 */
[----:B------:R-:W2:Y:S01]  /*10dd0*/  LDL.LU.64 R186, [R1+0x738] ;  /* 0x0007380001ba7983 */ /* 0x000ea20000300a00 */
        /* <DEDUP_REMOVED lines=58> */
[----:B------:R-:W-:Y:S02]  /*11180*/  IMAD.MOV.U32 R211, RZ, RZ, R143 ;  /* 0x000000ffffd37224 */ /* 0x000fe400078e008f */
[C---:B-1----:R-:W-:Y:S01]  /*11190*/  FMUL R60, R0.reuse, R60 ;  /* 0x0000003c003c7220 */ /* 0x042fe20000400000 */
[----:B------:R-:W2:Y:S01]  /*111a0*/  LDL.LU.64 R146, [R1+0x698] ;  /* 0x0006980001927983 */ /* 0x000ea20000300a00 */
[----:B------:R-:W-:Y:S02]  /*111b0*/  IMAD.MOV.U32 R210, RZ, RZ, R140 ;  /* 0x000000ffffd27224 */ /* 0x000fe400078e008c */
[C---:B------:R-:W-:Y:S01]  /*111c0*/  FMUL R4, R0.reuse, R4 ;  /* 0x0000000400047220 */ /* 0x040fe20000400000 */
[----:B------:R-:W-:Y:S01]  /*111d0*/  IMAD.MOV.U32 R252, RZ, RZ, R141 ;  /* 0x000000fffffc7224 */ /* 0x000fe200078e008d */
[----:B------:R-:W2:Y:S01]  /*111e0*/  LDL.LU.64 R144, [R1+0x690] ;  /* 0x0006900001907983 */ /* 0x000ea20000300a00 */
[C---:B------:R-:W-:Y:S01]  /*111f0*/  FMUL R5, R0.reuse, R5 ;  /* 0x0000000500057220 */ /* 0x040fe20000400000 */
[C---:B------:R-:W-:Y:S01]  /*11200*/  FMUL R6, R0.reuse, R6 ;  /* 0x0000000600067220 */ /* 0x040fe20000400000 */
[C---:B------:R-:W-:Y:S01]  /*11210*/  FMUL R7, R0.reuse, R7 ;  /* 0x0000000700077220 */ /* 0x040fe20000400000 */
[----:B------:R-:W2:Y:S01]  /*11220*/  LDL.LU.64 R142, [R1+0x688] ;  /* 0x00068800018e7983 */ /* 0x000ea20000300a00 */
        /* <DEDUP_REMOVED lines=59> */
[----:B------:R-:W2:Y:S04]  /*115e0*/  LDL.LU.64 R140, [R1+0x680] ;  /* 0x00068000018c7983 */ /* 0x000ea80000300a00 */
[----:B0-----:R-:W2:Y:S04]  /*115f0*/  LDL.LU.64 R138, [R1+0x678] ;  /* 0x00067800018a7983 */ /* 0x001ea80000300a00 */
[----:B------:R-:W2:Y:S04]  /*11600*/  LDL.LU.64 R136, [R1+0x670] ;  /* 0x0006700001887983 */ /* 0x000ea80000300a00 */
[----:B------:R-:W2:Y:S04]  /*11610*/  LDL.LU.64 R134, [R1+0x668] ;  /* 0x0006680001867983 */ /* 0x000ea80000300a00 */
[----:B------:R-:W2:Y:S01]  /*11620*/  LDL.LU.64 R132, [R1+0x660] ;  /* 0x0006600001847983 */ /* 0x000ea20000300a00 */
[----:B------:R0:W-:Y:S03]  /*11630*/  STTM.x64 tmem[UR6], R4 ;  /* 0x00000004000079ed */ /* 0x0001e60008340006 */
[----:B0-----:R-:W2:Y:S04]  /*11640*/  LDL.LU R60, [R1] ;  /* 0x00000000013c7983 */ /* 0x001ea80000300800 */
[----:B------:R-:W3:Y:S04]  /*11650*/  LDL.LU R61, [R1+0x4] ;  /* 0x00000400013d7983 */ /* 0x000ee80000300800 */
[----:B------:R-:W4:Y:S04]  /*11660*/  LDL.LU R62, [R1+0x8] ;  /* 0x00000800013e7983 */ /* 0x000f280000300800 */
[----:B------:R-:W4:Y:S04]  /*11670*/  LDL.LU R63, [R1+0xc] ;  /* 0x00000c00013f7983 */ /* 0x000f280000300800 */
[----:B------:R-:W4:Y:S04]  /*11680*/  LDL.LU R64, [R1+0x10] ;  /* 0x0000100001407983 */ /* 0x000f280000300800 */
[----:B------:R-:W4:Y:S04]  /*11690*/  LDL.LU R65, [R1+0x14] ;  /* 0x0000140001417983 */ /* 0x000f280000300800 */
[----:B------:R-:W4:Y:S04]  /*116a0*/  LDL.LU R66, [R1+0x18] ;  /* 0x0000180001427983 */ /* 0x000f280000300800 */
[----:B------:R-:W4:Y:S01]  /*116b0*/  LDL.LU R67, [R1+0x1c] ;  /* 0x00001c0001437983 */ /* 0x000f220000300800 */
[C---:B------:R-:W-:Y:S01]  /*116c0*/  FMUL R12, R0.reuse, R210 ;  /* 0x000000d2000c7220 */ /* 0x040fe20000400000 */
[C---:B------:R-:W-:Y:S01]  /*116d0*/  FMUL R13, R0.reuse, R252 ;  /* 0x000000fc000d7220 */ /* 0x040fe20000400000 */
[C---:B------:R-:W-:Y:S01]  /*116e0*/  FMUL R14, R0.reuse, R212 ;  /* 0x000000d4000e7220 */ /* 0x040fe20000400000 */
[----:B------:R-:W4:Y:S01]  /*116f0*/  LDL.LU R210, [R1+0x65c] ;  /* 0x00065c0001d27983 */ /* 0x000f220000300800 */
[C---:B------:R-:W-:Y:S01]  /*11700*/  FMUL R15, R0.reuse, R211 ;  /* 0x000000d3000f7220 */ /* 0x040fe20000400000 */
[----:B------:R-:W-:-:S02]  /*11710*/  FMUL R16, R0, R251 ;  /* 0x000000fb00107220 */ /* 0x000fc40000400000 */
[----:B------:R-:W4:Y:S01]  /*11720*/  LDL.LU R252, [R1+0x658] ;  /* 0x0006580001fc7983 */ /* 0x000f220000300800 */
[----:B------:R-:W-:-:S03]  /*11730*/  FMUL R17, R0, R250 ;  /* 0x000000fa00117220 */ /* 0x000fc60000400000 */
[----:B------:R-:W4:Y:S01]  /*11740*/  LDL.LU R212, [R1+0x654] ;  /* 0x0006540001d47983 */ /* 0x000f220000300800 */
[----:B------:R-:W-:-:S03]  /*11750*/  FMUL R18, R0, R249 ;  /* 0x000000f900127220 */ /* 0x000fc60000400000 */
[----:B------:R-:W4:Y:S01]  /*11760*/  LDL.LU R211, [R1+0x650] ;  /* 0x0006500001d37983 */ /* 0x000f220000300800 */
[----:B------:R-:W-:-:S03]  /*11770*/  FMUL R19, R0, R248 ;  /* 0x000000f800137220 */ /* 0x000fc60000400000 */
[----:B------:R0:W5:Y:S01]  /*11780*/  LDL.LU R251, [R1+0x64c] ;  /* 0x00064c0001fb7983 */ /* 0x0001620000300800 */
        /* <DEDUP_REMOVED lines=79> */
[----:B------:R0:W5:Y:S04]  /*11c80*/  LDL.LU R208, [R1+0x5ac] ;  /* 0x0005ac0001d07983 */ /* 0x0001680000300800 */
[----:B------:R0:W5:Y:S04]  /*11c90*/  LDL.LU R207, [R1+0x5a8] ;  /* 0x0005a80001cf7983 */ /* 0x0001680000300800 */
[----:B------:R0:W5:Y:S04]  /*11ca0*/  LDL.LU R206, [R1+0x5a4] ;  /* 0x0005a40001ce7983 */ /* 0x0001680000300800 */
[----:B------:R0:W5:Y:S01]  /*11cb0*/  LDL.LU R205, [R1+0x5a0] ;  /* 0x0005a00001cd7983 */ /* 0x0001620000300800 */
[C---:B--2---:R-:W-:Y:S01]  /*11cc0*/  FMUL R4, R0.reuse, R60 ;  /* 0x0000003c00047220 */ /* 0x044fe20000400000 */
[----:B------:R-:W-:-:S02]  /*11cd0*/  FMUL R60, R0, R204 ;  /* 0x000000cc003c7220 */ /* 0x000fc40000400000 */
[----:B------:R0:W5:Y:S01]  /*11ce0*/  LDL.LU R204, [R1+0x59c] ;  /* 0x00059c0001cc7983 */ /* 0x0001620000300800 */
[C---:B---3--:R-:W-:Y:S01]  /*11cf0*/  FMUL R5, R0.reuse, R61 ;  /* 0x0000003d00057220 */ /* 0x048fe20000400000 */
[C---:B------:R-:W-:Y:S02]  /*11d00*/  FMUL R61, R0.reuse, R203 ;  /* 0x000000cb003d7220 */ /* 0x040fe40000400000 */
[----:B------:R0:W5:Y:S01]  /*11d10*/  LDL.LU R203, [R1+0x598] ;  /* 0x0005980001cb7983 */ /* 0x0001620000300800 */
[C---:B----4-:R-:W-:Y:S01]  /*11d20*/  FMUL R6, R0.reuse, R62 ;  /* 0x0000003e00067220 */ /* 0x050fe20000400000 */
[C---:B------:R-:W-:Y:S02]  /*11d30*/  FMUL R62, R0.reuse, R202 ;  /* 0x000000ca003e7220 */ /* 0x040fe40000400000 */
[----:B------:R0:W5:Y:S01]  /*11d40*/  LDL.LU R202, [R1+0x594] ;  /* 0x0005940001ca7983 */ /* 0x0001620000300800 */
[C---:B------:R-:W-:Y:S01]  /*11d50*/  FMUL R7, R0.reuse, R63 ;  /* 0x0000003f00077220 */ /* 0x040fe20000400000 */
[----:B------:R-:W-:-:S02]  /*11d60*/  FMUL R63, R0, R201 ;  /* 0x000000c9003f7220 */ /* 0x000fc40000400000 */
[----:B------:R0:W5:Y:S01]  /*11d70*/  LDL.LU R201, [R1+0x590] ;  /* 0x0005900001c97983 */ /* 0x0001620000300800 */
[C---:B------:R-:W-:Y:S01]  /*11d80*/  FMUL R8, R0.reuse, R64 ;  /* 0x0000004000087220 */ /* 0x040fe20000400000 */
[C---:B------:R-:W-:Y:S02]  /*11d90*/  FMUL R64, R0.reuse, R200 ;  /* 0x000000c800407220 */ /* 0x040fe40000400000 */
[----:B------:R0:W5:Y:S01]  /*11da0*/  LDL.LU R200, [R1+0x58c] ;  /* 0x00058c0001c87983 */ /* 0x0001620000300800 */
[C---:B------:R-:W-:Y:S01]  /*11db0*/  FMUL R9, R0.reuse, R65 ;  /* 0x0000004100097220 */ /* 0x040fe20000400000 */
        /* <DEDUP_REMOVED lines=136> */
[----:B------:R-:W-:Y:S03]  /*12640*/  STTM.x64 tmem[UR6+0x40], R132 ;  /* 0x00004084000079ed */ /* 0x000fe60008340006 */
[----:B------:R-:W-:Y:S01]  /*12650*/  STTM.x64 tmem[UR6+0x80], R68 ;  /* 0x00008044000079ed */ /* 0x000fe20008340006 */
[----:B------:R1:W-:Y:S01]  /*12660*/  STTM.x64 tmem[UR6+0xc0], R4 ;  /* 0x0000c004000079ed */ /* 0x0003e20008340006 */
[----:B------:R-:W2:Y:S02]  /*12670*/  FENCE.VIEW.ASYNC.T ;  /* 0x00000000000073c6 */ /* 0x000ea40000000200 */
[----:B--2---:R-:W-:Y:S06]  /*12680*/  BAR.SYNC.DEFER_BLOCKING 0x0 ;  /* 0x0000000000007b1d */ /* 0x004fec0000010000 */
[----:B------:R2:W-:Y:S06]  /*12690*/  MEMBAR.ALL.CTA ;  /* 0x0000000000007992 */ /* 0x0005ec0000008000 */
[----:B--2---:R-:W2:Y:S01]  /*126a0*/  FENCE.VIEW.ASYNC.S ;  /* 0x00000000000073c6 */ /* 0x004ea20000000000 */
[----:B------:R-:W-:Y:S01]  /*126b0*/  FADD R252, R212, R252 ;  /* 0x000000fcd4fc7221 */ /* 0x000fe20000000000 */
[----:B-1----:R-:W-:Y:S01]  /*126c0*/  LEA R12, R210, UR4, 0x3 ;  /* 0x00000004d20c7c11 */ /* 0x002fe2000f8e18ff */
[----:B------:R-:W-:-:S04]  /*126d0*/  IMAD.MOV.U32 R6, RZ, RZ, R211 ;  /* 0x000000ffff067224 */ /* 0x000fc800078e00d3 */
[----:B------:R-:W-:Y:S01]  /*126e0*/  VIADD R12, R12, 0x1c000 ;  /* 0x0001c0000c0c7836 */ /* 0x000fe20000000000 */
[----:B--2---:R-:W-:Y:S06]  /*126f0*/  BAR.SYNC.DEFER_BLOCKING 0x0 ;  /* 0x0000000000007b1d */ /* 0x004fec0000010000 */
[----:B0-----:R-:W-:Y:S05]  /*12700*/  @P6 BRA `(.L_x_20) ;  /* 0x0000000000606947 */ /* 0x001fea0003800000 */
[----:B------:R-:W-:Y:S02]  /*12710*/  ELECT P0, URZ, PT ;  /* 0x0000000000ff782f */ /* 0x000fe40003800000 */
[----:B-----5:R-:W-:Y:S01]  /*12720*/  R2UR UR70, R214 ;  /* 0x00000000d64672ca */ /* 0x020fe200000e0000 */
[----:B------:R-:W-:Y:S01]  /*12730*/  UMOV UR72, 0x0 ;  /* 0x0000000000487882 */ /* 0x000fe20000000000 */
[----:B------:R-:W-:Y:S01]  /*12740*/  UMOV UR73, 0x4400490 ;  /* 0x0440049000497882 */ /* 0x000fe20000000000 */
[----:B------:R-:W-:Y:S02]  /*12750*/  MOV.SPILL R7, UR7 ;  /* 0x0000000700077c02 */ /* 0x000fe40009000f00 */
[----:B------:R-:W-:Y:S02]  /*12760*/  MOV.SPILL R8, UR6 ;  /* 0x0000000600087c02 */ /* 0x000fe40009000f00 */
[----:B------:R-:W-:Y:S02]  /*12770*/  R2UR UR6, R218 ;  /* 0x00000000da0672ca */ /* 0x000fe400000e0000 */
[----:B------:R-:W-:-:S02]  /*12780*/  R2UR UR7, R219 ;  /* 0x00000000db0772ca */ /* 0x000fc400000e0000 */
[----:B------:R-:W-:Y:S02]  /*12790*/  @P0 IMAD.MOV.U32 R5, RZ, RZ, -0x3fffbff0 ;  /* 0xc0004010ff050424 */ /* 0x000fe400078e00ff */
[----:B------:R-:W-:-:S04]  /*127a0*/  MOV R4, UR70 ;  /* 0x0000004600047c02 */ /* 0x000fc80008000f00 */
[----:B------:R-:W-:Y:S01]  /*127b0*/  @P0 R2UR UR70, R4 ;  /* 0x00000000044602ca */ /* 0x000fe200000e0000 */
[----:B------:R-:W-:Y:S01]  /*127c0*/  IMAD.MOV.U32 R4, RZ, RZ, R12 ;  /* 0x000000ffff047224 */ /* 0x000fe200078e000c */
[----:B------:R-:W-:Y:S01]  /*127d0*/  @P0 R2UR UR71, R5 ;  /* 0x00000000054702ca */ /* 0x000fe200000e0000 */
[----:B------:R-:W-:-:S05]  /*127e0*/  IMAD.MOV.U32 R5, RZ, RZ, RZ ;  /* 0x000000ffff057224 */ /* 0x000fca00078e00ff */
[----:B------:R-:W-:-:S07]  /*127f0*/  @P0 MOV R4, R4 ;  /* 0x0000000400040202 */ /* 0x000fce0000000f00 */
[----:B------:R0:W-:Y:S02]  /*12800*/  UTCHMMA tmem[UR74], gdesc[UR70], tmem[UR5], tmem[UR72], idesc[UR73], UPT ;  /* 0x00ff48464a0079ea */ /* 0x0001e4000b800005 */
[----:B0-----:R-:W-:Y:S01]  /*12810*/  @P0 R2UR UR73, R4 ;  /* 0x00000000044902ca */ /* 0x001fe200000e0000 */
[----:B------:R-:W-:Y:S01]  /*12820*/  UIADD3 UR72, UPT, UPT, UR5, 0x100000, URZ ;  /* 0x0010000005487890 */ /* 0x000fe2000fffe0ff */
[----:B------:R-:W-:Y:S01]  /*12830*/  UMOV UR70, 0x0 ;  /* 0x0000000000467882 */ /* 0x000fe20000000000 */
[----:B------:R-:W-:-:S07]  /*12840*/  UMOV UR71, 0x4400490 ;  /* 0x0440049000477882 */ /* 0x000fce0000000000 */
[----:B------:R0:W-:Y:S03]  /*12850*/  UTCHMMA tmem[UR74], gdesc[UR6], tmem[UR72], tmem[UR70], idesc[UR71], UPT ;  /* 0x00ff46064a0079ea */ /* 0x0001e6000b800048 */
[----:B------:R1:W-:Y:S01]  /*12860*/  UTCBAR [UR73], URZ ;  /* 0x000000ff490073e9 */ /* 0x0003e200080000ff */
[----:B0-----:R-:W-:Y:S02]  /*12870*/  R2UR.FILL UR7, R7 ;  /* 0x00000000070772ca */ /* 0x001fe400004e0000 */
[----:B------:R-:W-:-:S15]  /*12880*/  R2UR.FILL UR6, R8 ;  /* 0x00000000080672ca */ /* 0x000fde00004e0000 */
.L_x_20:
[----:B------:R-:W0:Y:S01]  /*12890*/  S2R R4, SR_CTAID.X ;  /* 0x0000000000047919 */ /* 0x000e220000002500 */
[----:B-----5:R-:W-:Y:S01]  /*128a0*/  IADD3 R208, P0, PT, R208, 0x10, RZ ;  /* 0x00000010d0d07810 */ /* 0x020fe20007f1e0ff */
[----:B------:R-:W2:Y:S01]  /*128b0*/  LDC R5, c[0x0][0x3d4] ;  /* 0x0000f500ff057b82 */ /* 0x000ea20000000800 */
[----:B------:R-:W-:Y:S02]  /*128c0*/  VIADD R210, R210, 0x1 ;  /* 0x00000001d2d27836 */ /* 0x000fe40000000000 */
[----:B------:R-:W-:Y:S01]  /*128d0*/  FFMA R213, R0, R213, R252 ;  /* 0x000000d500d57223 */ /* 0x000fe200000000fc */
[----:B------:R-:W-:Y:S01]  /*128e0*/  MOV R13, R6 ;  /* 0x00000006000d7202 */ /* 0x000fe20000000f00 */
[----:B------:R-:W-:Y:S01]  /*128f0*/  IMAD.X R209, RZ, RZ, R209, P0 ;  /* 0x000000ffffd17224 */ /* 0x000fe200000e06d1 */
[----:B------:R-:W-:-:S04]  /*12900*/  ISETP.GT.AND P1, PT, R210, 0x1, PT ;  /* 0x00000001d200780c */ /* 0x000fc80003f24270 */
[----:B------:R-:W-:Y:S02]  /*12910*/  SEL R0, RZ, 0x1, !P1 ;  /* 0x00000001ff007807 */ /* 0x000fe40004800000 */
[----:B------:R-:W-:Y:S02]  /*12920*/  SEL R210, R210, RZ, !P1 ;  /* 0x000000ffd2d27207 */ /* 0x000fe40004800000 */
[----:B------:R-:W-:Y:S01]  /*12930*/  LOP3.LUT R211, R211, R0, RZ, 0x3c, !PT ;  /* 0x00000000d3d37212 */ /* 0x000fe200078e3cff */
[----:B------:R-:W-:Y:S01]  /*12940*/  IMAD.MOV.U32 R0, RZ, RZ, R198 ;  /* 0x000000ffff007224 */ /* 0x000fe200078e00c6 */
[----:B--2---:R-:W-:-:S05]  /*12950*/  SHF.L.U32 R5, R5, 0x4, RZ ;  /* 0x0000000405057819 */ /* 0x004fca00000006ff */
[----:B------:R-:W-:Y:S01]  /*12960*/  IMAD.IADD R3, R5, 0x1, R3 ;  /* 0x0000000105037824 */ /* 0x000fe200078e0203 */
[----:B0-----:R-:W-:-:S05]  /*12970*/  SHF.L.U32 R4, R4, 0x6, RZ ;  /* 0x0000000604047819 */ /* 0x001fca00000006ff */
[----:B------:R-:W-:-:S05]  /*12980*/  VIADD R4, R4, 0x30 ;  /* 0x0000003004047836 */ /* 0x000fca0000000000 */
[----:B------:R-:W-:Y:S02]  /*12990*/  ISETP.GE.U32.AND P0, PT, R208, R4, PT ;  /* 0x00000004d000720c */ /* 0x000fe40003f06070 */
[----:B------:R-:W0:Y:S02]  /*129a0*/  LDC R4, c[0x0][0x3c4] ;  /* 0x0000f100ff047b82 */ /* 0x000e240000000800 */
[----:B------:R-:W-:Y:S01]  /*129b0*/  ISETP.GE.U32.AND.EX P0, PT, R209, RZ, PT, P0 ;  /* 0x000000ffd100720c */ /* 0x000fe20003f06100 */
[----:B0-----:R-:W-:-:S04]  /*129c0*/  IMAD.SHL.U32 R4, R4, 0x10, RZ ;  /* 0x0000001004047824 */ /* 0x001fc800078e00ff */
[----:B------:R-:W-:-:S08]  /*129d0*/  IMAD.IADD R2, R4, 0x1, R2 ;  /* 0x0000000104027824 */ /* 0x000fd000078e0202 */
[----:B------:R-:W-:Y:S05]  /*129e0*/  @!P0 BRA `(.L_x_21) ;  /* 0xffffffa800688947 */ /* 0x000fea000383ffff */
[----:B------:R-:W0:Y:S01]  /*129f0*/  S2R R4, SR_CTAID.X ;  /* 0x0000000000047919 */ /* 0x000e220000002500 */
[----:B------:R-:W-:Y:S01]  /*12a00*/  MOV R0, R198 ;  /* 0x000000c600007202 */ /* 0x000fe20000000f00 */
[----:B0-----:R-:W-:-:S04]  /*12a10*/  IMAD.SHL.U32 R4, R4, 0x40, RZ ;  /* 0x0000004004047824 */ /* 0x001fc800078e00ff */
[----:B------:R-:W-:-:S05]  /*12a20*/  VIADD R4, R4, 0x40 ;  /* 0x0000004004047836 */ /* 0x000fca0000000000 */
[----:B------:R-:W-:-:S13]  /*12a30*/  ISETP.GE.AND P0, PT, R4, 0x1, PT ;  /* 0x000000010400780c */ /* 0x000fda0003f06270 */
[----:B------:R-:W-:Y:S05]  /*12a40*/  @!P0 BRA `(.L_x_16) ;  /* 0x0000000000108947 */ /* 0x000fea0003800000 */
[----:B------:R-:W-:-:S04]  /*12a50*/  IMAD.U32 R3, R6, -0x80000000, RZ ;  /* 0x8000000006037824 */ /* 0x000fc800078e00ff */
[----:B------:R-:W0:Y:S02]  /*12a60*/  SYNCS.PHASECHK.TRANS64.TRYWAIT P0, [R12+URZ], R3 ;  /* 0x000000030c0075a7 */ /* 0x000e2400080011ff */
[----:B0-----:R-:W-:Y:S05]  /*12a70*/  @!P0 BRA `(.L_x_22) ;  /* 0x0000009000c48947 */ /* 0x001fea0003800000 */
.L_x_28:
[----:B------:R-:W-:-:S07]  /*12a80*/  IMAD.MOV.U32 R0, RZ, RZ, R198 ;  /* 0x000000ffff007224 */ /* 0x000fce00078e00c6 */
.L_x_16:
[----:B------:R-:W-:Y:S01]  /*12a90*/  BAR.SYNC.DEFER_BLOCKING 0x0 ;  /* 0x0000000000007b1d */ /* 0x000fe20000010000 */
[----:B------:R-:W-:-:S04]  /*12aa0*/  IMAD.MOV.U32 R5, RZ, RZ, R213 ;  /* 0x000000ffff057224 */ /* 0x000fc800078e00d5 */
[C---:B------:R-:W-:Y:S01]  /*12ab0*/  FMUL R252, R5.reuse, 8388608 ;  /* 0x4b00000005fc7820 */ /* 0x040fe20000400000 */
[C---:B------:R-:W-:Y:S01]  /*12ac0*/  FSETP.GT.AND P0, PT, |R5|.reuse, 8.50705917302346158658e+37, PT ;  /* 0x7e8000000500780b */ /* 0x040fe20003f04200 */
[----:B------:R-:W2:Y:S01]  /*12ad0*/  S2R R3, SR_TID.X ;  /* 0x0000000000037919 */ /* 0x000ea20000002100 */
[C---:B------:R-:W-:Y:S02]  /*12ae0*/  FSETP.GEU.AND P2, PT, |R5|.reuse, 1.175494350822287508e-38, PT ;  /* 0x008000000500780b */ /* 0x040fe40003f4e200 */
[----:B------:R-:W-:Y:S01]  /*12af0*/  FSETP.GEU.AND P1, PT, R5, 1.175494350822287508e-38, PT ;  /* 0x008000000500780b */ /* 0x000fe20003f2e000 */
[----:B------:R-:W3:Y:S03]  /*12b00*/  S2R R4, SR_TID.X ;  /* 0x0000000000047919 */ /* 0x000ee60000002100 */
[----:B------:R-:W-:-:S05]  /*12b10*/  FSEL R252, R252, R5, !P1 ;  /* 0x00000005fcfc7208 */ /* 0x000fca0004800000 */
[----:B------:R-:W-:-:S04]  /*12b20*/  @P0 FMUL R5, R5, 0.25 ;  /* 0x3e80000005050820 */ /* 0x000fc80000400000 */
[----:B------:R-:W-:Y:S01]  /*12b30*/  @!P2 FMUL R5, R5, 16777216 ;  /* 0x4b8000000505a820 */ /* 0x000fe20000400000 */
[----:B------:R-:W4:Y:S02]  /*12b40*/  @!P5 SYNCS.CCTL.IV [UR4+0x1c000] ;  /* 0x01c00000ff00d9b1 */ /* 0x000f240008000004 */
[----:B----4-:R-:W-:Y:S06]  /*12b50*/  BAR.SYNC.DEFER_BLOCKING 0x0 ;  /* 0x0000000000007b1d */ /* 0x010fec0000010000 */
[----:B------:R-:W4:Y:S01]  /*12b60*/  LDTM.x64 R180, tmem[UR6] ;  /* 0x0000000600b479ee */ /* 0x000f220008340000 */
[----:B--2---:R-:W-:-:S02]  /*12b70*/  LOP3.LUT R2, R3, 0x10, RZ, 0xc0, !PT ;  /* 0x0000001003027812 */ /* 0x004fc400078ec0ff */
[----:B------:R-:W-:Y:S02]  /*12b80*/  LOP3.LUT R6, R3, 0xf, RZ, 0xc0, !PT ;  /* 0x0000000f03067812 */ /* 0x000fe400078ec0ff */
[----:B------:R-:W-:Y:S02]  /*12b90*/  LEA R3, R2, UR4, 0x7 ;  /* 0x0000000402037c11 */ /* 0x000fe4000f8e38ff */
[----:B------:R-:W2:Y:S01]  /*12ba0*/  MUFU.RCP R2, R5 ;  /* 0x0000000500027308 */ /* 0x000ea20000001000 */
[----:B---3--:R-:W-:Y:S02]  /*12bb0*/  LOP3.LUT R4, R4, 0x60, RZ, 0xc0, !PT ;  /* 0x0000006004047812 */ /* 0x008fe400078ec0ff */
[----:B------:R-:W-:Y:S01]  /*12bc0*/  LEA R3, R6, R3, 0x4 ;  /* 0x0000000306037211 */ /* 0x000fe200078e20ff */
[----:B------:R-:W3:Y:S04]  /*12bd0*/  @!P5 SYNCS.CCTL.IV [UR4+0x1c008] ;  /* 0x01c00800ff00d9b1 */ /* 0x000ee80008000004 */
[----:B------:R-:W-:-:S02]  /*12be0*/  IMAD R3, R4, 0x8, R3 ;  /* 0x0000000804037824 */ /* 0x000fc400078e0203 */
[----:B----4-:R-:W-:Y:S01]  /*12bf0*/  @P0 FMUL R180, R180, 0.25 ;  /* 0x3e800000b4b40820 */ /* 0x010fe20000400000 */
[----:B------:R-:W-:Y:S01]  /*12c00*/  @P0 FMUL R182, R182, 0.25 ;  /* 0x3e800000b6b60820 */ /* 0x000fe20000400000 */
[----:B------:R-:W-:Y:S01]  /*12c10*/  @P0 FMUL R181, R181, 0.25 ;  /* 0x3e800000b5b50820 */ /* 0x000fe20000400000 */
[----:B------:R-:W-:Y:S01]  /*12c20*/  @P0 FMUL R183, R183, 0.25 ;  /* 0x3e800000b7b70820 */ /* 0x000fe20000400000 */
[----:B------:R-:W-:Y:S01]  /*12c30*/  @!P2 FMUL R180, R180, 16777216 ;  /* 0x4b800000b4b4a820 */ /* 0x000fe20000400000 */
[----:B------:R-:W-:Y:S01]  /*12c40*/  @!P2 FMUL R182, R182, 16777216 ;  /* 0x4b800000b6b6a820 */ /* 0x000fe20000400000 */
[----:B------:R-:W-:Y:S01]  /*12c50*/  @P0 FMUL R184, R184, 0.25 ;  /* 0x3e800000b8b80820 */ /* 0x000fe20000400000 */
[----:B------:R-:W-:Y:S01]  /*12c60*/  @P0 FMUL R186, R186, 0.25 ;  /* 0x3e800000baba0820 */ /* 0x000fe20000400000 */
[----:B------:R-:W-:Y:S01]  /*12c70*/  @P0 FMUL R188, R188, 0.25 ;  /* 0x3e800000bcbc0820 */ /* 0x000fe20000400000 */
[----:B------:R-:W-:Y:S01]  /*12c80*/  @P0 FMUL R190, R190, 0.25 ;  /* 0x3e800000bebe0820 */ /* 0x000fe20000400000 */
[----:B------:R-:W-:Y:S01]  /*12c90*/  @P0 FMUL R189, R189, 0.25 ;  /* 0x3e800000bdbd0820 */ /* 0x000fe20000400000 */
[----:B------:R-:W-:Y:S01]  /*12ca0*/  @P0 FMUL R191, R191, 0.25 ;  /* 0x3e800000bfbf0820 */ /* 0x000fe20000400000 */
[----:B------:R-:W-:Y:S01]  /*12cb0*/  @P0 FMUL R192, R192, 0.25 ;  /* 0x3e800000c0c00820 */ /* 0x000fe20000400000 */
[----:B------:R-:W-:Y:S01]  /*12cc0*/  @P0 FMUL R194, R194, 0.25 ;  /* 0x3e800000c2c20820 */ /* 0x000fe20000400000 */
[C---:B--2---:R-:W-:Y:S01]  /*12cd0*/  FMUL R248, R2.reuse, R180 ;  /* 0x000000b402f87220 */ /* 0x044fe20000400000 */
[----:B------:R-:W-:Y:S01]  /*12ce0*/  FMUL R5, R2, R182 ;  /* 0x000000b602057220 */ /* 0x000fe20000400000 */
[----:B------:R-:W-:Y:S01]  /*12cf0*/  @P0 FMUL R185, R185, 0.25 ;  /* 0x3e800000b9b90820 */ /* 0x000fe20000400000 */
[----:B------:R-:W-:Y:S01]  /*12d00*/  @P0 FMUL R187, R187, 0.25 ;  /* 0x3e800000bbbb0820 */ /* 0x000fe20000400000 */
[----:B------:R-:W-:Y:S01]  /*12d10*/  @P0 FMUL R193, R193, 0.25 ;  /* 0x3e800000c1c10820 */ /* 0x000fe20000400000 */
[----:B------:R-:W-:Y:S01]  /*12d20*/  @P0 FMUL R195, R195, 0.25 ;  /* 0x3e800000c3c30820 */ /* 0x000fe20000400000 */
[----:B------:R-:W-:Y:S01]  /*12d30*/  @!P2 FMUL R181, R181, 16777216 ;  /* 0x4b800000b5b5a820 */ /* 0x000fe20000400000 */
        /* <DEDUP_REMOVED lines=13> */
[----:B------:R-:W-:Y:S01]  /*12e10*/  F2FP.BF16.F32.PACK_AB R248, R5, R248 ;  /* 0x000000f805f8723e */ /* 0x000fe200000010ff */
        /* <DEDUP_REMOVED lines=14> */
[----:B------:R-:W-:Y:S01]  /*12f00*/  F2FP.BF16.F32.PACK_AB R244, R183, R244 ;  /* 0x000000f4b7f4723e */ /* 0x000fe200000010ff */
[----:B------:R-:W-:Y:S01]  /*12f10*/  @P0 FMUL R196, R196, 0.25 ;  /* 0x3e800000c4c40820 */ /* 0x000fe20000400000 */
[----:B------:R-:W-:Y:S01]  /*12f20*/  F2FP.BF16.F32.PACK_AB R249, R186, R249 ;  /* 0x000000f9baf9723e */ /* 0x000fe200000010ff */
[----:B------:R-:W-:Y:S01]  /*12f30*/  @P0 FMUL R198, R198, 0.25 ;  /* 0x3e800000c6c60820 */ /* 0x000fe20000400000 */
[----:B------:R-:W-:Y:S01]  /*12f40*/  F2FP.BF16.F32.PACK_AB R250, R5, R250 ;  /* 0x000000fa05fa723e */ /* 0x000fe200000010ff */
[----:B------:R-:W-:Y:S01]  /*12f50*/  @P0 FMUL R200, R200, 0.25 ;  /* 0x3e800000c8c80820 */ /* 0x000fe20000400000 */
[----:B------:R-:W-:Y:S01]  /*12f60*/  F2FP.BF16.F32.PACK_AB R246, R191, R246 ;  /* 0x000000f6bff6723e */ /* 0x000fe200000010ff */
[----:B------:R-:W-:Y:S01]  /*12f70*/  @P0 FMUL R202, R202, 0.25 ;  /* 0x3e800000caca0820 */ /* 0x000fe20000400000 */
[----:B------:R-:W-:Y:S01]  /*12f80*/  F2FP.BF16.F32.PACK_AB R251, R194, R251 ;  /* 0x000000fbc2fb723e */ /* 0x000fe200000010ff */
[----:B------:R-:W-:Y:S01]  /*12f90*/  @!P2 FMUL R196, R196, 16777216 ;  /* 0x4b800000c4c4a820 */ /* 0x000fe20000400000 */
[----:B------:R-:W-:Y:S01]  /*12fa0*/  LDTM.x64 R132, tmem[UR6+0x40] ;  /* 0x00004006008479ee */ /* 0x000fe20008340000 */
[----:B------:R-:W-:Y:S01]  /*12fb0*/  F2FP.BF16.F32.PACK_AB R245, R4, R245 ;  /* 0x000000f504f5723e */ /* 0x000fe200000010ff */
[----:B0-----:R-:W-:Y:S01]  /*12fc0*/  LDTM.x64 R68, tmem[UR6+0x80] ;  /* 0x00008006004479ee */ /* 0x001fe20008340000 */
[----:B------:R-:W-:Y:S01]  /*12fd0*/  F2FP.BF16.F32.PACK_AB R247, R6, R247 ;  /* 0x000000f706f7723e */ /* 0x000fe200000010ff */
[----:B------:R-:W-:Y:S01]  /*12fe0*/  @!P2 FMUL R198, R198, 16777216 ;  /* 0x4b800000c6c6a820 */ /* 0x000fe20000400000 */
[----:B------:R-:W0:Y:S01]  /*12ff0*/  LDTM.x64 R4, tmem[UR6+0xc0] ;  /* 0x0000c006000479ee */ /* 0x000e220008340000 */
[----:B------:R-:W-:Y:S01]  /*13000*/  NOP ;  /* 0x0000000000007918 */ /* 0x000fe20000000000 */
[----:B---3--:R2:W-:Y:S01]  /*13010*/  STS.128 [R3], R248 ;  /* 0x000000f803007388 */ /* 0x0085e20000000c00 */
[----:B------:R-:W-:Y:S01]  /*13020*/  @!P2 FMUL R200, R200, 16777216 ;  /* 0x4b800000c8c8a820 */ /* 0x000fe20000400000 */
[----:B------:R-:W-:Y:S01]  /*13030*/  @!P2 FMUL R202, R202, 16777216 ;  /* 0x4b800000cacaa820 */ /* 0x000fe20000400000 */
[----:B------:R-:W-:Y:S01]  /*13040*/  @P0 FMUL R208, R208, 0.25 ;  /* 0x3e800000d0d00820 */ /* 0x000fe20000400000 */
[----:B------:R3:W-:Y:S01]  /*13050*/  STS.128 [R3+0x400], R244 ;  /* 0x000400f403007388 */ /* 0x0007e20000000c00 */
[----:B------:R-:W-:Y:S01]  /*13060*/  FMUL R200, R2, R200 ;  /* 0x000000c802c87220 */ /* 0x000fe20000400000 */
[----:B------:R-:W-:Y:S01]  /*13070*/  @P0 FMUL R204, R204, 0.25 ;  /* 0x3e800000cccc0820 */ /* 0x000fe20000400000 */
[----:B------:R-:W-:Y:S01]  /*13080*/  @P0 FMUL R206, R206, 0.25 ;  /* 0x3e800000cece0820 */ /* 0x000fe20000400000 */
[----:B------:R-:W-:Y:S01]  /*13090*/  @!P2 FMUL R208, R208, 16777216 ;  /* 0x4b800000d0d0a820 */ /* 0x000fe20000400000 */
[----:B------:R-:W-:Y:S01]  /*130a0*/  @P0 FMUL R197, R197, 0.25 ;  /* 0x3e800000c5c50820 */ /* 0x000fe20000400000 */
[----:B------:R-:W-:Y:S01]  /*130b0*/  @!P2 FMUL R204, R204, 16777216 ;  /* 0x4b800000cccca820 */ /* 0x000fe20000400000 */
[----:B------:R-:W-:Y:S01]  /*130c0*/  @!P2 FMUL R206, R206, 16777216 ;  /* 0x4b800000cecea820 */ /* 0x000fe20000400000 */
[----:B------:R-:W-:Y:S01]  /*130d0*/  @P0 FMUL R199, R199, 0.25 ;  /* 0x3e800000c7c70820 */ /* 0x000fe20000400000 */
[----:B------:R-:W-:Y:S01]  /*130e0*/  @!P2 FMUL R197, R197, 16777216 ;  /* 0x4b800000c5c5a820 */ /* 0x000fe20000400000 */
[----:B------:R-:W-:Y:S01]  /*130f0*/  @P0 FMUL R201, R201, 0.25 ;  /* 0x3e800000c9c90820 */ /* 0x000fe20000400000 */
[----:B------:R-:W-:Y:S01]  /*13100*/  @P0 FMUL R203, R203, 0.25 ;  /* 0x3e800000cbcb0820 */ /* 0x000fe20000400000 */
[----:B--2---:R-:W2:Y:S01]  /*13110*/  S2R R251, SR_TID.X ;  /* 0x0000000000fb7919 */ /* 0x004ea20000002100 */
[----:B------:R-:W-:Y:S01]  /*13120*/  FMUL R249, R2, R206 ;  /* 0x000000ce02f97220 */ /* 0x000fe20000400000 */
[----:B------:R-:W-:Y:S01]  /*13130*/  @!P2 FMUL R199, R199, 16777216 ;  /* 0x4b800000c7c7a820 */ /* 0x000fe20000400000 */
[----:B------:R-:W-:Y:S01]  /*13140*/  @P0 FMUL R210, R210, 0.25 ;  /* 0x3e800000d2d20820 */ /* 0x000fe20000400000 */
[C---:B---3--:R-:W-:Y:S01]  /*13150*/  FMUL R244, R2.reuse, R196 ;  /* 0x000000c402f47220 */ /* 0x048fe20000400000 */
[C---:B------:R-:W-:Y:S01]  /*13160*/  FMUL R245, R2.reuse, R198 ;  /* 0x000000c602f57220 */ /* 0x040fe20000400000 */
[C---:B------:R-:W-:Y:S01]  /*13170*/  FMUL R247, R2.reuse, R202 ;  /* 0x000000ca02f77220 */ /* 0x040fe20000400000 */
[C---:B------:R-:W-:Y:S01]  /*13180*/  FMUL R246, R2.reuse, R204 ;  /* 0x000000cc02f67220 */ /* 0x040fe20000400000 */
[----:B------:R-:W-:Y:S01]  /*13190*/  @P0 FMUL R205, R205, 0.25 ;  /* 0x3e800000cdcd0820 */ /* 0x000fe20000400000 */
[----:B------:R-:W-:Y:S01]  /*131a0*/  @P0 FMUL R207, R207, 0.25 ;  /* 0x3e800000cfcf0820 */ /* 0x000fe20000400000 */
[----:B------:R-:W-:Y:S01]  /*131b0*/  F2FP.BF16.F32.PACK_AB R244, R245, R244 ;  /* 0x000000f4f5f4723e */ /* 0x000fe200000010ff */
[----:B------:R-:W-:Y:S01]  /*131c0*/  @P0 FMUL R209, R209, 0.25 ;  /* 0x3e800000d1d10820 */ /* 0x000fe20000400000 */
[----:B------:R-:W-:Y:S01]  /*131d0*/  F2FP.BF16.F32.PACK_AB R245, R247, R200 ;  /* 0x000000c8f7f5723e */ /* 0x000fe200000010ff */
[C---:B------:R-:W-:Y:S01]  /*131e0*/  FMUL R247, R2.reuse, R208 ;  /* 0x000000d002f77220 */ /* 0x040fe20000400000 */
[----:B------:R-:W-:Y:S01]  /*131f0*/  F2FP.BF16.F32.PACK_AB R246, R249, R246 ;  /* 0x000000f6f9f6723e */ /* 0x000fe200000010ff */
[----:B------:R-:W-:Y:S01]  /*13200*/  @P0 FMUL R211, R211, 0.25 ;  /* 0x3e800000d3d30820 */ /* 0x000fe20000400000 */
[C---:B------:R-:W-:Y:S01]  /*13210*/  FMUL R196, R2.reuse, R197 ;  /* 0x000000c502c47220 */ /* 0x040fe20000400000 */
[----:B------:R-:W-:Y:S01]  /*13220*/  FMUL R199, R2, R199 ;  /* 0x000000c702c77220 */ /* 0x000fe20000400000 */
        /* <DEDUP_REMOVED lines=14> */
[----:B--2---:R-:W-:Y:S01]  /*13310*/  LOP3.LUT R208, R251, 0x7f, RZ, 0xc0, !PT ;  /* 0x0000007ffbd07812 */ /* 0x004fe200078ec0ff */
[----:B------:R-:W-:Y:S01]  /*13320*/  FMUL R202, R2, R211 ;  /* 0x000000d302ca7220 */ /* 0x000fe20000400000 */
[----:B------:R-:W-:Y:S01]  /*13330*/  F2FP.BF16.F32.PACK_AB R197, R198, R197 ;  /* 0x000000c5c6c5723e */ /* 0x000fe200000010ff */
[----:B------:R-:W-:Y:S01]  /*13340*/  @P0 FMUL R212, R212, 0.25 ;  /* 0x3e800000d4d40820 */ /* 0x000fe20000400000 */
[----:B------:R-:W-:Y:S01]  /*13350*/  LEA R208, R208, UR4, 0x4 ;  /* 0x00000004d0d07c11 */ /* 0x000fe2000f8e20ff */
[----:B0-----:R-:W-:Y:S01]  /*13360*/  BAR.SYNC.DEFER_BLOCKING 0x0 ;  /* 0x0000000000007b1d */ /* 0x001fe20000010000 */
[----:B------:R-:W-:Y:S01]  /*13370*/  F2FP.BF16.F32.PACK_AB R247, R210, R247 ;  /* 0x000000f7d2f7723e */ /* 0x000fe200000010ff */
[----:B------:R-:W-:Y:S01]  /*13380*/  @P0 FMUL R214, R214, 0.25 ;  /* 0x3e800000d6d60820 */ /* 0x000fe20000400000 */
[----:B------:R-:W-:Y:S01]  /*13390*/  F2FP.BF16.F32.PACK_AB R198, R200, R205 ;  /* 0x000000cdc8c6723e */ /* 0x000fe200000010ff */
[----:B------:R-:W-:Y:S01]  /*133a0*/  @!P2 FMUL R212, R212, 16777216 ;  /* 0x4b800000d4d4a820 */ /* 0x000fe20000400000 */
[----:B------:R-:W-:Y:S01]  /*133b0*/  F2FP.BF16.F32.PACK_AB R199, R202, R199 ;  /* 0x000000c7cac7723e */ /* 0x000fe200000010ff */
[----:B------:R-:W-:Y:S01]  /*133c0*/  @!P2 FMUL R214, R214, 16777216 ;  /* 0x4b800000d6d6a820 */ /* 0x000fe20000400000 */
[----:B------:R-:W-:Y:S01]  /*133d0*/  @P0 FMUL R220, R220, 0.25 ;  /* 0x3e800000dcdc0820 */ /* 0x000fe20000400000 */
[----:B------:R-:W-:Y:S01]  /*133e0*/  @P0 FMUL R222, R222, 0.25 ;  /* 0x3e800000dede0820 */ /* 0x000fe20000400000 */
[----:B------:R-:W-:Y:S01]  /*133f0*/  @P0 FMUL R224, R224, 0.25 ;  /* 0x3e800000e0e00820 */ /* 0x000fe20000400000 */
[----:B------:R-:W-:Y:S01]  /*13400*/  @P0 FMUL R226, R226, 0.25 ;  /* 0x3e800000e2e20820 */ /* 0x000fe20000400000 */
[C---:B------:R-:W-:Y:S01]  /*13410*/  FMUL R212, R2.reuse, R212 ;  /* 0x000000d402d47220 */ /* 0x040fe20000400000 */
[----:B------:R-:W-:Y:S01]  /*13420*/  FMUL R201, R2, R214 ;  /* 0x000000d602c97220 */ /* 0x000fe20000400000 */
[----:B------:R-:W-:Y:S01]  /*13430*/  @!P2 FMUL R220, R220, 16777216 ;  /* 0x4b800000dcdca820 */ /* 0x000fe20000400000 */
[----:B------:R-:W-:Y:S01]  /*13440*/  @!P2 FMUL R222, R222, 16777216 ;  /* 0x4b800000dedea820 */ /* 0x000fe20000400000 */
[----:B------:R-:W-:Y:S01]  /*13450*/  @!P2 FMUL R224, R224, 16777216 ;  /* 0x4b800000e0e0a820 */ /* 0x000fe20000400000 */
[----:B------:R-:W-:Y:S01]  /*13460*/  @!P2 FMUL R226, R226, 16777216 ;  /* 0x4b800000e2e2a820 */ /* 0x000fe20000400000 */
[----:B------:R-:W-:Y:S01]  /*13470*/  @P0 FMUL R216, R216, 0.25 ;  /* 0x3e800000d8d80820 */ /* 0x000fe20000400000 */
[----:B------:R-:W-:Y:S01]  /*13480*/  @P0 FMUL R218, R218, 0.25 ;  /* 0x3e800000dada0820 */ /* 0x000fe20000400000 */
[----:B------:R-:W-:Y:S01]  /*13490*/  FMUL R224, R2, R224 ;  /* 0x000000e002e07220 */ /* 0x000fe20000400000 */
[----:B------:R-:W-:Y:S01]  /*134a0*/  @P0 FMUL R213, R213, 0.25 ;  /* 0x3e800000d5d50820 */ /* 0x000fe20000400000 */
[----:B------:R-:W-:Y:S01]  /*134b0*/  @!P2 FMUL R216, R216, 16777216 ;  /* 0x4b800000d8d8a820 */ /* 0x000fe20000400000 */
[----:B------:R-:W-:Y:S01]  /*134c0*/  @!P2 FMUL R218, R218, 16777216 ;  /* 0x4b800000dadaa820 */ /* 0x000fe20000400000 */
[----:B------:R-:W-:Y:S01]  /*134d0*/  @P0 FMUL R215, R215, 0.25 ;  /* 0x3e800000d7d70820 */ /* 0x000fe20000400000 */
[----:B------:R-:W0:Y:S01]  /*134e0*/  LDS.128 R248, [R208] ;  /* 0x00000000d0f87984 */ /* 0x000e220000000c00 */
[----:B------:R-:W-:Y:S01]  /*134f0*/  @!P2 FMUL R213, R213, 16777216 ;  /* 0x4b800000d5d5a820 */ /* 0x000fe20000400000 */
[C---:B------:R-:W-:Y:S01]  /*13500*/  FMUL R218, R2.reuse, R218 ;  /* 0x000000da02da7220 */ /* 0x040fe20000400000 */
        /* <DEDUP_REMOVED lines=11> */
[----:B------:R-:W-:-:S02]  /*135c0*/  VIADD R209, R252, 0xc0cafb0d ;  /* 0xc0cafb0dfcd17836 */ /* 0x000fc40000000000 */
[----:B------:R-:W-:Y:S02]  /*135d0*/  HFMA2 R211, -RZ, RZ, 1.443359375, -0.2030029296875 ;  /* 0x3dc6b27fffd37431 */ /* 0x000fe400000001ff */
[----:B------:R-:W-:Y:S01]  /*135e0*/  FMUL R221, R2, R221 ;  /* 0x000000dd02dd7220 */ /* 0x000fe20000400000 */
[----:B------:R-:W-:Y:S01]  /*135f0*/  @P0 FMUL R225, R225, 0.25 ;  /* 0x3e800000e1e10820 */ /* 0x000fe20000400000 */
[----:B------:R-:W-:Y:S01]  /*13600*/  @P0 FMUL R227, R227, 0.25 ;  /* 0x3e800000e3e30820 */ /* 0x000fe20000400000 */
[----:B------:R-:W-:Y:S01]  /*13610*/  LOP3.LUT R209, R209, 0xff800000, RZ, 0xc0, !PT ;  /* 0xff800000d1d17812 */ /* 0x000fe200078ec0ff */
        /* <DEDUP_REMOVED lines=9> */
[----:B------:R-:W-:Y:S01]  /*136b0*/  @!P2 FMUL R149, R149, 16777216 ;  /* 0x4b8000009595a820 */ /* 0x000fe20000400000 */
        /* <DEDUP_REMOVED lines=9> */
[----:B------:R-:W-:Y:S01]  /*13750*/  @P0 FMUL R119, R119, 0.25 ;  /* 0x3e80000077770820 */ /* 0x000fe20000400000 */
[----:B0-----:R-:W-:Y:S01]  /*13760*/  STL.64 [R1], R248 ;  /* 0x000000f801007387 */ /* 0x001fe20000100a00 */
[----:B------:R-:W-:Y:S01]  /*13770*/  @P0 FMUL R120, R120, 0.25 ;  /* 0x3e80000078780820 */ /* 0x000fe20000400000 */
[----:B------:R-:W-:Y:S01]  /*13780*/  @!P2 FMUL R228, R228, 16777216 ;  /* 0x4b800000e4e4a820 */ /* 0x000fe20000400000 */
[----:B------:R-:W-:Y:S01]  /*13790*/  @!P2 FMUL R230, R230, 16777216 ;  /* 0x4b800000e6e6a820 */ /* 0x000fe20000400000 */
[----:B------:R-:W-:Y:S01]  /*137a0*/  STL.64 [R1+0x8], R250 ;  /* 0x000008fa01007387 */ /* 0x000fe20000100a00 */
[----:B------:R-:W-:Y:S01]  /*137b0*/  @!P2 FMUL R231, R231, 16777216 ;  /* 0x4b800000e7e7a820 */ /* 0x000fe20000400000 */
[----:B------:R-:W-:Y:S01]  /*137c0*/  @P0 FMUL R152, R152, 0.25 ;  /* 0x3e80000098980820 */ /* 0x000fe20000400000 */
[----:B------:R-:W-:Y:S01]  /*137d0*/  @P0 FMUL R153, R153, 0.25 ;  /* 0x3e80000099990820 */ /* 0x000fe20000400000 */
[----:B------:R-:W-:Y:S01]  /*137e0*/  LDS.128 R248, [R208+0x800] ;  /* 0x00080000d0f87984 */ /* 0x000fe20000000c00 */
[----:B------:R-:W-:Y:S01]  /*137f0*/  @!P2 FMUL R133, R133, 16777216 ;  /* 0x4b8000008585a820 */ /* 0x000fe20000400000 */
[----:B------:R-:W-:Y:S01]  /*13800*/  @!P2 FMUL R170, R170, 16777216 ;  /* 0x4b800000aaaaa820 */ /* 0x000fe20000400000 */
[----:B------:R-:W-:Y:S01]  /*13810*/  @P0 FMUL R90, R90, 0.25 ;  /* 0x3e8000005a5a0820 */ /* 0x000fe20000400000 */
[----:B------:R-:W-:Y:S01]  /*13820*/  BAR.SYNC.DEFER_BLOCKING 0x0 ;  /* 0x0000000000007b1d */ /* 0x000fe20000010000 */
        /* <DEDUP_REMOVED lines=23> */
[----:B------:R0:W-:Y:S01]  /*139a0*/  STS.128 [R3], R244 ;  /* 0x000000f403007388 */ /* 0x0001e20000000c00 */
[----:B------:R-:W-:Y:S01]  /*139b0*/  @!P2 FMUL R90, R90, 16777216 ;  /* 0x4b8000005a5aa820 */ /* 0x000fe20000400000 */
[----:B------:R-:W-:Y:S01]  /*139c0*/  @!P2 FMUL R89, R89, 16777216 ;  /* 0x4b8000005959a820 */ /* 0x000fe20000400000 */
[----:B------:R-:W-:Y:S01]  /*139d0*/  @!P2 FMUL R122, R122, 16777216 ;  /* 0x4b8000007a7aa820 */ /* 0x000fe20000400000 */
[----:B------:R2:W-:Y:S01]  /*139e0*/  STS.128 [R3+0x400], R196 ;  /* 0x000400c403007388 */ /* 0x0005e20000000c00 */
[----:B------:R-:W-:Y:S01]  /*139f0*/  @!P2 FMUL R126, R126, 16777216 ;  /* 0x4b8000007e7ea820 */ /* 0x000fe20000400000 */
[----:B------:R-:W-:Y:S01]  /*13a00*/  @!P2 FMUL R12, R12, 16777216 ;  /* 0x4b8000000c0ca820 */ /* 0x000fe20000400000 */
[----:B------:R-:W-:Y:S01]  /*13a10*/  @!P2 FMUL R13, R13, 16777216 ;  /* 0x4b8000000d0da820 */ /* 0x000fe20000400000 */
[----:B------:R-:W-:Y:S01]  /*13a20*/  BAR.SYNC.DEFER_BLOCKING 0x0 ;  /* 0x0000000000007b1d */ /* 0x000fe20000010000 */
[----:B------:R-:W-:Y:S01]  /*13a30*/  @!P2 FMUL R14, R14, 16777216 ;  /* 0x4b8000000e0ea820 */ /* 0x000fe20000400000 */
[----:B------:R-:W-:Y:S01]  /*13a40*/  @!P2 FMUL R15, R15, 16777216 ;  /* 0x4b8000000f0fa820 */ /* 0x000fe20000400000 */
[----:B------:R-:W-:Y:S01]  /*13a50*/  @!P2 FMUL R20, R20, 16777216 ;  /* 0x4b8000001414a820 */ /* 0x000fe20000400000 */
[----:B------:R-:W-:Y:S01]  /*13a60*/  @!P2 FMUL R21, R21, 16777216 ;  /* 0x4b8000001515a820 */ /* 0x000fe20000400000 */
[----:B------:R-:W-:Y:S01]  /*13a70*/  @!P2 FMUL R22, R22, 16777216 ;  /* 0x4b8000001616a820 */ /* 0x000fe20000400000 */
[----:B------:R-:W-:Y:S01]  /*13a80*/  @!P2 FMUL R23, R23, 16777216 ;  /* 0x4b8000001717a820 */ /* 0x000fe20000400000 */
[----:B------:R-:W-:Y:S01]  /*13a90*/  @P0 FMUL R70, R70, 0.25 ;  /* 0x3e80000046460820 */ /* 0x000fe20000400000 */
[----:B0-----:R-:W0:Y:S01]  /*13aa0*/  S2R R247, SR_TID.X ;  /* 0x0000000000f77919 */ /* 0x001e220000002100 */
[----:B------:R-:W-:Y:S01]  /*13ab0*/  @P0 FMUL R136, R136, 0.25 ;  /* 0x3e80000088880820 */ /* 0x000fe20000400000 */
[----:B------:R-:W-:Y:S01]  /*13ac0*/  @P0 FMUL R182, R182, 0.25 ;  /* 0x3e800000b6b60820 */ /* 0x000fe20000400000 */
[C---:B------:R-:W-:Y:S01]  /*13ad0*/  FMUL R246, R2.reuse, R152 ;  /* 0x0000009802f67220 */ /* 0x040fe20000400000 */
[----:B--2---:R-:W-:Y:S01]  /*13ae0*/  F2FP.BF16.F32.PACK_AB R196, R201, R212 ;  /* 0x000000d4c9c4723e */ /* 0x004fe200000010ff */
[C---:B------:R-:W-:Y:S01]  /*13af0*/  FMUL R198, R2.reuse, R220 ;  /* 0x000000dc02c67220 */ /* 0x040fe20000400000 */
[C---:B------:R-:W-:Y:S01]  /*13b00*/  FMUL R199, R2.reuse, R222 ;  /* 0x000000de02c77220 */ /* 0x040fe20000400000 */
[C---:B------:R-:W-:Y:S01]  /*13b10*/  FMUL R201, R2.reuse, R226 ;  /* 0x000000e202c97220 */ /* 0x040fe20000400000 */
[C---:B------:R-:W-:Y:S01]  /*13b20*/  FMUL R197, R2.reuse, R216 ;  /* 0x000000d802c57220 */ /* 0x040fe20000400000 */
[C---:B------:R-:W-:Y:S01]  /*13b30*/  FMUL R212, R2.reuse, R227 ;  /* 0x000000e302d47220 */ /* 0x040fe20000400000 */
[C---:B------:R-:W-:Y:S01]  /*13b40*/  FMUL R227, R2.reuse, R133 ;  /* 0x0000008502e37220 */ /* 0x040fe20000400000 */
[----:B------:R-:W-:Y:S01]  /*13b50*/  F2FP.BF16.F32.PACK_AB R198, R199, R198 ;  /* 0x000000c6c7c6723e */ /* 0x000fe200000010ff */
[C---:B------:R-:W-:Y:S01]  /*13b60*/  FMUL R133, R2.reuse, R68 ;  /* 0x0000004402857220 */ /* 0x040fe20000400000 */
[----:B------:R-:W-:Y:S01]  /*13b70*/  F2FP.BF16.F32.PACK_AB R199, R201, R224 ;  /* 0x000000e0c9c7723e */ /* 0x000fe200000010ff */
[----:B------:R-:W-:Y:S01]  /*13b80*/  FMUL R224, R2, R180 ;  /* 0x000000b402e07220 */ /* 0x000fe20000400000 */
[----:B------:R-:W-:Y:S01]  /*13b90*/  F2FP.BF16.F32.PACK_AB R197, R218, R197 ;  /* 0x000000c5dac5723e */ /* 0x000fe200000010ff */
[----:B------:R-:W2:Y:S01]  /*13ba0*/  LDS.128 R200, [R208] ;  /* 0x00000000d0c87984 */ /* 0x000ea20000000c00 */
[C---:B------:R-:W-:Y:S01]  /*13bb0*/  FMUL R218, R2.reuse, R228 ;  /* 0x000000e402da7220 */ /* 0x040fe20000400000 */
[C---:B------:R-:W-:Y:S01]  /*13bc0*/  FMUL R222, R2.reuse, R181 ;  /* 0x000000b502de7220 */ /* 0x040fe20000400000 */
[C---:B------:R-:W-:Y:S01]  /*13bd0*/  FMUL R214, R2.reuse, R153 ;  /* 0x0000009902d67220 */ /* 0x040fe20000400000 */
[----:B------:R-:W-:Y:S01]  /*13be0*/  LDS.128 R204, [R208+0x800] ;  /* 0x00080000d0cc7984 */ /* 0x000fe20000000c00 */
[C---:B------:R-:W-:Y:S01]  /*13bf0*/  FMUL R180, R2.reuse, R90 ;  /* 0x0000005a02b47220 */ /* 0x040fe20000400000 */
[----:B------:R-:W-:Y:S01]  /*13c00*/  FMUL R181, R2, R89 ;  /* 0x0000005902b57220 */ /* 0x000fe20000400000 */
[----:B------:R-:W-:Y:S01]  /*13c10*/  @P0 FMUL R69, R69, 0.25 ;  /* 0x3e80000045450820 */ /* 0x000fe20000400000 */
[----:B------:R-:W-:Y:S01]  /*13c20*/  BAR.SYNC.DEFER_BLOCKING 0x0 ;  /* 0x0000000000007b1d */ /* 0x000fe20000010000 */
[----:B------:R-:W-:Y:S01]  /*13c30*/  @P0 FMUL R74, R74, 0.25 ;  /* 0x3e8000004a4a0820 */ /* 0x000fe20000400000 */
[C---:B------:R-:W-:Y:S01]  /*13c40*/  FMUL R153, R2.reuse, R12 ;  /* 0x0000000c02997220 */ /* 0x040fe20000400000 */
[C---:B------:R-:W-:Y:S01]  /*13c50*/  FMUL R152, R2.reuse, R13 ;  /* 0x0000000d02987220 */ /* 0x040fe20000400000 */
[C---:B------:R-:W-:Y:S01]  /*13c60*/  FMUL R90, R2.reuse, R20 ;  /* 0x00000014025a7220 */ /* 0x040fe20000400000 */
[----:B------:R-:W-:Y:S01]  /*13c70*/  FMUL R89, R2, R21 ;  /* 0x0000001502597220 */ /* 0x000fe20000400000 */
        /* <DEDUP_REMOVED lines=17> */
[----:B------:R-:W-:Y:S01]  /*13d90*/  @P0 FMUL R79, R79, 0.25 ;  /* 0x3e8000004f4f0820 */ /* 0x000fe20000400000 */
[----:B------:R3:W-:Y:S01]  /*13da0*/  STS.128 [R3], R196 ;  /* 0x000000c403007388 */ /* 0x0007e20000000c00 */
[----:B------:R-:W-:Y:S01]  /*13db0*/  @P0 FMUL R109, R109, 0.25 ;  /* 0x3e8000006d6d0820 */ /* 0x000fe20000400000 */
[----:B------:R-:W-:Y:S01]  /*13dc0*/  FMUL R228, R2, R70 ;  /* 0x0000004602e47220 */ /* 0x000fe20000400000 */
[----:B------:R-:W-:Y:S01]  /*13dd0*/  @P0 FMUL R137, R137, 0.25 ;  /* 0x3e80000089890820 */ /* 0x000fe20000400000 */
[----:B------:R-:W-:Y:S01]  /*13de0*/  @!P2 FMUL R148, R148, 16777216 ;  /* 0x4b8000009494a820 */ /* 0x000fe20000400000 */
[----:B------:R-:W-:Y:S01]  /*13df0*/  @!P2 FMUL R167, R167, 16777216 ;  /* 0x4b800000a7a7a820 */ /* 0x000fe20000400000 */
[----:B------:R-:W-:Y:S01]  /*13e00*/  @!P2 FMUL R183, R183, 16777216 ;  /* 0x4b800000b7b7a820 */ /* 0x000fe20000400000 */
        /* <DEDUP_REMOVED lines=9> */
[----:B---3--:R-:W-:Y:S01]  /*13ea0*/  F2FP.BF16.F32.PACK_AB R196, R210, R213 ;  /* 0x000000d5d2c4723e */ /* 0x008fe200000010ff */
[C---:B------:R-:W-:Y:S01]  /*13eb0*/  FMUL R197, R2.reuse, R217 ;  /* 0x000000d902c57220 */ /* 0x040fe20000400000 */
[C---:B------:R-:W-:Y:S01]  /*13ec0*/  FMUL R198, R2.reuse, R219 ;  /* 0x000000db02c67220 */ /* 0x040fe20000400000 */
[C---:B------:R-:W-:Y:S01]  /*13ed0*/  FMUL R210, R2.reuse, R223 ;  /* 0x000000df02d27220 */ /* 0x040fe20000400000 */
[C---:B------:R-:W-:Y:S01]  /*13ee0*/  FMUL R199, R2.reuse, R225 ;  /* 0x000000e102c77220 */ /* 0x040fe20000400000 */
[C---:B------:R-:W-:Y:S01]  /*13ef0*/  FMUL R225, R2.reuse, R149 ;  /* 0x0000009502e17220 */ /* 0x040fe20000400000 */
[----:B------:R-:W-:Y:S01]  /*13f00*/  FMUL R217, R2, R230 ;  /* 0x000000e602d97220 */ /* 0x000fe20000400000 */
[----:B------:R-:W-:Y:S01]  /*13f10*/  F2FP.BF16.F32.PACK_AB R197, R198, R197 ;  /* 0x000000c5c6c5723e */ /* 0x000fe200000010ff */
[----:B------:R-:W-:Y:S01]  /*13f20*/  FMUL R219, R2, R231 ;  /* 0x000000e702db7220 */ /* 0x000fe20000400000 */
[----:B------:R-:W-:Y:S01]  /*13f30*/  F2FP.BF16.F32.PACK_AB R198, R210, R221 ;  /* 0x000000ddd2c6723e */ /* 0x000fe200000010ff */
[----:B------:R-:W-:Y:S01]  /*13f40*/  IMAD.IADD R210, R252, 0x1, -R209 ;  /* 0x00000001fcd27824 */ /* 0x000fe200078e0ad1 */
[----:B------:R-:W-:Y:S01]  /*13f50*/  F2FP.BF16.F32.PACK_AB R199, R212, R199 ;  /* 0x000000c7d4c7723e */ /* 0x000fe200000010ff */
[----:B------:R-:W-:Y:S01]  /*13f60*/  FMUL R230, R2, R71 ;  /* 0x0000004702e67220 */ /* 0x000fe20000400000 */
[----:B------:R-:W-:Y:S01]  /*13f70*/  I2FP.F32.S32 R209, R209 ;  /* 0x000000d100d17245 */ /* 0x000fe20000201400 */
[----:B------:R-:W-:Y:S01]  /*13f80*/  FADD R210, R210, -1 ;  /* 0xbf800000d2d27421 */ /* 0x000fe20000000000 */
[----:B------:R-:W-:Y:S01]  /*13f90*/  MOV R68, R225 ;  /* 0x000000e100447202 */ /* 0x000fe20000000f00 */
[----:B------:R0:W-:Y:S01]  /*13fa0*/  STS.128 [R3+0x400], R196 ;  /* 0x000400c403007388 */ /* 0x0001e20000000c00 */
[----:B------:R-:W-:-:S02]  /*13fb0*/  IMAD.MOV.U32 R71, RZ, RZ, R224 ;  /* 0x000000ffff477224 */ /* 0x000fc400078e00e0 */
[----:B------:R-:W-:Y:S01]  /*13fc0*/  FFMA.FTZ R211, R210, R211, -0.16845393180847167969 ;  /* 0xbe2c7f30d2d37423 */ /* 0x000fe200000100d3 */
[C---:B------:R-:W-:Y:S01]  /*13fd0*/  FMUL R225, R2.reuse, R104 ;  /* 0x0000006802e17220 */ /* 0x040fe20000400000 */
[----:B------:R-:W-:Y:S01]  /*13fe0*/  FMUL R224, R2, R120 ;  /* 0x0000007802e07220 */ /* 0x000fe20000400000 */
[----:B------:R-:W-:Y:S02]  /*13ff0*/  IMAD.MOV.U32 R104, RZ, RZ, R219 ;  /* 0x000000ffff687224 */ /* 0x000fe400078e00db */
[----:B------:R-:W-:Y:S01]  /*14000*/  FFMA.FTZ R211, R210, R211, 0.1716887056827545166 ;  /* 0x3e2fcf2ad2d37423 */ /* 0x000fe200000100d3 */
[C---:B------:R-:W-:Y:S01]  /*14010*/  FMUL R120, R2.reuse, R122 ;  /* 0x0000007a02787220 */ /* 0x040fe20000400000 */
[C---:B------:R-:W-:Y:S01]  /*14020*/  FMUL R122, R2.reuse, R15 ;  /* 0x0000000f027a7220 */ /* 0x040fe20000400000 */
[----:B------:R-:W-:Y:S01]  /*14030*/  FMUL R219, R2, R22 ;  /* 0x0000001602db7220 */ /* 0x000fe20000400000 */
[----:B------:R-:W-:Y:S01]  /*14040*/  FFMA.FTZ R211, R210, R211, -0.17900948226451873779 ;  /* 0xbe374e43d2d37423 */ /* 0x000fe200000100d3 */
[----:B------:R-:W-:Y:S01]  /*14050*/  FMUL R223, R2, R182 ;  /* 0x000000b602df7220 */ /* 0x000fe20000400000 */
[----:B------:R-:W-:Y:S01]  /*14060*/  @P0 FMUL R233, R233, 0.25 ;  /* 0x3e800000e9e90820 */ /* 0x000fe20000400000 */
[----:B------:R-:W-:Y:S01]  /*14070*/  @P0 FMUL R235, R235, 0.25 ;  /* 0x3e800000ebeb0820 */ /* 0x000fe20000400000 */
[----:B------:R-:W-:Y:S01]  /*14080*/  FFMA.FTZ R211, R210, R211, 0.20512372255325317383 ;  /* 0x3e520bf4d2d37423 */ /* 0x000fe200000100d3 */
[----:B------:R-:W-:Y:S01]  /*14090*/  @P0 FMUL R236, R236, 0.25 ;  /* 0x3e800000ecec0820 */ /* 0x000fe20000400000 */
[----:B0-----:R-:W-:Y:S01]  /*140a0*/  SHF.R.U32.HI R197, RZ, 0x2, R247 ;  /* 0x00000002ffc57819 */ /* 0x001fe200000116f7 */
[----:B------:R-:W-:-:S02]  /*140b0*/  IMAD.SHL.U32 R198, R247, 0x10, RZ ;  /* 0x00000010f7c67824 */ /* 0x000fc400078e00ff */
[----:B------:R-:W-:Y:S01]  /*140c0*/  FFMA.FTZ R211, R210, R211, -0.24046532809734344482 ;  /* 0xbe763c8bd2d37423 */ /* 0x000fe200000100d3 */
[----:B------:R-:W-:Y:S01]  /*140d0*/  FSEL R196, RZ, -23, P1 ;  /* 0xc1b80000ffc47808 */ /* 0x000fe20000800000 */
[----:B------:R-:W-:Y:S01]  /*140e0*/  @P0 FMUL R238, R238, 0.25 ;  /* 0x3e800000eeee0820 */ /* 0x000fe20000400000 */
[----:B------:R-:W-:Y:S01]  /*140f0*/  LOP3.LUT R197, R197, 0x18, RZ, 0xc0, !PT ;  /* 0x00000018c5c57812 */ /* 0x000fe200078ec0ff */
[----:B------:R-:W-:Y:S01]  /*14100*/  FFMA.FTZ R211, R210, R211, 0.28857114911079406738 ;  /* 0x3e93bf99d2d37423 */ /* 0x000fe200000100d3 */
[----:B------:R-:W-:Y:S01]  /*14110*/  ISETP.GE.U32.AND P1, PT, R252, 0x7f800000, PT ;  /* 0x7f800000fc00780c */ /* 0x000fe20003f26070 */
[----:B------:R-:W-:Y:S01]  /*14120*/  FFMA.FTZ R196, R209, 1.1920928955078125e-07, R196 ;  /* 0x34000000d1c47823 */ /* 0x000fe200000100c4 */
[----:B------:R-:W-:Y:S01]  /*14130*/  LOP3.LUT R197, R197, 0x1f, R247, 0xf8, !PT ;  /* 0x0000001fc5c57812 */ /* 0x000fe200078ef8f7 */
[----:B------:R-:W-:Y:S01]  /*14140*/  FFMA.FTZ R211, R210, R211, -0.36067417263984680176 ;  /* 0xbeb8aa49d2d37423 */ /* 0x000fe200000100d3 */
[----:B------:R-:W-:Y:S01]  /*14150*/  LOP3.LUT R198, R198, 0x30, RZ, 0xc0, !PT ;  /* 0x00000030c6c67812 */ /* 0x000fe200078ec0ff */
[----:B------:R-:W-:Y:S01]  /*14160*/  @P0 FMUL R237, R237, 0.25 ;  /* 0x3e800000eded0820 */ /* 0x000fe20000400000 */
[----:B------:R-:W-:Y:S01]  /*14170*/  @P0 FMUL R239, R239, 0.25 ;  /* 0x3e800000efef0820 */ /* 0x000fe20000400000 */
[----:B------:R-:W-:Y:S01]  /*14180*/  FFMA.FTZ R211, R210, R211, 0.48089820146560668945 ;  /* 0x3ef6384ad2d37423 */ /* 0x000fe200000100d3 */
[----:B------:R-:W-:-:S02]  /*14190*/  IMAD.SHL.U32 R199, R197, 0x8, RZ ;  /* 0x00000008c5c77824 */ /* 0x000fc400078e00ff */
[----:B------:R-:W-:Y:S01]  /*141a0*/  @P0 FMUL R240, R240, 0.25 ;  /* 0x3e800000f0f00820 */ /* 0x000fe20000400000 */
[----:B------:R-:W-:Y:S01]  /*141b0*/  @P0 FMUL R242, R242, 0.25 ;  /* 0x3e800000f2f20820 */ /* 0x000fe20000400000 */
[C---:B------:R-:W-:Y:S01]  /*141c0*/  FFMA.FTZ R211, R210.reuse, R211, -0.72134751081466674805 ;  /* 0xbf38aa3bd2d37423 */ /* 0x040fe200000100d3 */
[----:B------:R-:W-:Y:S01]  /*141d0*/  @P0 FMUL R241, R241, 0.25 ;  /* 0x3e800000f1f10820 */ /* 0x000fe20000400000 */
[----:B------:R-:W-:Y:S01]  /*141e0*/  LOP3.LUT R199, R199, 0xc0, RZ, 0xc0, !PT ;  /* 0x000000c0c7c77812 */ /* 0x000fe200078ec0ff */
[----:B------:R-:W-:Y:S02]  /*141f0*/  @P1 IMAD.MOV.U32 R209, RZ, RZ, 0x7f800000 ;  /* 0x7f800000ffd11424 */ /* 0x000fe400078e00ff */
[----:B------:R-:W-:Y:S01]  /*14200*/  FMUL R211, R210, R211 ;  /* 0x000000d3d2d37220 */ /* 0x000fe20000400000 */
[----:B------:R-:W-:Y:S01]  /*14210*/  @P0 FMUL R243, R243, 0.25 ;  /* 0x3e800000f3f30820 */ /* 0x000fe20000400000 */
[----:B------:R-:W-:Y:S01]  /*14220*/  IADD3 R198, PT, PT, R199, UR4, R198 ;  /* 0x00000004c7c67c10 */ /* 0x000fe2000fffe0c6 */
[----:B------:R-:W-:Y:S01]  /*14230*/  FMUL R199, R2, R155 ;  /* 0x0000009b02c77220 */ /* 0x000fe20000400000 */
[----:B------:R-:W-:Y:S01]  /*14240*/  FMUL R211, R210, R211 ;  /* 0x000000d3d2d37220 */ /* 0x000fe20000400000 */
[----:B------:R-:W-:Y:S01]  /*14250*/  FMUL R155, R2, R108 ;  /* 0x0000006c029b7220 */ /* 0x000fe20000400000 */
[----:B------:R-:W-:-:S02]  /*14260*/  IMAD.MOV.U32 R108, RZ, RZ, R218 ;  /* 0x000000ffff6c7224 */ /* 0x000fc400078e00da */
[----:B------:R-:W-:Y:S01]  /*14270*/  FMUL R218, R2, R23 ;  /* 0x0000001702da7220 */ /* 0x000fe20000400000 */
[----:B------:R-:W-:Y:S01]  /*14280*/  BAR.SYNC.DEFER_BLOCKING 0x0 ;  /* 0x0000000000007b1d */ /* 0x000fe20000010000 */
[----:B------:R-:W-:Y:S01]  /*14290*/  FFMA.FTZ R211, R210, 1.4426950216293334961, R211 ;  /* 0x3fb8aa3bd2d37823 */ /* 0x000fe200000100d3 */
[----:B------:R-:W-:Y:S01]  /*142a0*/  @!P2 FMUL R229, R229, 16777216 ;  /* 0x4b800000e5e5a820 */ /* 0x000fe20000400000 */
[----:B------:R-:W-:Y:S01]  /*142b0*/  @P0 FMUL R100, R100, 0.25 ;  /* 0x3e80000064640820 */ /* 0x000fe20000400000 */
[----:B------:R-:W-:Y:S01]  /*142c0*/  @!P2 FMUL R88, R88, 16777216 ;  /* 0x4b8000005858a820 */ /* 0x000fe20000400000 */
[----:B------:R-:W-:Y:S01]  /*142d0*/  FADD R196, R196, R211 ;  /* 0x000000d3c4c47221 */ /* 0x000fe20000000000 */
[C---:B------:R-:W-:Y:S01]  /*142e0*/  FMUL R211, R2.reuse, R170 ;  /* 0x000000aa02d37220 */ /* 0x040fe20000400000 */
[C---:B------:R-:W-:Y:S01]  /*142f0*/  FMUL R170, R2.reuse, R105 ;  /* 0x0000006902aa7220 */ /* 0x040fe20000400000 */
[C---:B------:R-:W-:Y:S01]  /*14300*/  FMUL R105, R2.reuse, R116 ;  /* 0x0000007402697220 */ /* 0x040fe20000400000 */
[C---:B------:R-:W-:Y:S01]  /*14310*/  FMUL R116, R2.reuse, R119 ;  /* 0x0000007702747220 */ /* 0x040fe20000400000 */
[C---:B------:R-:W-:Y:S01]  /*14320*/  FMUL R119, R2.reuse, R126 ;  /* 0x0000007e02777220 */ /* 0x040fe20000400000 */
[----:B------:R-:W-:Y:S01]  /*14330*/  FMUL R126, R2, R14 ;  /* 0x0000000e027e7220 */ /* 0x000fe20000400000 */
[C---:B------:R-:W-:Y:S01]  /*14340*/  @P1 FFMA.FTZ R196, R252.reuse, R209, +INF ;  /* 0x7f800000fcc41423 */ /* 0x040fe200000100d1 */
[----:B------:R-:W-:Y:S01]  /*14350*/  FSETP.NEU.AND P1, PT, R252, RZ, PT ;  /* 0x000000fffc00720b */ /* 0x000fe20003f2d000 */
[C---:B------:R-:W-:Y:S01]  /*14360*/  FMUL R252, R2.reuse, R136 ;  /* 0x0000008802fc7220 */ /* 0x040fe20000400000 */
[C---:B------:R-:W-:Y:S01]  /*14370*/  FMUL R136, R2.reuse, R69 ;  /* 0x0000004502887220 */ /* 0x040fe20000400000 */
[----:B------:R-:W-:Y:S01]  /*14380*/  FMUL R182, R2, R74 ;  /* 0x0000004a02b67220 */ /* 0x000fe20000400000 */
[----:B------:R-:W-:Y:S01]  /*14390*/  @P0 FMUL R4, R4, 0.25 ;  /* 0x3e80000004040820 */ /* 0x000fe20000400000 */
[C---:B------:R-:W-:Y:S01]  /*143a0*/  FMUL R221, R2.reuse, R232 ;  /* 0x000000e802dd7220 */ /* 0x040fe20000400000 */
[----:B------:R-:W-:Y:S01]  /*143b0*/  FMUL R135, R2, R135 ;  /* 0x0000008702877220 */ /* 0x000fe20000400000 */
[----:B------:R-:W-:Y:S01]  /*143c0*/  @!P2 FMUL R79, R79, 16777216 ;  /* 0x4b8000004f4fa820 */ /* 0x000fe20000400000 */
[----:B------:R-:W-:Y:S01]  /*143d0*/  @!P2 FMUL R109, R109, 16777216 ;  /* 0x4b8000006d6da820 */ /* 0x000fe20000400000 */
[----:B------:R-:W-:-:S02]  /*143e0*/  IMAD.MOV.U32 R74, RZ, RZ, R228 ;  /* 0x000000ffff4a7224 */ /* 0x000fc400078e00e4 */
[----:B------:R-:W-:Y:S01]  /*143f0*/  @P0 FMUL R168, R168, 0.25 ;  /* 0x3e800000a8a80820 */ /* 0x000fe20000400000 */
[----:B------:R-:W0:Y:S01]  /*14400*/  LDS.128 R20, [R208] ;  /* 0x00000000d0147984 */ /* 0x000e220000000c00 */
[----:B------:R-:W-:Y:S01]  /*14410*/  @!P2 FMUL R137, R137, 16777216 ;  /* 0x4b8000008989a820 */ /* 0x000fe20000400000 */
[C---:B------:R-:W-:Y:S01]  /*14420*/  FMUL R226, R2.reuse, R148 ;  /* 0x0000009402e27220 */ /* 0x040fe20000400000 */
[C---:B------:R-:W-:Y:S01]  /*14430*/  FMUL R245, R2.reuse, R167 ;  /* 0x000000a702f57220 */ /* 0x040fe20000400000 */
[----:B------:R-:W-:Y:S01]  /*14440*/  LDS.128 R12, [R208+0x800] ;  /* 0x00080000d00c7984 */ /* 0x000fe20000000c00 */
[----:B------:R-:W-:Y:S01]  /*14450*/  FMUL R232, R2, R183 ;  /* 0x000000b702e87220 */ /* 0x000fe20000400000 */
[----:B------:R-:W-:Y:S01]  /*14460*/  @!P2 FMUL R110, R110, 16777216 ;  /* 0x4b8000006e6ea820 */ /* 0x000fe20000400000 */
[----:B------:R-:W-:Y:S01]  /*14470*/  FMUL R228, R2, R87 ;  /* 0x0000005702e47220 */ /* 0x000fe20000400000 */
[----:B------:R-:W-:Y:S01]  /*14480*/  @!P2 FMUL R5, R5, 16777216 ;  /* 0x4b8000000505a820 */ /* 0x000fe20000400000 */
[----:B------:R-:W-:Y:S01]  /*14490*/  @P0 FMUL R154, R154, 0.25 ;  /* 0x3e8000009a9a0820 */ /* 0x000fe20000400000 */
[----:B------:R-:W-:Y:S01]  /*144a0*/  @P0 FMUL R121, R121, 0.25 ;  /* 0x3e80000079790820 */ /* 0x000fe20000400000 */
[----:B------:R-:W-:Y:S01]  /*144b0*/  @!P2 FMUL R94, R94, 16777216 ;  /* 0x4b8000005e5ea820 */ /* 0x000fe20000400000 */
[----:B------:R-:W-:Y:S01]  /*144c0*/  @!P2 FMUL R103, R103, 16777216 ;  /* 0x4b8000006767a820 */ /* 0x000fe20000400000 */
[----:B------:R-:W-:Y:S01]  /*144d0*/  @!P2 FMUL R111, R111, 16777216 ;  /* 0x4b8000006f6fa820 */ /* 0x000fe20000400000 */
[C---:B------:R-:W-:Y:S01]  /*144e0*/  FMUL R183, R2.reuse, R73 ;  /* 0x0000004902b77220 */ /* 0x040fe20000400000 */
[----:B------:R-:W-:Y:S01]  /*144f0*/  FMUL R167, R2, R75 ;  /* 0x0000004b02a77220 */ /* 0x000fe20000400000 */
[----:B------:R-:W-:-:S02]  /*14500*/  IMAD.MOV.U32 R87, RZ, RZ, R227 ;  /* 0x000000ffff577224 */ /* 0x000fc400078e00e3 */
        /* <DEDUP_REMOVED lines=11> */
[----:B------:R-:W-:Y:S01]  /*145c0*/  FMUL R220, R2, R229 ;  /* 0x000000e502dc7220 */ /* 0x000fe20000400000 */
[----:B------:R-:W-:Y:S01]  /*145d0*/  @!P2 FMUL R100, R100, 16777216 ;  /* 0x4b8000006464a820 */ /* 0x000fe20000400000 */
[----:B------:R-:W-:Y:S01]  /*145e0*/  IMAD.MOV.U32 R75, RZ, RZ, R136 ;  /* 0x000000ffff4b7224 */ /* 0x000fe200078e0088 */
[----:B------:R-:W-:Y:S01]  /*145f0*/  MOV R73, R133 ;  /* 0x0000008500497202 */ /* 0x000fe20000000f00 */
[----:B------:R-:W-:Y:S01]  /*14600*/  FMUL R227, R2, R88 ;  /* 0x0000005802e37220 */ /* 0x000fe20000400000 */
[----:B------:R-:W-:Y:S01]  /*14610*/  @P0 FMUL R6, R6, 0.25 ;  /* 0x3e80000006060820 */ /* 0x000fe20000400000 */
[----:B------:R-:W-:Y:S01]  /*14620*/  @P0 FMUL R7, R7, 0.25 ;  /* 0x3e80000007070820 */ /* 0x000fe20000400000 */
[----:B------:R-:W-:Y:S01]  /*14630*/  @P0 FMUL R8, R8, 0.25 ;  /* 0x3e80000008080820 */ /* 0x000fe20000400000 */
[----:B------:R-:W-:Y:S01]  /*14640*/  @P0 FMUL R9, R9, 0.25 ;  /* 0x3e80000009090820 */ /* 0x000fe20000400000 */
[----:B------:R-:W-:Y:S01]  /*14650*/  @P0 FMUL R10, R10, 0.25 ;  /* 0x3e8000000a0a0820 */ /* 0x000fe20000400000 */
[----:B------:R-:W-:Y:S01]  /*14660*/  @P0 FMUL R11, R11, 0.25 ;  /* 0x3e8000000b0b0820 */ /* 0x000fe20000400000 */
[----:B------:R-:W-:Y:S01]  /*14670*/  @!P2 FMUL R4, R4, 16777216 ;  /* 0x4b8000000404a820 */ /* 0x000fe20000400000 */
[----:B------:R-:W-:Y:S01]  /*14680*/  FMUL R133, R2, R79 ;  /* 0x0000004f02857220 */ /* 0x000fe20000400000 */
[----:B------:R-:W-:-:S02]  /*14690*/  IMAD.MOV.U32 R88, RZ, RZ, R135 ;  /* 0x000000ffff587224 */ /* 0x000fc400078e0087 */
[----:B------:R-:W-:Y:S01]  /*146a0*/  FMUL R136, R2, R109 ;  /* 0x0000006d02887220 */ /* 0x000fe20000400000 */
[----:B------:R-:W-:Y:S01]  /*146b0*/  @!P2 FMUL R168, R168, 16777216 ;  /* 0x4b800000a8a8a820 */ /* 0x000fe20000400000 */
[C---:B------:R-:W-:Y:S01]  /*146c0*/  FMUL R216, R2.reuse, R137 ;  /* 0x0000008902d87220 */ /* 0x040fe20000400000 */
[----:B------:R-:W-:Y:S02]  /*146d0*/  IMAD.MOV.U32 R79, RZ, RZ, R226 ;  /* 0x000000ffff4f7224 */ /* 0x000fe400078e00e2 */
[C---:B------:R-:W-:Y:S01]  /*146e0*/  FMUL R135, R2.reuse, R110 ;  /* 0x0000006e02877220 */ /* 0x040fe20000400000 */
[----:B------:R-:W-:Y:S01]  /*146f0*/  FMUL R109, R2, R5 ;  /* 0x00000005026d7220 */ /* 0x000fe20000400000 */
[----:B------:R-:W-:Y:S01]  /*14700*/  @!P2 FMUL R154, R154, 16777216 ;  /* 0x4b8000009a9aa820 */ /* 0x000fe20000400000 */
[----:B------:R-:W-:Y:S01]  /*14710*/  @!P2 FMUL R121, R121, 16777216 ;  /* 0x4b8000007979a820 */ /* 0x000fe20000400000 */
[C---:B------:R-:W-:Y:S01]  /*14720*/  FMUL R137, R2.reuse, R94 ;  /* 0x0000005e02897220 */ /* 0x040fe20000400000 */
[C---:B------:R-:W-:Y:S01]  /*14730*/  FMUL R226, R2.reuse, R103 ;  /* 0x0000006702e27220 */ /* 0x040fe20000400000 */
[----:B------:R-:W-:Y:S01]  /*14740*/  FMUL R110, R2, R111 ;  /* 0x0000006f026e7220 */ /* 0x000fe20000400000 */
[----:B------:R-:W-:Y:S01]  /*14750*/  FSEL R5, R196, -INF , P1 ;  /* 0xff800000c4057808 */ /* 0x000fe20000800000 */
        /* <DEDUP_REMOVED lines=19> */
[C---:B------:R-:W-:Y:S01]  /*14890*/  FMUL R111, R2.reuse, R4 ;  /* 0x00000004026f7220 */ /* 0x040fe20000400000 */
[----:B------:R-:W-:Y:S01]  /*148a0*/  MOV R100, R221 ;  /* 0x000000dd00647202 */ /* 0x000fe20000000f00 */
[C---:B------:R-:W-:Y:S01]  /*148b0*/  FMUL R244, R2.reuse, R168 ;  /* 0x000000a802f47220 */ /* 0x040fe20000400000 */
[----:B------:R-:W-:Y:S01]  /*148c0*/  MOV R4, R217 ;  /* 0x000000d900047202 */ /* 0x000fe20000000f00 */
[----:B------:R-:W-:Y:S01]  /*148d0*/  FMUL R213, R2, R154 ;  /* 0x0000009a02d57220 */ /* 0x000fe20000400000 */
[----:B------:R-:W-:-:S02]  /*148e0*/  IMAD.MOV.U32 R69, RZ, RZ, R223 ;  /* 0x000000ffff457224 */ /* 0x000fc400078e00df */
[C---:B------:R-:W-:Y:S01]  /*148f0*/  FMUL R168, R2.reuse, R121 ;  /* 0x0000007902a87220 */ /* 0x040fe20000400000 */
[----:B------:R-:W-:Y:S02]  /*14900*/  IMAD.MOV.U32 R70, RZ, RZ, R222 ;  /* 0x000000ffff467224 */ /* 0x000fe400078e00de */
[C---:B------:R-:W-:Y:S01]  /*14910*/  FMUL R223, R2.reuse, R6 ;  /* 0x0000000602df7220 */ /* 0x040fe20000400000 */
[C---:B------:R-:W-:Y:S01]  /*14920*/  FMUL R222, R2.reuse, R7 ;  /* 0x0000000702de7220 */ /* 0x040fe20000400000 */
[C---:B------:R-:W-:Y:S01]  /*14930*/  FMUL R221, R2.reuse, R8 ;  /* 0x0000000802dd7220 */ /* 0x040fe20000400000 */
[C---:B------:R-:W-:Y:S01]  /*14940*/  FMUL R220, R2.reuse, R9 ;  /* 0x0000000902dc7220 */ /* 0x040fe20000400000 */
[C---:B------:R-:W-:Y:S01]  /*14950*/  FMUL R154, R2.reuse, R10 ;  /* 0x0000000a029a7220 */ /* 0x040fe20000400000 */
[----:B------:R-:W-:Y:S01]  /*14960*/  FMUL R121, R2, R11 ;  /* 0x0000000b02797220 */ /* 0x000fe20000400000 */
[----:B------:R-:W-:Y:S01]  /*14970*/  FFMA R0, R5, 0.69314718246459960938, R0 ;  /* 0x3f31721805007823 */ /* 0x000fe20000000000 */
        /* <DEDUP_REMOVED lines=13> */
[----:B------:R-:W-:Y:S01]  /*14a50*/  BAR.SYNC.DEFER_BLOCKING 0x0 ;  /* 0x0000000000007b1d */ /* 0x000fe20000010000 */
[----:B------:R-:W-:Y:S01]  /*14a60*/  F2FP.BF16.F32.PACK_AB R11, R243, R241 ;  /* 0x000000f1f30b723e */ /* 0x000fe200000010ff */
        /* <DEDUP_REMOVED lines=20> */
[----:B------:R-:W-:Y:S01]  /*14bb0*/  @P0 FMUL R91, R91, 0.25 ;  /* 0x3e8000005b5b0820 */ /* 0x000fe20000400000 */
[----:B------:R-:W-:Y:S01]  /*14bc0*/  @P0 FMUL R106, R106, 0.25 ;  /* 0x3e8000006a6a0820 */ /* 0x000fe20000400000 */
[----:B------:R-:W-:Y:S01]  /*14bd0*/  STS.128 [R3], R4 ;  /* 0x0000000403007388 */ /* 0x000fe20000000c00 */
[----:B------:R-:W-:Y:S01]  /*14be0*/  @P0 FMUL R107, R107, 0.25 ;  /* 0x3e8000006b6b0820 */ /* 0x000fe20000400000 */
[----:B------:R-:W-:Y:S01]  /*14bf0*/  @!P2 FMUL R166, R166, 16777216 ;  /* 0x4b800000a6a6a820 */ /* 0x000fe20000400000 */
[----:B------:R-:W-:Y:S01]  /*14c00*/  @P0 FMUL R77, R77, 0.25 ;  /* 0x3e8000004d4d0820 */ /* 0x000fe20000400000 */
[----:B------:R-:W-:Y:S01]  /*14c10*/  STS.128 [R3+0x400], R8 ;  /* 0x0004000803007388 */ /* 0x000fe20000000c00 */
[----:B------:R-:W-:Y:S01]  /*14c20*/  @P0 FMUL R118, R118, 0.25 ;  /* 0x3e80000076760820 */ /* 0x000fe20000400000 */
[----:B------:R-:W-:Y:S01]  /*14c30*/  @P0 FMUL R117, R117, 0.25 ;  /* 0x3e80000075750820 */ /* 0x000fe20000400000 */
[----:B------:R-:W-:Y:S01]  /*14c40*/  @!P2 FMUL R72, R72, 16777216 ;  /* 0x4b8000004848a820 */ /* 0x000fe20000400000 */
[----:B------:R-:W-:Y:S01]  /*14c50*/  BAR.SYNC.DEFER_BLOCKING 0x0 ;  /* 0x0000000000007b1d */ /* 0x000fe20000010000 */
[----:B------:R-:W-:Y:S01]  /*14c60*/  FMUL R164, R2, R164 ;  /* 0x000000a402a47220 */ /* 0x000fe20000400000 */
[----:B------:R-:W-:Y:S01]  /*14c70*/  @P0 FMUL R85, R85, 0.25 ;  /* 0x3e80000055550820 */ /* 0x000fe20000400000 */
[----:B------:R-:W-:Y:S01]  /*14c80*/  @P0 FMUL R123, R123, 0.25 ;  /* 0x3e8000007b7b0820 */ /* 0x000fe20000400000 */
[----:B------:R-:W-:Y:S01]  /*14c90*/  @P0 FMUL R127, R127, 0.25 ;  /* 0x3e8000007f7f0820 */ /* 0x000fe20000400000 */
[----:B------:R-:W-:Y:S01]  /*14ca0*/  @!P2 FMUL R76, R76, 16777216 ;  /* 0x4b8000004c4ca820 */ /* 0x000fe20000400000 */
[----:B------:R-:W-:Y:S01]  /*14cb0*/  @P0 FMUL R151, R151, 0.25 ;  /* 0x3e80000097970820 */ /* 0x000fe20000400000 */
[----:B------:R-:W-:Y:S01]  /*14cc0*/  @P0 FMUL R184, R184, 0.25 ;  /* 0x3e800000b8b80820 */ /* 0x000fe20000400000 */
[----:B------:R-:W-:Y:S01]  /*14cd0*/  @!P2 FMUL R150, R150, 16777216 ;  /* 0x4b8000009696a820 */ /* 0x000fe20000400000 */
[----:B------:R-:W-:Y:S01]  /*14ce0*/  @!P2 FMUL R156, R156, 16777216 ;  /* 0x4b8000009c9ca820 */ /* 0x000fe20000400000 */
[----:B------:R-:W-:Y:S01]  /*14cf0*/  @!P2 FMUL R169, R169, 16777216 ;  /* 0x4b800000a9a9a820 */ /* 0x000fe20000400000 */
[----:B------:R-:W-:Y:S01]  /*14d00*/  FMUL R165, R2, R165 ;  /* 0x000000a502a57220 */ /* 0x000fe20000400000 */
        /* <DEDUP_REMOVED lines=12> */
[----:B------:R-:W3:Y:S01]  /*14dd0*/  LDS.128 R8, [R208] ;  /* 0x00000000d0087984 */ /* 0x000ee20000000c00 */
[----:B------:R-:W-:Y:S01]  /*14de0*/  @!P2 FMUL R145, R145, 16777216 ;  /* 0x4b8000009191a820 */ /* 0x000fe20000400000 */
[----:B------:R-:W-:Y:S01]  /*14df0*/  @!P2 FMUL R147, R147, 16777216 ;  /* 0x4b8000009393a820 */ /* 0x000fe20000400000 */
[C---:B------:R-:W-:Y:S01]  /*14e00*/  FMUL R132, R2.reuse, R132 ;  /* 0x0000008402847220 */ /* 0x040fe20000400000 */
[----:B------:R-:W-:Y:S01]  /*14e10*/  LDS.128 R4, [R208+0x800] ;  /* 0x00080000d0047984 */ /* 0x000fe20000000c00 */
[C---:B------:R-:W-:Y:S01]  /*14e20*/  FMUL R134, R2.reuse, R134 ;  /* 0x0000008602867220 */ /* 0x040fe20000400000 */
[----:B------:R-:W-:Y:S01]  /*14e30*/  FMUL R215, R2, R138 ;  /* 0x0000008a02d77220 */ /* 0x000fe20000400000 */
[----:B------:R-:W-:Y:S01]  /*14e40*/  @!P2 FMUL R91, R91, 16777216 ;  /* 0x4b8000005b5ba820 */ /* 0x000fe20000400000 */
        /* <DEDUP_REMOVED lines=10> */
[----:B------:R-:W-:Y:S01]  /*14ef0*/  FMUL R138, R2, R166 ;  /* 0x000000a6028a7220 */ /* 0x000fe20000400000 */
[----:B------:R-:W-:Y:S01]  /*14f00*/  @!P2 FMUL R77, R77, 16777216 ;  /* 0x4b8000004d4da820 */ /* 0x000fe20000400000 */
[----:B------:R-:W-:Y:S01]  /*14f10*/  @!P2 FMUL R118, R118, 16777216 ;  /* 0x4b8000007676a820 */ /* 0x000fe20000400000 */
[----:B------:R-:W-:Y:S01]  /*14f20*/  @!P2 FMUL R117, R117, 16777216 ;  /* 0x4b8000007575a820 */ /* 0x000fe20000400000 */
[C---:B------:R-:W-:Y:S01]  /*14f30*/  FMUL R229, R2.reuse, R72 ;  /* 0x0000004802e57220 */ /* 0x040fe20000400000 */
[----:B------:R4:W-:Y:S01]  /*14f40*/  STL [R1+0xa0], R198 ;  /* 0x0000a0c601007387 */ /* 0x0009e20000100800 */
[----:B------:R-:W-:Y:S01]  /*14f50*/  @!P2 FMUL R85, R85, 16777216 ;  /* 0x4b8000005555a820 */ /* 0x000fe20000400000 */
[----:B------:R-:W-:Y:S01]  /*14f60*/  @!P2 FMUL R123, R123, 16777216 ;  /* 0x4b8000007b7ba820 */ /* 0x000fe20000400000 */
[----:B------:R-:W-:Y:S01]  /*14f70*/  @!P2 FMUL R127, R127, 16777216 ;  /* 0x4b8000007f7fa820 */ /* 0x000fe20000400000 */
[----:B------:R-:W-:Y:S01]  /*14f80*/  FMUL R166, R2, R76 ;  /* 0x0000004c02a67220 */ /* 0x000fe20000400000 */
[----:B------:R-:W-:-:S02]  /*14f90*/  IMAD.MOV.U32 R72, RZ, RZ, R164 ;  /* 0x000000ffff487224 */ /* 0x000fc400078e00a4 */
[----:B------:R-:W-:Y:S01]  /*14fa0*/  @!P2 FMUL R151, R151, 16777216 ;  /* 0x4b8000009797a820 */ /* 0x000fe20000400000 */
[----:B------:R-:W-:Y:S01]  /*14fb0*/  @!P2 FMUL R184, R184, 16777216 ;  /* 0x4b800000b8b8a820 */ /* 0x000fe20000400000 */
[C---:B------:R-:W-:Y:S01]  /*14fc0*/  FMUL R150, R2.reuse, R150 ;  /* 0x0000009602967220 */ /* 0x040fe20000400000 */
[C---:B------:R-:W-:Y:S01]  /*14fd0*/  FMUL R212, R2.reuse, R169 ;  /* 0x000000a902d47220 */ /* 0x040fe20000400000 */
[C---:B----4-:R-:W-:Y:S01]  /*14fe0*/  FMUL R198, R2.reuse, R156 ;  /* 0x0000009c02c67220 */ /* 0x050fe20000400000 */
[----:B------:R-:W-:Y:S02]  /*14ff0*/  IMAD.MOV.U32 R76, RZ, RZ, R165 ;  /* 0x000000ffff4c7224 */ /* 0x000fe400078e00a5 */
[----:B------:R-:W-:Y:S01]  /*15000*/  FMUL R164, R2, R92 ;  /* 0x0000005c02a47220 */ /* 0x000fe20000400000 */
[----:B------:R-:W-:Y:S01]  /*15010*/  @!P2 FMUL R16, R16, 16777216 ;  /* 0x4b8000001010a820 */ /* 0x000fe20000400000 */
[----:B------:R-:W-:Y:S01]  /*15020*/  @!P2 FMUL R17, R17, 16777216 ;  /* 0x4b8000001111a820 */ /* 0x000fe20000400000 */
[----:B------:R-:W-:Y:S01]  /*15030*/  @!P2 FMUL R28, R28, 16777216 ;  /* 0x4b8000001c1ca820 */ /* 0x000fe20000400000 */
[----:B------:R-:W-:Y:S01]  /*15040*/  @!P2 FMUL R29, R29, 16777216 ;  /* 0x4b8000001d1da820 */ /* 0x000fe20000400000 */
        /* <DEDUP_REMOVED lines=80> */
[----:B------:R-:W-:Y:S01]  /*15550*/  STS.128 [R3], R24 ;  /* 0x0000001803007388 */ /* 0x000fe20000000c00 */
[----:B------:R-:W-:Y:S01]  /*15560*/  @P0 FMUL R190, R190, 0.25 ;  /* 0x3e800000bebe0820 */ /* 0x000fe20000400000 */
[----:B------:R-:W-:Y:S01]  /*15570*/  @P0 FMUL R189, R189, 0.25 ;  /* 0x3e800000bdbd0820 */ /* 0x000fe20000400000 */
[----:B------:R-:W-:Y:S01]  /*15580*/  @P0 FMUL R191, R191, 0.25 ;  /* 0x3e800000bfbf0820 */ /* 0x000fe20000400000 */
[----:B------:R-:W-:Y:S01]  /*15590*/  STS.128 [R3+0x400], R60 ;  /* 0x0004003c03007388 */ /* 0x000fe20000000c00 */
[----:B------:R-:W-:Y:S01]  /*155a0*/  @P0 FMUL R192, R192, 0.25 ;  /* 0x3e800000c0c00820 */ /* 0x000fe20000400000 */
[----:B------:R-:W-:Y:S01]  /*155b0*/  @P0 FMUL R194, R194, 0.25 ;  /* 0x3e800000c2c20820 */ /* 0x000fe20000400000 */
        /* <DEDUP_REMOVED lines=25> */
[----:B------:R-:W4:Y:S01]  /*15750*/  LDS.128 R60, [R208] ;  /* 0x00000000d03c7984 */ /* 0x000f220000000c00 */
[----:B------:R-:W-:Y:S01]  /*15760*/  @!P2 FMUL R84, R84, 16777216 ;  /* 0x4b8000005454a820 */ /* 0x000fe20000400000 */
[----:B------:R-:W-:Y:S01]  /*15770*/  @P0 FMUL R18, R18, 0.25 ;  /* 0x3e80000012120820 */ /* 0x000fe20000400000 */
[----:B------:R-:W-:Y:S01]  /*15780*/  @P0 FMUL R19, R19, 0.25 ;  /* 0x3e80000013130820 */ /* 0x000fe20000400000 */
[----:B------:R-:W-:Y:S01]  /*15790*/  LDS.128 R24, [R208+0x800] ;  /* 0x00080000d0187984 */ /* 0x000fe20000000c00 */
        /* <DEDUP_REMOVED lines=124> */
[----:B------:R-:W-:Y:S01]  /*15f60*/  MOV R78, R138 ;  /* 0x0000008a004e7202 */ /* 0x000fe20000000f00 */
[----:B------:R-:W-:Y:S01]  /*15f70*/  @!P2 FMUL R67, R67, 16777216 ;  /* 0x4b8000004343a820 */ /* 0x000fe20000400000 */
        /* <DEDUP_REMOVED lines=80> */
[----:B------:R-:W-:Y:S01]  /*16480*/  FMUL R2, R2, R67 ;  /* 0x0000004302027220 */ /* 0x000fe20000400000 */
[----:B------:R-:W-:Y:S01]  /*16490*/  IMAD.MOV.U32 R84, RZ, RZ, R71 ;  /* 0x000000ffff547224 */ /* 0x000fe200078e0047 */
[----:B------:R-:W-:Y:S01]  /*164a0*/  MOV R91, R69 ;  /* 0x00000045005b7202 */ /* 0x000fe20000000f00 */
[----:B------:R-:W-:Y:S01]  /*164b0*/  IMAD.MOV.U32 R88, RZ, RZ, R70 ;  /* 0x000000ffff587224 */ /* 0x000fe200078e0046 */
[----:B------:R-:W-:Y:S01]  /*164c0*/  F2FP.BF16.F32.PACK_AB R68, R247, R68 ;  /* 0x00000044f744723e */ /* 0x000fe200000010ff */
        /* <DEDUP_REMOVED lines=10> */
[----:B------:R-:W-:Y:S01]  /*16570*/  BAR.SYNC.DEFER_BLOCKING 0x0 ;  /* 0x0000000000007b1d */ /* 0x000fe20000010000 */
[----:B------:R-:W-:Y:S01]  /*16580*/  F2FP.BF16.F32.PACK_AB R71, R163, R161 ;  /* 0x000000a1a347723e */ /* 0x000fe200000010ff */
[----:B------:R-:W-:Y:S01]  /*16590*/  IMAD.MOV.U32 R104, RZ, RZ, R87 ;  /* 0x000000ffff687224 */ /* 0x000fe200078e0057 */
[----:B------:R-:W-:Y:S01]  /*165a0*/  F2FP.BF16.F32.PACK_AB R72, R78, R72 ;  /* 0x000000484e48723e */ /* 0x000fe200000010ff */
        /* <DEDUP_REMOVED lines=11> */
[----:B------:R-:W-:-:S02]  /*16660*/  F2FP.BF16.F32.PACK_AB R78, R175, R173 ;  /* 0x000000adaf4e723e */ /* 0x000fc400000010ff */
[----:B------:R-:W-:Y:S02]  /*16670*/  F2FP.BF16.F32.PACK_AB R75, R178, R176 ;  /* 0x000000b0b24b723e */ /* 0x000fe400000010ff */
[----:B------:R-:W-:Y:S02]  /*16680*/  F2FP.BF16.F32.PACK_AB R79, R179, R177 ;  /* 0x000000b1b34f723e */ /* 0x000fe400000010ff */
[----:B------:R-:W-:Y:S02]  /*16690*/  F2FP.BF16.F32.PACK_AB R84, R91, R84 ;  /* 0x000000545b54723e */ /* 0x000fe400000010ff */
[----:B------:R-:W-:Y:S01]  /*166a0*/  MOV R239, R85 ;  /* 0x0000005500ef7202 */ /* 0x000fe20000000f00 */
[----:B------:R-:W-:Y:S01]  /*166b0*/  STS.128 [R3], R64 ;  /* 0x0000004003007388 */ /* 0x000fe20000000c00 */
[----:B------:R-:W-:Y:S02]  /*166c0*/  F2FP.BF16.F32.PACK_AB R88, R232, R88 ;  /* 0x00000058e858723e */ /* 0x000fe400000010ff */
[----:B------:R-:W-:Y:S01]  /*166d0*/  F2FP.BF16.F32.PACK_AB R85, R186, R231 ;  /* 0x000000e7ba55723e */ /* 0x000fe200000010ff */
[----:B------:R-:W-:Y:S01]  /*166e0*/  STS.128 [R3+0x400], R68 ;  /* 0x0004004403007388 */ /* 0x000fe20000000c00 */
[----:B------:R-:W-:-:S02]  /*166f0*/  F2FP.BF16.F32.PACK_AB R89, R187, R185 ;  /* 0x000000b9bb59723e */ /* 0x000fc400000010ff */
[----:B------:R-:W-:Y:S01]  /*16700*/  F2FP.BF16.F32.PACK_AB R86, R190, R188 ;  /* 0x000000bcbe56723e */ /* 0x000fe200000010ff */
[----:B------:R-:W-:Y:S01]  /*16710*/  BAR.SYNC.DEFER_BLOCKING 0x0 ;  /* 0x0000000000007b1d */ /* 0x000fe20000010000 */
[----:B------:R-:W-:Y:S02]  /*16720*/  F2FP.BF16.F32.PACK_AB R90, R191, R189 ;  /* 0x000000bdbf5a723e */ /* 0x000fe400000010ff */
[----:B------:R-:W-:Y:S02]  /*16730*/  F2FP.BF16.F32.PACK_AB R87, R194, R192 ;  /* 0x000000c0c257723e */ /* 0x000fe400000010ff */
[----:B------:R-:W-:Y:S02]  /*16740*/  F2FP.BF16.F32.PACK_AB R91, R195, R193 ;  /* 0x000000c1c35b723e */ /* 0x000fe400000010ff */
[----:B------:R-:W-:Y:S02]  /*16750*/  F2FP.BF16.F32.PACK_AB R92, R103, R92 ;  /* 0x0000005c675c723e */ /* 0x000fe400000010ff */
[----:B------:R-:W-:-:S02]  /*16760*/  F2FP.BF16.F32.PACK_AB R95, R82, R80 ;  /* 0x00000050525f723e */ /* 0x000fc400000010ff */
[----:B------:R-:W-:Y:S02]  /*16770*/  F2FP.BF16.F32.PACK_AB R103, R83, R81 ;  /* 0x000000515367723e */ /* 0x000fe400000010ff */
[----:B------:R-:W-:Y:S02]  /*16780*/  MOV R108, R101 ;  /* 0x00000065006c7202 */ /* 0x000fe40000000f00 */
[----:B------:R-:W-:Y:S02]  /*16790*/  F2FP.BF16.F32.PACK_AB R100, R230, R100 ;  /* 0x00000064e664723e */ /* 0x000fe400000010ff */
[----:B------:R-:W-:Y:S02]  /*167a0*/  F2FP.BF16.F32.PACK_AB R93, R182, R229 ;  /* 0x000000e5b65d723e */ /* 0x000fe400000010ff */
[----:B------:R-:W-:Y:S02]  /*167b0*/  F2FP.BF16.F32.PACK_AB R101, R167, R183 ;  /* 0x000000b7a765723e */ /* 0x000fe400000010ff */
[----:B------:R-:W-:-:S02]  /*167c0*/  F2FP.BF16.F32.PACK_AB R94, R139, R166 ;  /* 0x000000a68b5e723e */ /* 0x000fc400000010ff */
[----:B------:R-:W-:Y:S01]  /*167d0*/  F2FP.BF16.F32.PACK_AB R102, R133, R140 ;  /* 0x0000008c8566723e */ /* 0x000fe200000010ff */
[----:B------:R-:W5:Y:S01]  /*167e0*/  LDS.128 R68, [R208] ;  /* 0x00000000d0447984 */ /* 0x000f620000000c00 */
[----:B------:R-:W-:Y:S02]  /*167f0*/  F2FP.BF16.F32.PACK_AB R104, R228, R104 ;  /* 0x00000068e468723e */ /* 0x000fe400000010ff */
[----:B------:R-:W-:Y:S01]  /*16800*/  F2FP.BF16.F32.PACK_AB R106, R132, R138 ;  /* 0x0000008a846a723e */ /* 0x000fe200000010ff */
[----:B------:R-:W-:Y:S01]  /*16810*/  LDS.128 R64, [R208+0x800] ;  /* 0x00080000d0407984 */ /* 0x000fe20000000c00 */
[----:B------:R-:W-:Y:S01]  /*16820*/  F2FP.BF16.F32.PACK_AB R108, R226, R108 ;  /* 0x0000006ce26c723e */ /* 0x000fe200000010ff */
[----:B------:R-:W1:Y:S01]  /*16830*/  LDC.64 R132, c[0x0][0x3e0] ;  /* 0x0000f800ff847b82 */ /* 0x000e620000000a00 */
[----:B------:R-:W-:-:S07]  /*16840*/  F2FP.BF16.F32.PACK_AB R110, R110, R136 ;  /* 0x000000886e6e723e */ /* 0x000fce00000010ff */
[----:B------:R-:W-:Y:S01]  /*16850*/  BAR.SYNC.DEFER_BLOCKING 0x0 ;  /* 0x0000000000007b1d */ /* 0x000fe20000010000 */
[----:B------:R-:W-:Y:S02]  /*16860*/  F2FP.BF16.F32.PACK_AB R117, R117, R168 ;  /* 0x000000a87575723e */ /* 0x000fe400000010ff */
[----:B------:R-:W-:Y:S02]  /*16870*/  F2FP.BF16.F32.PACK_AB R118, R118, R125 ;  /* 0x0000007d7676723e */ /* 0x000fe400000010ff */
[----:B------:R-:W-:Y:S02]  /*16880*/  F2FP.BF16.F32.PACK_AB R125, R154, R221 ;  /* 0x000000dd9a7d723e */ /* 0x000fe400000010ff */
[----:B------:R-:W-:Y:S02]  /*16890*/  F2FP.BF16.F32.PACK_AB R126, R126, R153 ;  /* 0x000000997e7e723e */ /* 0x000fe400000010ff */
[----:B------:R-:W-:Y:S02]  /*168a0*/  F2FP.BF16.F32.PACK_AB R127, R18, R127 ;  /* 0x0000007f127f723e */ /* 0x000fe400000010ff */
[----:B------:R-:W-:-:S02]  /*168b0*/  F2FP.BF16.F32.PACK_AB R121, R121, R220 ;  /* 0x000000dc7979723e */ /* 0x000fc400000010ff */
[----:B------:R-:W-:Y:S02]  /*168c0*/  F2FP.BF16.F32.PACK_AB R122, R122, R152 ;  /* 0x000000987a7a723e */ /* 0x000fe400000010ff */
[----:B------:R-:W-:Y:S02]  /*168d0*/  F2FP.BF16.F32.PACK_AB R123, R19, R123 ;  /* 0x0000007b137b723e */ /* 0x000fe400000010ff */
[----:B------:R-:W0:Y:S01]  /*168e0*/  LDC.64 R18, c[0x0][0x398] ;  /* 0x0000e600ff127b82 */ /* 0x000e220000000a00 */
[----:B------:R-:W-:Y:S04]  /*168f0*/  STS.128 [R3], R72 ;  /* 0x0000004803007388 */ /* 0x000fe80000000c00 */
[----:B------:R-:W-:Y:S03]  /*16900*/  STS.128 [R3+0x400], R76 ;  /* 0x0004004c03007388 */ /* 0x000fe60000000c00 */
[----:B------:R-:W-:Y:S06]  /*16910*/  BAR.SYNC.DEFER_BLOCKING 0x0 ;  /* 0x0000000000007b1d */ /* 0x000fec0000010000 */
[----:B------:R-:W0:Y:S04]  /*16920*/  LDS.128 R76, [R208] ;  /* 0x00000000d04c7984 */ /* 0x000e280000000c00 */
[----:B------:R-:W-:Y:S01]  /*16930*/  LDS.128 R72, [R208+0x800] ;  /* 0x00080000d0487984 */ /* 0x000fe20000000c00 */
[----:B------:R-:W-:Y:S06]  /*16940*/  BAR.SYNC.DEFER_BLOCKING 0x0 ;  /* 0x0000000000007b1d */ /* 0x000fec0000010000 */
[----:B------:R-:W-:Y:S04]  /*16950*/  STS.128 [R3], R84 ;  /* 0x0000005403007388 */ /* 0x000fe80000000c00 */
[----:B------:R1:W-:Y:S01]  /*16960*/  STS.128 [R3+0x400], R88 ;  /* 0x0004005803007388 */ /* 0x0003e20000000c00 */
[----:B------:R-:W-:Y:S01]  /*16970*/  BAR.SYNC.DEFER_BLOCKING 0x0 ;  /* 0x0000000000007b1d */ /* 0x000fe20000010000 */
[----:B-1----:R-:W-:Y:S01]  /*16980*/  F2FP.BF16.F32.PACK_AB R88, R237, R239 ;  /* 0x000000efed58723e */ /* 0x002fe200000010ff */
[----:B------:R-:W-:Y:S01]  /*16990*/  IMAD.MOV.U32 R239, RZ, RZ, R107 ;  /* 0x000000ffffef7224 */ /* 0x000fe200078e006b */
[----:B------:R-:W-:-:S02]  /*169a0*/  F2FP.BF16.F32.PACK_AB R91, R98, R96 ;  /* 0x00000060625b723e */ /* 0x000fc400000010ff */
[----:B------:R-:W-:Y:S02]  /*169b0*/  F2FP.BF16.F32.PACK_AB R107, R99, R97 ;  /* 0x00000061636b723e */ /* 0x000fe400000010ff */
[----:B------:R-:W-:Y:S02]  /*169c0*/  MOV R237, R105 ;  /* 0x0000006900ed7202 */ /* 0x000fe40000000f00 */
[----:B------:R-:W-:Y:S02]  /*169d0*/  F2FP.BF16.F32.PACK_AB R89, R180, R227 ;  /* 0x000000e3b459723e */ /* 0x000fe400000010ff */
[----:B------:R-:W-:Y:S01]  /*169e0*/  F2FP.BF16.F32.PACK_AB R105, R165, R181 ;  /* 0x000000b5a569723e */ /* 0x000fe200000010ff */
[----:B------:R-:W1:Y:S01]  /*169f0*/  LDS.128 R84, [R208] ;  /* 0x00000000d0547984 */ /* 0x000e620000000c00 */
[----:B------:R-:W-:Y:S02]  /*16a00*/  F2FP.BF16.F32.PACK_AB R90, R137, R164 ;  /* 0x000000a4895a723e */ /* 0x000fe400000010ff */
[----:B------:R-:W-:Y:S01]  /*16a10*/  F2FP.BF16.F32.PACK_AB R116, R116, R239 ;  /* 0x000000ef7474723e */ /* 0x000fe200000010ff */
[----:B------:R-:W-:Y:S01]  /*16a20*/  LDS.128 R80, [R208+0x800] ;  /* 0x00080000d0507984 */ /* 0x000fe20000000c00 */
[----:B------:R-:W-:Y:S01]  /*16a30*/  MOV R239, R238 ;  /* 0x000000ee00ef7202 */ /* 0x000fe20000000f00 */
[----:B------:R-:W-:Y:S01]  /*16a40*/  IMAD.MOV.U32 R238, RZ, RZ, R196 ;  /* 0x000000ffffee7224 */ /* 0x000fe200078e00c4 */
[----:B------:R-:W-:Y:S06]  /*16a50*/  BAR.SYNC.DEFER_BLOCKING 0x0 ;  /* 0x0000000000007b1d */ /* 0x000fec0000010000 */
[----:B------:R-:W0:Y:S01]  /*16a60*/  S2R R196, SR_CTAID.X ;  /* 0x0000000000c47919 */ /* 0x000e220000002500 */
[----:B------:R-:W-:Y:S04]  /*16a70*/  STS.128 [R3], R92 ;  /* 0x0000005c03007388 */ /* 0x000fe80000000c00 */
[----:B------:R0:W-:Y:S01]  /*16a80*/  STS.128 [R3+0x400], R100 ;  /* 0x0004006403007388 */ /* 0x0001e20000000c00 */
[----:B------:R-:W-:Y:S01]  /*16a90*/  BAR.SYNC.DEFER_BLOCKING 0x0 ;  /* 0x0000000000007b1d */ /* 0x000fe20000010000 */
[----:B0-----:R-:W-:Y:S01]  /*16aa0*/  IMAD.SHL.U32 R196, R196, 0x40, RZ ;  /* 0x00000040c4c47824 */ /* 0x001fe200078e00ff */
[----:B------:R-:W-:Y:S01]  /*16ab0*/  F2FP.BF16.F32.PACK_AB R100, R233, R235 ;  /* 0x000000ebe964723e */ /* 0x000fe200000010ff */
[----:B------:R-:W-:Y:S01]  /*16ac0*/  IMAD.MOV.U32 R233, RZ, RZ, R111 ;  /* 0x000000ffffe97224 */ /* 0x000fe200078e006f */
[----:B------:R-:W-:Y:S01]  /*16ad0*/  F2FP.BF16.F32.PACK_AB R101, R169, R225 ;  /* 0x000000e1a965723e */ /* 0x000fe200000010ff */
[----:B------:R-:W-:Y:S01]  /*16ae0*/  IMAD.MOV.U32 R235, RZ, RZ, R109 ;  /* 0x000000ffffeb7224 */ /* 0x000fe200078e006d */
[----:B------:R-:W-:-:S02]  /*16af0*/  F2FP.BF16.F32.PACK_AB R109, R156, R170 ;  /* 0x000000aa9c6d723e */ /* 0x000fc400000010ff */
[----:B------:R-:W-:Y:S02]  /*16b00*/  F2FP.BF16.F32.PACK_AB R102, R135, R155 ;  /* 0x0000009b8766723e */ /* 0x000fe400000010ff */
[----:B------:R-:W-:Y:S02]  /*16b10*/  F2FP.BF16.F32.PACK_AB R103, R114, R112 ;  /* 0x000000707267723e */ /* 0x000fe400000010ff */
[----:B------:R-:W-:Y:S01]  /*16b20*/  F2FP.BF16.F32.PACK_AB R111, R115, R113 ;  /* 0x00000071736f723e */ /* 0x000fe200000010ff */
[----:B------:R-:W0:Y:S01]  /*16b30*/  LDS.128 R96, [R208] ;  /* 0x00000000d0607984 */ /* 0x000e220000000c00 */
[----:B------:R-:W-:Y:S02]  /*16b40*/  F2FP.BF16.F32.PACK_AB R114, R119, R124 ;  /* 0x0000007c7772723e */ /* 0x000fe400000010ff */
[----:B------:R-:W-:Y:S01]  /*16b50*/  F2FP.BF16.F32.PACK_AB R112, R242, R237 ;  /* 0x000000edf270723e */ /* 0x000fe200000010ff */
[----:B------:R-:W-:Y:S01]  /*16b60*/  LDS.128 R92, [R208+0x800] ;  /* 0x00080000d05c7984 */ /* 0x000fe20000000c00 */
[----:B------:R-:W-:-:S02]  /*16b70*/  F2FP.BF16.F32.PACK_AB R113, R120, R224 ;  /* 0x000000e07871723e */ /* 0x000fc400000010ff */
[----:B------:R-:W-:Y:S01]  /*16b80*/  F2FP.BF16.F32.PACK_AB R115, R130, R128 ;  /* 0x000000808273723e */ /* 0x000fe200000010ff */
[----:B------:R-:W-:Y:S01]  /*16b90*/  BAR.SYNC.DEFER_BLOCKING 0x0 ;  /* 0x0000000000007b1d */ /* 0x000fe20000010000 */
[----:B------:R-:W-:Y:S02]  /*16ba0*/  F2FP.BF16.F32.PACK_AB R119, R131, R129 ;  /* 0x000000818377723e */ /* 0x000fe400000010ff */
[----:B------:R-:W-:Y:S01]  /*16bb0*/  F2FP.BF16.F32.PACK_AB R124, R223, R233 ;  /* 0x000000e9df7c723e */ /* 0x000fe200000010ff */
[----:B------:R-:W-:Y:S01]  /*16bc0*/  IMAD.MOV.U32 R233, RZ, RZ, R234 ;  /* 0x000000ffffe97224 */ /* 0x000fe200078e00ea */
[----:B------:R-:W-:Y:S02]  /*16bd0*/  F2FP.BF16.F32.PACK_AB R128, R219, R239 ;  /* 0x000000efdb80723e */ /* 0x000fe400000010ff */
[----:B------:R-:W-:Y:S01]  /*16be0*/  F2FP.BF16.F32.PACK_AB R120, R222, R235 ;  /* 0x000000ebde78723e */ /* 0x000fe200000010ff */
[----:B------:R-:W0:Y:S01]  /*16bf0*/  S2R R234, SR_CTAID.Y ;  /* 0x0000000000ea7919 */ /* 0x000e220000002600 */
[----:B------:R-:W-:-:S02]  /*16c00*/  F2FP.BF16.F32.PACK_AB R136, R39, R233 ;  /* 0x000000e92788723e */ /* 0x000fc400000010ff */
[----:B------:R-:W-:Y:S01]  /*16c10*/  F2FP.BF16.F32.PACK_AB R131, R34, R32 ;  /* 0x000000202283723e */ /* 0x000fe200000010ff */
[----:B------:R-:W2:Y:S01]  /*16c20*/  LDL.LU R239, [R1] ;  /* 0x0000000001ef7983 */ /* 0x000ea20000300800 */
[----:B------:R-:W-:Y:S02]  /*16c30*/  F2FP.BF16.F32.PACK_AB R135, R35, R33 ;  /* 0x000000212387723e */ /* 0x000fe400000010ff */
[----:B------:R-:W-:Y:S01]  /*16c40*/  F2FP.BF16.F32.PACK_AB R130, R134, R149 ;  /* 0x000000958682723e */ /* 0x000fe200000010ff */
[----:B------:R-:W1:Y:S01]  /*16c50*/  S2R R235, SR_TID.X ;  /* 0x0000000000eb7919 */ /* 0x000e620000002100 */
[----:B------:R-:W-:Y:S02]  /*16c60*/  F2FP.BF16.F32.PACK_AB R129, R151, R217 ;  /* 0x000000d99781723e */ /* 0x000fe400000010ff */
[----:B------:R-:W-:Y:S02]  /*16c70*/  F2FP.BF16.F32.PACK_AB R134, R31, R148 ;  /* 0x000000941f86723e */ /* 0x000fe400000010ff */
[----:B------:R-:W-:Y:S01]  /*16c80*/  F2FP.BF16.F32.PACK_AB R137, R43, R41 ;  /* 0x000000292b89723e */ /* 0x000fe200000010ff */
[----:B------:R-:W3:Y:S01]  /*16c90*/  LDC R31, c[0x0][0x3e8] ;  /* 0x0000fa00ff1f7b82 */ /* 0x000ee20000000800 */
[----:B------:R-:W-:Y:S04]  /*16ca0*/  STS.128 [R3], R88 ;  /* 0x0000005803007388 */ /* 0x000fe80000000c00 */
[----:B------:R-:W-:Y:S03]  /*16cb0*/  STS.128 [R3+0x400], R104 ;  /* 0x0004006803007388 */ /* 0x000fe60000000c00 */
[----:B------:R-:W-:Y:S01]  /*16cc0*/  BAR.SYNC.DEFER_BLOCKING 0x0 ;  /* 0x0000000000007b1d */ /* 0x000fe20000010000 */
[----:B0-----:R-:W-:Y:S01]  /*16cd0*/  IMAD R141, R234, R132, RZ ;  /* 0x00000084ea8d7224 */ /* 0x001fe200078e02ff */
[----:B------:R-:W-:-:S04]  /*16ce0*/  F2FP.BF16.F32.PACK_AB R132, R218, R236 ;  /* 0x000000ecda84723e */ /* 0x000fc800000010ff */
[----:B------:R-:W4:Y:S01]  /*16cf0*/  LDL.LU R236, [R1+0x4] ;  /* 0x0000040001ec7983 */ /* 0x000f220000300800 */
[----:B-1----:R-:W-:-:S05]  /*16d00*/  LOP3.LUT R196, R196, 0x3f, R235, 0xf8, !PT ;  /* 0x0000003fc4c47812 */ /* 0x002fca00078ef8eb */
[----:B------:R-:W-:Y:S01]  /*16d10*/  IMAD R142, R196, R133, RZ ;  /* 0x00000085c48e7224 */ /* 0x000fe200078e02ff */
[----:B------:R-:W-:Y:S01]  /*16d20*/  F2FP.BF16.F32.PACK_AB R133, R150, R184 ;  /* 0x000000b89685723e */ /* 0x000fe200000010ff */
[----:B------:R-:W0:Y:S02]  /*16d30*/  LDS.128 R104, [R208] ;  /* 0x00000000d0687984 */ /* 0x000e240000000c00 */
[----:B------:R-:W-:Y:S02]  /*16d40*/  IMAD.SHL.U32 R140, R142, 0x2, RZ ;  /* 0x000000028e8c7824 */ /* 0x000fe400078e00ff */
[----:B------:R-:W-:Y:S01]  /*16d50*/  LDS.128 R88, [R208+0x800] ;  /* 0x00080000d0587984 */ /* 0x000fe20000000c00 */
[----:B------:R-:W-:Y:S06]  /*16d60*/  BAR.SYNC.DEFER_BLOCKING 0x0 ;  /* 0x0000000000007b1d */ /* 0x000fec0000010000 */
[----:B------:R-:W-:Y:S04]  /*16d70*/  STS.128 [R3], R100 ;  /* 0x0000006403007388 */ /* 0x000fe80000000c00 */
[----:B------:R-:W-:Y:S01]  /*16d80*/  STS.128 [R3+0x400], R108 ;  /* 0x0004006c03007388 */ /* 0x000fe20000000c00 */
[----:B------:R-:W-:Y:S06]  /*16d90*/  BAR.SYNC.DEFER_BLOCKING 0x0 ;  /* 0x0000000000007b1d */ /* 0x000fec0000010000 */
[----:B------:R-:W1:Y:S04]  /*16da0*/  LDS.128 R108, [R208] ;  /* 0x00000000d06c7984 */ /* 0x000e680000000c00 */
[----:B------:R-:W-:Y:S01]  /*16db0*/  LDS.128 R100, [R208+0x800] ;  /* 0x00080000d0647984 */ /* 0x000fe20000000c00 */
[----:B------:R-:W-:Y:S06]  /*16dc0*/  BAR.SYNC.DEFER_BLOCKING 0x0 ;  /* 0x0000000000007b1d */ /* 0x000fec0000010000 */
[----:B------:R-:W-:Y:S04]  /*16dd0*/  STS.128 [R3], R112 ;  /* 0x0000007003007388 */ /* 0x000fe80000000c00 */
[----:B------:R-:W-:Y:S01]  /*16de0*/  STS.128 [R3+0x400], R116 ;  /* 0x0004007403007388 */ /* 0x000fe20000000c00 */
[----:B------:R-:W-:Y:S06]  /*16df0*/  BAR.SYNC.DEFER_BLOCKING 0x0 ;  /* 0x0000000000007b1d */ /* 0x000fec0000010000 */
[----:B------:R-:W0:Y:S04]  /*16e00*/  LDS.128 R116, [R208] ;  /* 0x00000000d0747984 */ /* 0x000e280000000c00 */
[----:B------:R-:W-:Y:S01]  /*16e10*/  LDS.128 R112, [R208+0x800] ;  /* 0x00080000d0707984 */ /* 0x000fe20000000c00 */
[----:B------:R-:W-:Y:S06]  /*16e20*/  BAR.SYNC.DEFER_BLOCKING 0x0 ;  /* 0x0000000000007b1d */ /* 0x000fec0000010000 */
[----:B------:R1:W-:Y:S04]  /*16e30*/  STS.128 [R3], R124 ;  /* 0x0000007c03007388 */ /* 0x0003e80000000c00 */
[----:B------:R-:W-:Y:S01]  /*16e40*/  STS.128 [R3+0x400], R120 ;  /* 0x0004007803007388 */ /* 0x000fe20000000c00 */
[----:B------:R-:W-:Y:S01]  /*16e50*/  BAR.SYNC.DEFER_BLOCKING 0x0 ;  /* 0x0000000000007b1d */ /* 0x000fe20000010000 */
[----:B-1----:R-:W-:-:S05]  /*16e60*/  F2FP.BF16.F32.PACK_AB R124, R38, R238 ;  /* 0x000000ee267c723e */ /* 0x002fca00000010ff */
[----:B------:R-:W5:Y:S01]  /*16e70*/  LDL.LU R238, [R1+0x8] ;  /* 0x0000080001ee7983 */ /* 0x000f620000300800 */
[----:B------:R-:W-:-:S03]  /*16e80*/  SHF.L.U32 R125, R141, 0x1, RZ ;  /* 0x000000018d7d7819 */ /* 0x000fc600000006ff */
[----:B------:R-:W5:Y:S01]  /*16e90*/  LDL.LU R233, [R1+0xc] ;  /* 0x00000c0001e97983 */ /* 0x000f620000300800 */
[----:B------:R-:W-:-:S03]  /*16ea0*/  IADD3 R140, P0, P1, R140, R18, R125 ;  /* 0x000000128c8c7210 */ /* 0x000fc6000791e07d */
[----:B------:R-:W1:Y:S04]  /*16eb0*/  LDS.128 R32, [R208] ;  /* 0x00000000d0207984 */ /* 0x000e680000000c00 */
[----:B------:R-:W-:Y:S01]  /*16ec0*/  LDS.128 R120, [R208+0x800] ;  /* 0x00080000d0787984 */ /* 0x000fe20000000c00 */
[----:B------:R-:W-:Y:S06]  /*16ed0*/  BAR.SYNC.DEFER_BLOCKING 0x0 ;  /* 0x0000000000007b1d */ /* 0x000fec0000010000 */
[----:B------:R0:W-:Y:S04]  /*16ee0*/  STS.128 [R3], R128 ;  /* 0x0000008003007388 */ /* 0x0001e80000000c00 */
[----:B------:R-:W-:Y:S01]  /*16ef0*/  STS.128 [R3+0x400], R132 ;  /* 0x0004008403007388 */ /* 0x000fe20000000c00 */
[----:B------:R-:W-:Y:S01]  /*16f00*/  F2FP.BF16.F32.PACK_AB R125, R42, R40 ;  /* 0x000000282a7d723e */ /* 0x000fe200000010ff */
[----:B------:R-:W-:Y:S01]  /*16f10*/  BAR.SYNC.DEFER_BLOCKING 0x0 ;  /* 0x0000000000007b1d */ /* 0x000fe20000010000 */
[----:B------:R-:W-:-:S02]  /*16f20*/  F2FP.BF16.F32.PACK_AB R126, R46, R44 ;  /* 0x0000002c2e7e723e */ /* 0x000fc400000010ff */
[----:B------:R-:W-:-:S03]  /*16f30*/  F2FP.BF16.F32.PACK_AB R138, R47, R45 ;  /* 0x0000002d2f8a723e */ /* 0x000fc600000010ff */
[----:B------:R-:W1:Y:S04]  /*16f40*/  LDS.128 R44, [R208] ;  /* 0x00000000d02c7984 */ /* 0x000e680000000c00 */
[----:B------:R-:W-:Y:S01]  /*16f50*/  LDS.128 R40, [R208+0x800] ;  /* 0x00080000d0287984 */ /* 0x000fe20000000c00 */
[----:B------:R-:W-:Y:S01]  /*16f60*/  F2FP.BF16.F32.PACK_AB R127, R50, R48 ;  /* 0x00000030327f723e */ /* 0x000fe200000010ff */
[----:B------:R-:W-:Y:S01]  /*16f70*/  BAR.SYNC.DEFER_BLOCKING 0x0 ;  /* 0x0000000000007b1d */ /* 0x000fe20000010000 */
[----:B------:R-:W-:Y:S02]  /*16f80*/  F2FP.BF16.F32.PACK_AB R139, R51, R49 ;  /* 0x00000031338b723e */ /* 0x000fe400000010ff */
[----:B------:R-:W-:Y:S01]  /*16f90*/  SHF.R.U32.HI R18, RZ, 0x6, R235 ;  /* 0x00000006ff127819 */ /* 0x000fe200000116eb */
[----:B------:R-:W-:-:S03]  /*16fa0*/  IMAD.HI R38, R141, 0x2, RZ ;  /* 0x000000028d267827 */ /* 0x000fc600078e02ff */
[----:B------:R-:W-:Y:S01]  /*16fb0*/  SGXT.U32 R18, R18, 0x1 ;  /* 0x000000011212781a */ /* 0x000fe20000000000 */
[----:B------:R-:W-:Y:S01]  /*16fc0*/  IMAD.HI R142, R142, 0x2, RZ ;  /* 0x000000028e8e7827 */ /* 0x000fe200078e02ff */
[----:B------:R1:W-:Y:S04]  /*16fd0*/  STS.128 [R3], R124 ;  /* 0x0000007c03007388 */ /* 0x0003e80000000c00 */
[----:B------:R-:W-:Y:S01]  /*16fe0*/  STS.128 [R3+0x400], R136 ;  /* 0x0004008803007388 */ /* 0x000fe20000000c00 */
[----:B------:R-:W-:Y:S01]  /*16ff0*/  BAR.SYNC.DEFER_BLOCKING 0x0 ;  /* 0x0000000000007b1d */ /* 0x000fe20000010000 */
[----:B------:R-:W-:Y:S01]  /*17000*/  IADD3.X R38, PT, PT, R142, R19, R38, P0, P1 ;  /* 0x000000138e267210 */ /* 0x000fe200007e2426 */
[----:B---3--:R-:W-:Y:S01]  /*17010*/  IMAD R19, R18, R31, RZ ;  /* 0x0000001f12137224 */ /* 0x008fe200078e02ff */
[----:B------:R-:W-:-:S02]  /*17020*/  F2FP.BF16.F32.PACK_AB R52, R54, R52 ;  /* 0x000000343634723e */ /* 0x000fc400000010ff */
[----:B------:R-:W-:Y:S02]  /*17030*/  F2FP.BF16.F32.PACK_AB R54, R28, R16 ;  /* 0x000000101c36723e */ /* 0x000fe400000010ff */
[----:B------:R-:W-:Y:S01]  /*17040*/  LEA R28, P0, R19, R140, 0x1 ;  /* 0x0000008c131c7211 */ /* 0x000fe200078008ff */
[----:B------:R-:W-:Y:S01]  /*17050*/  IMAD R39, R31, 0x2, R19 ;  /* 0x000000021f277824 */ /* 0x000fe200078e0213 */
[----:B0-----:R-:W-:Y:S02]  /*17060*/  F2FP.BF16.F32.PACK_AB R130, R29, R17 ;  /* 0x000000111d82723e */ /* 0x001fe400000010ff */
[----:B------:R-:W-:Y:S01]  /*17070*/  LEA.HI.X.SX32 R29, R19, R38, 0x1, P0 ;  /* 0x00000026131d7211 */ /* 0x000fe200000f0eff */
[----:B------:R-:W0:Y:S04]  /*17080*/  LDS.128 R48, [R208] ;  /* 0x00000000d0307984 */ /* 0x000e280000000c00 */
[----:B------:R-:W-:Y:S01]  /*17090*/  LDS.128 R16, [R208+0x800] ;  /* 0x00080000d0107984 */ /* 0x000fe20000000c00 */
[----:B------:R-:W-:-:S02]  /*170a0*/  F2FP.BF16.F32.PACK_AB R128, R55, R53 ;  /* 0x000000353780723e */ /* 0x000fc400000010ff */
[----:B------:R-:W-:Y:S02]  /*170b0*/  F2FP.BF16.F32.PACK_AB R53, R58, R56 ;  /* 0x000000383a35723e */ /* 0x000fe400000010ff */
[----:B------:R-:W-:Y:S02]  /*170c0*/  F2FP.BF16.F32.PACK_AB R129, R59, R57 ;  /* 0x000000393b81723e */ /* 0x000fe400000010ff */
[----:B------:R-:W-:Y:S01]  /*170d0*/  F2FP.BF16.F32.PACK_AB R55, R37, R30 ;  /* 0x0000001e2537723e */ /* 0x000fe200000010ff */
[----:B------:R-:W-:Y:S01]  /*170e0*/  BAR.SYNC.DEFER_BLOCKING 0x0 ;  /* 0x0000000000007b1d */ /* 0x000fe20000010000 */
[----:B------:R-:W-:Y:S01]  /*170f0*/  F2FP.BF16.F32.PACK_AB R131, R2, R36 ;  /* 0x000000240283723e */ /* 0x000fe200000010ff */
[----:B------:R-:W-:Y:S01]  /*17100*/  IMAD R57, R31, 0x2, R39 ;  /* 0x000000021f397824 */ /* 0x000fe200078e0227 */
[----:B------:R-:W-:-:S04]  /*17110*/  LEA R36, P1, R39, R140, 0x1 ;  /* 0x0000008c27247211 */ /* 0x000fc800078208ff */
[----:B------:R-:W-:Y:S02]  /*17120*/  LEA.HI.X.SX32 R37, R39, R38, 0x1, P1 ;  /* 0x0000002627257211 */ /* 0x000fe400008f0eff */
[----:B------:R-:W-:Y:S02]  /*17130*/  LEA R56, P0, R57, R140, 0x1 ;  /* 0x0000008c39387211 */ /* 0x000fe400078008ff */
[----:B------:R-:W-:Y:S01]  /*17140*/  LEA R39, R31, R57, 0x1 ;  /* 0x000000391f277211 */ /* 0x000fe200078e08ff */
[----:B------:R3:W-:Y:S04]  /*17150*/  STS.128 [R3], R52 ;  /* 0x0000003403007388 */ /* 0x0007e80000000c00 */
[----:B------:R0:W-:Y:S01]  /*17160*/  STS.128 [R3+0x400], R128 ;  /* 0x0004008003007388 */ /* 0x0001e20000000c00 */
[----:B------:R-:W-:Y:S01]  /*17170*/  BAR.SYNC.DEFER_BLOCKING 0x0 ;  /* 0x0000000000007b1d */ /* 0x000fe20000010000 */
[----:B------:R-:W-:Y:S01]  /*17180*/  LEA.HI.X.SX32 R57, R57, R38, 0x1, P0 ;  /* 0x0000002639397211 */ /* 0x000fe200000f0eff */
[----:B-1----:R-:W-:Y:S01]  /*17190*/  IMAD R125, R31, 0x2, R39 ;  /* 0x000000021f7d7824 */ /* 0x002fe200078e0227 */
[----:B------:R-:W-:-:S04]  /*171a0*/  LEA R58, P0, R39, R140, 0x1 ;  /* 0x0000008c273a7211 */ /* 0x000fc800078008ff */
[----:B------:R-:W-:Y:S01]  /*171b0*/  LEA.HI.X.SX32 R59, R39, R38, 0x1, P0 ;  /* 0x00000026273b7211 */ /* 0x000fe200000f0eff */
[----:B------:R-:W-:Y:S01]  /*171c0*/  IMAD R39, R31, 0x2, R125 ;  /* 0x000000021f277824 */ /* 0x000fe200078e027d */
[----:B------:R-:W-:-:S03]  /*171d0*/  LEA R2, P0, R125, R140, 0x1 ;  /* 0x0000008c7d027211 */ /* 0x000fc600078008ff */
[----:B---3--:R-:W-:Y:S01]  /*171e0*/  IMAD R53, R31, 0x2, R39 ;  /* 0x000000021f357824 */ /* 0x008fe200078e0227 */
[----:B0-----:R-:W-:Y:S01]  /*171f0*/  LEA.HI.X.SX32 R3, R125, R38, 0x1, P0 ;  /* 0x000000267d037211 */ /* 0x001fe200000f0eff */
[----:B--2---:R0:W-:Y:S02]  /*17200*/  STG.E.U16 desc[UR8][R28.64], R239 ;  /* 0x000000ef1c007986 */ /* 0x0041e4000c101508 */
[----:B0-----:R-:W-:Y:S02]  /*17210*/  PRMT R29, R239, 0x7632, R29 ;  /* 0x00007632ef1d7816 */ /* 0x001fe4000000001d */
[----:B------:R-:W-:-:S03]  /*17220*/  LEA R28, P0, R39, R140, 0x1 ;  /* 0x0000008c271c7211 */ /* 0x000fc600078008ff */
[----:B------:R0:W-:Y:S01]  /*17230*/  STG.E.U16 desc[UR8][R36.64], R29 ;  /* 0x0000001d24007986 */ /* 0x0001e2000c101508 */
[----:B----4-:R-:W-:Y:S02]  /*17240*/  PRMT R30, R236, 0x7632, R30 ;  /* 0x00007632ec1e7816 */ /* 0x010fe4000000001e */
[----:B0-----:R-:W-:Y:S02]  /*17250*/  LEA.HI.X.SX32 R29, R39, R38, 0x1, P0 ;  /* 0x00000026271d7211 */ /* 0x001fe400000f0eff */
[----:B------:R-:W-:Y:S02]  /*17260*/  LEA R36, P0, R53, R140, 0x1 ;  /* 0x0000008c35247211 */ /* 0x000fe400078008ff */
[----:B------:R-:W-:Y:S02]  /*17270*/  LEA R39, R31, R53, 0x1 ;  /* 0x000000351f277211 */ /* 0x000fe400078e08ff */
[----:B------:R-:W-:Y:S02]  /*17280*/  LEA.HI.X.SX32 R37, R53, R38, 0x1, P0 ;  /* 0x0000002635257211 */ /* 0x000fe400000f0eff */
[----:B------:R-:W-:Y:S01]  /*17290*/  LEA R52, P0, R39, R140, 0x1 ;  /* 0x0000008c27347211 */ /* 0x000fe200078008ff */
[----:B------:R-:W-:Y:S01]  /*172a0*/  IMAD R55, R31, 0x2, R39 ;  /* 0x000000021f377824 */ /* 0x000fe200078e0227 */
[----:B------:R0:W-:Y:S02]  /*172b0*/  STG.E.U16 desc[UR8][R56.64], R236 ;  /* 0x000000ec38007986 */ /* 0x0001e4000c101508 */
[----:B------:R-:W-:Y:S01]  /*172c0*/  LEA.HI.X.SX32 R53, R39, R38, 0x1, P0 ;  /* 0x0000002627357211 */ /* 0x000fe200000f0eff */
[----:B------:R-:W-:Y:S01]  /*172d0*/  IMAD R39, R31, 0x2, R55 ;  /* 0x000000021f277824 */ /* 0x000fe200078e0237 */
[----:B------:R1:W-:Y:S01]  /*172e0*/  STG.E.U16 desc[UR8][R58.64], R30 ;  /* 0x0000001e3a007986 */ /* 0x0003e2000c101508 */
[----:B------:R-:W-:-:S04]  /*172f0*/  LEA R54, P0, R55, R140, 0x1 ;  /* 0x0000008c37367211 */ /* 0x000fc800078008ff */
[----:B------:R-:W-:Y:S01]  /*17300*/  LEA.HI.X.SX32 R55, R55, R38, 0x1, P0 ;  /* 0x0000002637377211 */ /* 0x000fe200000f0eff */
[----:B0-----:R-:W-:Y:S01]  /*17310*/  IMAD R57, R31, 0x2, R39 ;  /* 0x000000021f397824 */ /* 0x001fe200078e0227 */
[----:B-1----:R-:W-:Y:S01]  /*17320*/  PRMT R30, R200, 0x7632, R30 ;  /* 0x00007632c81e7816 */ /* 0x002fe2000000001e */
[----:B-----5:R0:W-:Y:S02]  /*17330*/  STG.E.U16 desc[UR8][R2.64], R238 ;  /* 0x000000ee02007986 */ /* 0x0201e4000c101508 */
[----:B0-----:R-:W-:Y:S02]  /*17340*/  PRMT R3, R238, 0x7632, R3 ;  /* 0x00007632ee037816 */ /* 0x001fe40000000003 */
[----:B------:R-:W-:Y:S01]  /*17350*/  LEA R2, P0, R39, R140, 0x1 ;  /* 0x0000008c27027211 */ /* 0x000fe200078008ff */
[----:B------:R-:W2:Y:S04]  /*17360*/  LDL.LU R238, [R1+0xa0] ;  /* 0x0000a00001ee7983 */ /* 0x000ea80000300800 */
[----:B------:R0:W-:Y:S04]  /*17370*/  STG.E.U16 desc[UR8][R28.64], R3 ;  /* 0x000000031c007986 */ /* 0x0001e8000c101508 */
[----:B------:R-:W-:Y:S01]  /*17380*/  STG.E.U16 desc[UR8][R36.64], R233 ;  /* 0x000000e924007986 */ /* 0x000fe2000c101508 */
[----:B0-----:R-:W-:-:S02]  /*17390*/  PRMT R29, R233, 0x7632, R29 ;  /* 0x00007632e91d7816 */ /* 0x001fc4000000001d */
[----:B------:R-:W-:Y:S02]  /*173a0*/  LEA.HI.X.SX32 R3, R39, R38, 0x1, P0 ;  /* 0x0000002627037211 */ /* 0x000fe400000f0eff */
[----:B------:R-:W-:Y:S02]  /*173b0*/  LEA R28, P0, R57, R140, 0x1 ;  /* 0x0000008c391c7211 */ /* 0x000fe400078008ff */
[----:B------:R-:W-:Y:S01]  /*173c0*/  LEA R39, R31, R57, 0x1 ;  /* 0x000000391f277211 */ /* 0x000fe200078e08ff */
[----:B------:R0:W-:Y:S02]  /*173d0*/  STG.E.U16 desc[UR8][R52.64], R29 ;  /* 0x0000001d34007986 */ /* 0x0001e4000c101508 */
[----:B0-----:R-:W-:Y:S02]  /*173e0*/  LEA.HI.X.SX32 R29, R57, R38, 0x1, P0 ;  /* 0x00000026391d7211 */ /* 0x001fe400000f0eff */
[----:B------:R-:W-:Y:S01]  /*173f0*/  IMAD R57, R31, 0x2, R39 ;  /* 0x000000021f397824 */ /* 0x000fe200078e0227 */
[----:B------:R-:W-:-:S04]  /*17400*/  LEA R36, P0, R39, R140, 0x1 ;  /* 0x0000008c27247211 */ /* 0x000fc800078008ff */
[----:B------:R-:W-:Y:S01]  /*17410*/  LEA.HI.X.SX32 R37, R39, R38, 0x1, P0 ;  /* 0x0000002627257211 */ /* 0x000fe200000f0eff */
[----:B------:R-:W-:Y:S01]  /*17420*/  IMAD R39, R31, 0x2, R57 ;  /* 0x000000021f277824 */ /* 0x000fe200078e0239 */
[C---:B------:R-:W-:Y:S01]  /*17430*/  LEA R52, P0, R57.reuse, R140, 0x1 ;  /* 0x0000008c39347211 */ /* 0x040fe200078008ff */
[----:B------:R0:W-:Y:S03]  /*17440*/  STG.E.U16 desc[UR8][R54.64], R200 ;  /* 0x000000c836007986 */ /* 0x0001e6000c101508 */
[----:B------:R-:W-:Y:S02]  /*17450*/  LEA.HI.X.SX32 R53, R57, R38, 0x1, P0 ;  /* 0x0000002639357211 */ /* 0x000fe400000f0eff */
[----:B------:R-:W-:Y:S01]  /*17460*/  LEA R57, R31, R39, 0x1 ;  /* 0x000000271f397211 */ /* 0x000fe200078e08ff */
[----:B------:R1:W-:Y:S01]  /*17470*/  STG.E.U16 desc[UR8][R2.64], R30 ;  /* 0x0000001e02007986 */ /* 0x0003e2000c101508 */
[----:B0-----:R-:W-:-:S03]  /*17480*/  LEA R54, P0, R39, R140, 0x1 ;  /* 0x0000008c27367211 */ /* 0x001fc600078008ff */
[----:B------:R0:W-:Y:S01]  /*17490*/  STG.E.U16 desc[UR8][R28.64], R201 ;  /* 0x000000c91c007986 */ /* 0x0001e2000c101508 */
[----:B------:R-:W-:Y:S02]  /*174a0*/  LEA.HI.X.SX32 R55, R39, R38, 0x1, P0 ;  /* 0x0000002627377211 */ /* 0x000fe400000f0eff */
[----:B-1----:R-:W-:Y:S01]  /*174b0*/  PRMT R3, R201, 0x7632, R3 ;  /* 0x00007632c9037816 */ /* 0x002fe20000000003 */
[----:B------:R-:W-:Y:S01]  /*174c0*/  IMAD R39, R31, 0x2, R57 ;  /* 0x000000021f277824 */ /* 0x000fe200078e0239 */
[----:B------:R-:W-:-:S03]  /*174d0*/  LEA R2, P0, R57, R140, 0x1 ;  /* 0x0000008c39027211 */ /* 0x000fc600078008ff */
[----:B------:R1:W-:Y:S01]  /*174e0*/  STG.E.U16 desc[UR8][R36.64], R3 ;  /* 0x0000000324007986 */ /* 0x0003e2000c101508 */
[----:B0-----:R-:W-:-:S03]  /*174f0*/  PRMT R29, R202, 0x7632, R29 ;  /* 0x00007632ca1d7816 */ /* 0x001fc6000000001d */
[----:B------:R-:W-:Y:S04]  /*17500*/  STG.E.U16 desc[UR8][R52.64], R202 ;  /* 0x000000ca34007986 */ /* 0x000fe8000c101508 */
[----:B------:R0:W-:Y:S01]  /*17510*/  STG.E.U16 desc[UR8][R54.64], R29 ;  /* 0x0000001d36007986 */ /* 0x0001e2000c101508 */
[----:B-1----:R-:W-:Y:S01]  /*17520*/  LEA.HI.X.SX32 R3, R57, R38, 0x1, P0 ;  /* 0x0000002639037211 */ /* 0x002fe200000f0eff */
[----:B------:R-:W-:Y:S01]  /*17530*/  IMAD R57, R31, 0x2, R39 ;  /* 0x000000021f397824 */ /* 0x000fe200078e0227 */
[----:B------:R-:W-:-:S04]  /*17540*/  LEA R28, P0, R39, R140, 0x1 ;  /* 0x0000008c271c7211 */ /* 0x000fc800078008ff */
[----:B0-----:R-:W-:Y:S02]  /*17550*/  LEA.HI.X.SX32 R29, R39, R38, 0x1, P0 ;  /* 0x00000026271d7211 */ /* 0x001fe400000f0eff */
[----:B------:R-:W-:Y:S02]  /*17560*/  LEA R36, P0, R57, R140, 0x1 ;  /* 0x0000008c39247211 */ /* 0x000fe400078008ff */
[----:B------:R-:W-:Y:S02]  /*17570*/  LEA R39, R31, R57, 0x1 ;  /* 0x000000391f277211 */ /* 0x000fe400078e08ff */
[----:B------:R-:W-:Y:S02]  /*17580*/  LEA.HI.X.SX32 R37, R57, R38, 0x1, P0 ;  /* 0x0000002639257211 */ /* 0x000fe400000f0eff */
[----:B------:R-:W-:Y:S01]  /*17590*/  LEA R52, P0, R39, R140, 0x1 ;  /* 0x0000008c27347211 */ /* 0x000fe200078008ff */
[----:B------:R-:W-:Y:S01]  /*175a0*/  IMAD R57, R31, 0x2, R39 ;  /* 0x000000021f397824 */ /* 0x000fe200078e0227 */
[----:B------:R-:W-:-:S02]  /*175b0*/  PRMT R30, R203, 0x7632, R30 ;  /* 0x00007632cb1e7816 */ /* 0x000fc4000000001e */
[----:B------:R-:W-:Y:S01]  /*175c0*/  LEA.HI.X.SX32 R53, R39, R38, 0x1, P0 ;  /* 0x0000002627357211 */ /* 0x000fe200000f0eff */
[----:B------:R-:W-:Y:S01]  /*175d0*/  IMAD R39, R31, 0x2, R57 ;  /* 0x000000021f277824 */ /* 0x000fe200078e0239 */
[C---:B------:R-:W-:Y:S01]  /*175e0*/  LEA R54, P0, R57.reuse, R140, 0x1 ;  /* 0x0000008c39367211 */ /* 0x040fe200078008ff */
[----:B------:R0:W-:Y:S03]  /*175f0*/  STG.E.U16 desc[UR8][R2.64], R203 ;  /* 0x000000cb02007986 */ /* 0x0001e6000c101508 */
[----:B------:R-:W-:Y:S01]  /*17600*/  LEA.HI.X.SX32 R55, R57, R38, 0x1, P0 ;  /* 0x0000002639377211 */ /* 0x000fe200000f0eff */
[----:B------:R-:W-:Y:S01]  /*17610*/  STG.E.U16 desc[UR8][R28.64], R30 ;  /* 0x0000001e1c007986 */ /* 0x000fe2000c101508 */
[----:B------:R-:W-:-:S03]  /*17620*/  LEA R57, R31, R39, 0x1 ;  /* 0x000000271f397211 */ /* 0x000fc600078e08ff */
[----:B------:R1:W-:Y:S01]  /*17630*/  STG.E.U16 desc[UR8][R36.64], R20 ;  /* 0x0000001424007986 */ /* 0x0003e2000c101508 */
[----:B0-----:R-:W-:Y:S02]  /*17640*/  PRMT R3, R20, 0x7632, R3 ;  /* 0x0000763214037816 */ /* 0x001fe40000000003 */
[----:B------:R-:W-:-:S03]  /*17650*/  LEA R2, P0, R39, R140, 0x1 ;  /* 0x0000008c27027211 */ /* 0x000fc600078008ff */
[----:B------:R0:W-:Y:S01]  /*17660*/  STG.E.U16 desc[UR8][R52.64], R3 ;  /* 0x0000000334007986 */ /* 0x0001e2000c101508 */
[----:B-1----:R-:W-:Y:S01]  /*17670*/  IMAD R37, R31, 0x2, R57 ;  /* 0x000000021f257824 */ /* 0x002fe200078e0239 */
[----:B0-----:R-:W-:Y:S02]  /*17680*/  LEA.HI.X.SX32 R3, R39, R38, 0x1, P0 ;  /* 0x0000002627037211 */ /* 0x001fe400000f0eff */
[----:B------:R-:W-:Y:S01]  /*17690*/  LEA R28, P0, R57, R140, 0x1 ;  /* 0x0000008c391c7211 */ /* 0x000fe200078008ff */
[----:B------:R-:W-:-:S03]  /*176a0*/  IMAD R39, R31, 0x2, R37 ;  /* 0x000000021f277824 */ /* 0x000fc600078e0225 */
[----:B------:R-:W-:Y:S02]  /*176b0*/  LEA.HI.X.SX32 R29, R57, R38, 0x1, P0 ;  /* 0x00000026391d7211 */ /* 0x000fe400000f0eff */
[----:B------:R-:W-:Y:S02]  /*176c0*/  LEA R36, P0, R37, R140, 0x1 ;  /* 0x0000008c25247211 */ /* 0x000fe400078008ff */
[----:B------:R-:W-:Y:S02]  /*176d0*/  LEA R57, R31, R39, 0x1 ;  /* 0x000000271f397211 */ /* 0x000fe400078e08ff */
[----:B------:R-:W-:Y:S02]  /*176e0*/  LEA.HI.X.SX32 R37, R37, R38, 0x1, P0 ;  /* 0x0000002625257211 */ /* 0x000fe400000f0eff */
[----:B------:R-:W-:Y:S02]  /*176f0*/  LEA R52, P0, R39, R140, 0x1 ;  /* 0x0000008c27347211 */ /* 0x000fe400078008ff */
[----:B------:R-:W-:-:S02]  /*17700*/  PRMT R30, R21, 0x7632, R30 ;  /* 0x00007632151e7816 */ /* 0x000fc4000000001e */
[----:B------:R-:W-:Y:S01]  /*17710*/  LEA.HI.X.SX32 R53, R39, R38, 0x1, P0 ;  /* 0x0000002627357211 */ /* 0x000fe200000f0eff */
[----:B------:R-:W-:Y:S01]  /*17720*/  IMAD R39, R31, 0x2, R57 ;  /* 0x000000021f277824 */ /* 0x000fe200078e0239 */
[C---:B------:R-:W-:Y:S01]  /*17730*/  LEA R20, P0, R57.reuse, R140, 0x1 ;  /* 0x0000008c39147211 */ /* 0x040fe200078008ff */
[----:B------:R0:W-:Y:S04]  /*17740*/  STG.E.U16 desc[UR8][R54.64], R21 ;  /* 0x0000001536007986 */ /* 0x0001e8000c101508 */
[----:B------:R1:W-:Y:S04]  /*17750*/  STG.E.U16 desc[UR8][R2.64], R30 ;  /* 0x0000001e02007986 */ /* 0x0003e8000c101508 */
[----:B------:R3:W-:Y:S01]  /*17760*/  STG.E.U16 desc[UR8][R28.64], R22 ;  /* 0x000000161c007986 */ /* 0x0007e2000c101508 */
[----:B0-----:R-:W-:-:S02]  /*17770*/  LEA.HI.X.SX32 R21, R57, R38, 0x1, P0 ;  /* 0x0000002639157211 */ /* 0x001fc400000f0eff */
[----:B-1----:R-:W-:Y:S02]  /*17780*/  PRMT R3, R22, 0x7632, R3 ;  /* 0x0000763216037816 */ /* 0x002fe40000000003 */
[----:B------:R-:W-:Y:S01]  /*17790*/  LEA R2, P0, R39, R140, 0x1 ;  /* 0x0000008c27027211 */ /* 0x000fe200078008ff */
[----:B---3--:R-:W-:Y:S02]  /*177a0*/  IMAD R29, R31, 0x2, R39 ;  /* 0x000000021f1d7824 */ /* 0x008fe400078e0227 */
[----:B------:R0:W-:Y:S01]  /*177b0*/  STG.E.U16 desc[UR8][R36.64], R3 ;  /* 0x0000000324007986 */ /* 0x0001e2000c101508 */
[----:B------:R-:W-:Y:S02]  /*177c0*/  PRMT R30, R23, 0x7632, R30 ;  /* 0x00007632171e7816 */ /* 0x000fe4000000001e */
[----:B0-----:R-:W-:Y:S02]  /*177d0*/  LEA.HI.X.SX32 R3, R39, R38, 0x1, P0 ;  /* 0x0000002627037211 */ /* 0x001fe400000f0eff */
[----:B------:R-:W-:-:S02]  /*177e0*/  LEA R28, P0, R29, R140, 0x1 ;  /* 0x0000008c1d1c7211 */ /* 0x000fc400078008ff */
[----:B------:R-:W-:Y:S02]  /*177f0*/  LEA R39, R31, R29, 0x1 ;  /* 0x0000001d1f277211 */ /* 0x000fe400078e08ff */
[----:B------:R-:W-:Y:S02]  /*17800*/  LEA.HI.X.SX32 R29, R29, R38, 0x1, P0 ;  /* 0x000000261d1d7211 */ /* 0x000fe400000f0eff */
[----:B------:R-:W-:Y:S01]  /*17810*/  LEA R36, P0, R39, R140, 0x1 ;  /* 0x0000008c27247211 */ /* 0x000fe200078008ff */
[----:B------:R-:W-:Y:S01]  /*17820*/  IMAD R55, R31, 0x2, R39 ;  /* 0x000000021f377824 */ /* 0x000fe200078e0227 */
[----:B------:R0:W-:Y:S02]  /*17830*/  STG.E.U16 desc[UR8][R52.64], R23 ;  /* 0x0000001734007986 */ /* 0x0001e4000c101508 */
[----:B------:R-:W-:Y:S01]  /*17840*/  LEA.HI.X.SX32 R37, R39, R38, 0x1, P0 ;  /* 0x0000002627257211 */ /* 0x000fe200000f0eff */
[----:B------:R-:W-:Y:S01]  /*17850*/  IMAD R39, R31, 0x2, R55 ;  /* 0x000000021f277824 */ /* 0x000fe200078e0237 */
[C---:B------:R-:W-:Y:S01]  /*17860*/  LEA R22, P0, R55.reuse, R140, 0x1 ;  /* 0x0000008c37167211 */ /* 0x040fe200078008ff */
[----:B------:R1:W-:Y:S04]  /*17870*/  STG.E.U16 desc[UR8][R20.64], R30 ;  /* 0x0000001e14007986 */ /* 0x0003e8000c101508 */
[----:B------:R3:W-:Y:S01]  /*17880*/  STG.E.U16 desc[UR8][R2.64], R8 ;  /* 0x0000000802007986 */ /* 0x0007e2000c101508 */
[----:B0-----:R-:W-:-:S02]  /*17890*/  LEA.HI.X.SX32 R23, R55, R38, 0x1, P0 ;  /* 0x0000002637177211 */ /* 0x001fc400000f0eff */
[----:B-1----:R-:W-:Y:S02]  /*178a0*/  PRMT R21, R8, 0x7632, R21 ;  /* 0x0000763208157816 */ /* 0x002fe40000000015 */
[----:B------:R-:W-:Y:S02]  /*178b0*/  LEA R20, P0, R39, R140, 0x1 ;  /* 0x0000008c27147211 */ /* 0x000fe400078008ff */
[----:B---3--:R-:W-:Y:S01]  /*178c0*/  LEA R3, R31, R39, 0x1 ;  /* 0x000000271f037211 */ /* 0x008fe200078e08ff */
[----:B------:R0:W-:Y:S04]  /*178d0*/  STG.E.U16 desc[UR8][R28.64], R21 ;  /* 0x000000151c007986 */ /* 0x0001e8000c101508 */
[----:B------:R1:W-:Y:S01]  /*178e0*/  STG.E.U16 desc[UR8][R36.64], R9 ;  /* 0x0000000924007986 */ /* 0x0003e2000c101508 */
[----:B0-----:R-:W-:Y:S01]  /*178f0*/  LEA.HI.X.SX32 R21, R39, R38, 0x1, P0 ;  /* 0x0000002627157211 */ /* 0x001fe200000f0eff */
[----:B------:R-:W-:Y:S01]  /*17900*/  IMAD R39, R31, 0x2, R3 ;  /* 0x000000021f277824 */ /* 0x000fe200078e0203 */
[----:B------:R-:W-:-:S02]  /*17910*/  LEA R2, P0, R3, R140, 0x1 ;  /* 0x0000008c03027211 */ /* 0x000fc400078008ff */
[----:B------:R-:W-:Y:S01]  /*17920*/  PRMT R29, R9, 0x7632, R29 ;  /* 0x00007632091d7816 */ /* 0x000fe2000000001d */
[----:B------:R-:W-:Y:S01]  /*17930*/  IMAD R53, R31, 0x2, R39 ;  /* 0x000000021f357824 */ /* 0x000fe200078e0227 */
[----:B------:R-:W-:Y:S02]  /*17940*/  LEA.HI.X.SX32 R3, R3, R38, 0x1, P0 ;  /* 0x0000002603037211 */ /* 0x000fe400000f0eff */
[----:B------:R-:W-:Y:S01]  /*17950*/  LEA R28, P0, R39, R140, 0x1 ;  /* 0x0000008c271c7211 */ /* 0x000fe200078008ff */
[----:B------:R0:W-:Y:S01]  /*17960*/  STG.E.U16 desc[UR8][R22.64], R29 ;  /* 0x0000001d16007986 */ /* 0x0001e2000c101508 */
[----:B-1----:R-:W-:-:S03]  /*17970*/  LEA R37, R31, R53, 0x1 ;  /* 0x000000351f257211 */ /* 0x002fc600078e08ff */
[----:B------:R1:W-:Y:S01]  /*17980*/  STG.E.U16 desc[UR8][R20.64], R10 ;  /* 0x0000000a14007986 */ /* 0x0003e2000c101508 */
[----:B0-----:R-:W-:Y:S02]  /*17990*/  LEA.HI.X.SX32 R29, R39, R38, 0x1, P0 ;  /* 0x00000026271d7211 */ /* 0x001fe400000f0eff */
[----:B------:R-:W-:Y:S02]  /*179a0*/  LEA R8, P0, R53, R140, 0x1 ;  /* 0x0000008c35087211 */ /* 0x000fe400078008ff */
[----:B------:R-:W-:Y:S01]  /*179b0*/  PRMT R23, R10, 0x7632, R23 ;  /* 0x000076320a177816 */ /* 0x000fe20000000017 */
[----:B-1----:R-:W-:Y:S01]  /*179c0*/  IMAD R21, R31, 0x2, R37 ;  /* 0x000000021f157824 */ /* 0x002fe200078e0225 */
[----:B------:R-:W-:Y:S02]  /*179d0*/  LEA.HI.X.SX32 R9, R53, R38, 0x1, P0 ;  /* 0x0000002635097211 */ /* 0x000fe400000f0eff */
[C---:B------:R-:W-:Y:S01]  /*179e0*/  LEA R22, P0, R37.reuse, R140, 0x1 ;  /* 0x0000008c25167211 */ /* 0x040fe200078008ff */
[----:B------:R0:W-:Y:S04]  /*179f0*/  STG.E.U16 desc[UR8][R2.64], R23 ;  /* 0x0000001702007986 */ /* 0x0001e8000c101508 */
[----:B------:R1:W-:Y:S01]  /*17a00*/  STG.E.U16 desc[UR8][R28.64], R11 ;  /* 0x0000000b1c007986 */ /* 0x0003e2000c101508 */
[----:B0-----:R-:W-:Y:S01]  /*17a10*/  LEA.HI.X.SX32 R23, R37, R38, 0x1, P0 ;  /* 0x0000002625177211 */ /* 0x001fe200000f0eff */
[----:B------:R-:W-:Y:S01]  /*17a20*/  IMAD R37, R31, 0x2, R21 ;  /* 0x000000021f257824 */ /* 0x000fe200078e0215 */
[----:B------:R-:W-:-:S02]  /*17a30*/  LEA R20, P0, R21, R140, 0x1 ;  /* 0x0000008c15147211 */ /* 0x000fc400078008ff */
[----:B------:R-:W-:Y:S02]  /*17a40*/  PRMT R3, R11, 0x7632, R3 ;  /* 0x000076320b037816 */ /* 0x000fe40000000003 */
[----:B------:R-:W-:Y:S02]  /*17a50*/  LEA.HI.X.SX32 R21, R21, R38, 0x1, P0 ;  /* 0x0000002615157211 */ /* 0x000fe400000f0eff */
[----:B------:R-:W-:Y:S02]  /*17a60*/  LEA R2, P0, R37, R140, 0x1 ;  /* 0x0000008c25027211 */ /* 0x000fe400078008ff */
[C---:B------:R-:W-:Y:S01]  /*17a70*/  LEA R39, R31.reuse, R37, 0x1 ;  /* 0x000000251f277211 */ /* 0x040fe200078e08ff */
[----:B------:R0:W-:Y:S04]  /*17a80*/  STG.E.U16 desc[UR8][R8.64], R3 ;  /* 0x0000000308007986 */ /* 0x0001e8000c101508 */
[----:B-1----:R-:W-:Y:S01]  /*17a90*/  IMAD R29, R31, 0x2, R39 ;  /* 0x000000021f1d7824 */ /* 0x002fe200078e0227 */
[----:B------:R1:W-:Y:S01]  /*17aa0*/  STG.E.U16 desc[UR8][R22.64], R60 ;  /* 0x0000003c16007986 */ /* 0x0003e2000c101508 */
[----:B0-----:R-:W-:-:S02]  /*17ab0*/  LEA.HI.X.SX32 R3, R37, R38, 0x1, P0 ;  /* 0x0000002625037211 */ /* 0x001fc400000f0eff */
[----:B------:R-:W-:Y:S02]  /*17ac0*/  LEA R10, P0, R39, R140, 0x1 ;  /* 0x0000008c270a7211 */ /* 0x000fe400078008ff */
[----:B------:R-:W-:Y:S01]  /*17ad0*/  PRMT R9, R60, 0x7632, R9 ;  /* 0x000076323c097816 */ /* 0x000fe20000000009 */
[----:B-1----:R-:W-:Y:S01]  /*17ae0*/  IMAD R23, R31, 0x2, R29 ;  /* 0x000000021f177824 */ /* 0x002fe200078e021d */
[----:B------:R-:W-:Y:S02]  /*17af0*/  LEA.HI.X.SX32 R11, R39, R38, 0x1, P0 ;  /* 0x00000026270b7211 */ /* 0x000fe400000f0eff */
[C---:B------:R-:W-:Y:S01]  /*17b00*/  LEA R8, P0, R29.reuse, R140, 0x1 ;  /* 0x0000008c1d087211 */ /* 0x040fe200078008ff */
[----:B------:R0:W-:Y:S04]  /*17b10*/  STG.E.U16 desc[UR8][R20.64], R9 ;  /* 0x0000000914007986 */ /* 0x0001e8000c101508 */
[----:B------:R-:W-:Y:S01]  /*17b20*/  STG.E.U16 desc[UR8][R2.64], R61 ;  /* 0x0000003d02007986 */ /* 0x000fe2000c101508 */
[----:B0-----:R-:W-:-:S02]  /*17b30*/  LEA.HI.X.SX32 R9, R29, R38, 0x1, P0 ;  /* 0x000000261d097211 */ /* 0x001fc400000f0eff */
[----:B------:R-:W-:Y:S02]  /*17b40*/  LEA R22, P0, R23, R140, 0x1 ;  /* 0x0000008c17167211 */ /* 0x000fe400078008ff */
[----:B------:R-:W-:Y:S02]  /*17b50*/  LEA R29, R31, R23, 0x1 ;  /* 0x000000171f1d7211 */ /* 0x000fe400078e08ff */
[----:B------:R-:W-:Y:S02]  /*17b60*/  PRMT R21, R61, 0x7632, R21 ;  /* 0x000076323d157816 */ /* 0x000fe40000000015 */
[----:B------:R-:W-:Y:S01]  /*17b70*/  LEA.HI.X.SX32 R23, R23, R38, 0x1, P0 ;  /* 0x0000002617177211 */ /* 0x000fe200000f0eff */
[----:B------:R-:W-:Y:S01]  /*17b80*/  IMAD R37, R31, 0x2, R29 ;  /* 0x000000021f257824 */ /* 0x000fe200078e021d */
        /* <DEDUP_REMOVED lines=9> */
[----:B-1----:R-:W-:Y:S01]  /*17c20*/  LEA R9, R31, R29, 0x1 ;  /* 0x0000001d1f097211 */ /* 0x002fe200078e08ff */
[----:B------:R0:W-:Y:S04]  /*17c30*/  STG.E.U16 desc[UR8][R22.64], R11 ;  /* 0x0000000b16007986 */ /* 0x0001e8000c101508 */
[----:B------:R-:W-:Y:S01]  /*17c40*/  STG.E.U16 desc[UR8][R20.64], R63 ;  /* 0x0000003f14007986 */ /* 0x000fe2000c101508 */
[----:B0-----:R-:W-:Y:S01]  /*17c50*/  LEA.HI.X.SX32 R11, R29, R38, 0x1, P0 ;  /* 0x000000261d0b7211 */ /* 0x001fe200000f0eff */
[----:B------:R-:W-:Y:S01]  /*17c60*/  IMAD R29, R31, 0x2, R9 ;  /* 0x000000021f1d7824 */ /* 0x000fe200078e0209 */
[----:B------:R-:W-:-:S02]  /*17c70*/  LEA R8, P0, R9, R140, 0x1 ;  /* 0x0000008c09087211 */ /* 0x000fc400078008ff */
[----:B------:R-:W-:Y:S01]  /*17c80*/  PRMT R23, R63, 0x7632, R23 ;  /* 0x000076323f177816 */ /* 0x000fe20000000017 */
[----:B------:R-:W-:Y:S01]  /*17c90*/  IMAD R37, R31, 0x2, R29 ;  /* 0x000000021f257824 */ /* 0x000fe200078e021d */
[----:B------:R-:W-:Y:S02]  /*17ca0*/  LEA.HI.X.SX32 R9, R9, R38, 0x1, P0 ;  /* 0x0000002609097211 */ /* 0x000fe400000f0eff */
[C---:B------:R-:W-:Y:S01]  /*17cb0*/  LEA R22, P0, R29.reuse, R140, 0x1 ;  /* 0x0000008c1d167211 */ /* 0x040fe200078008ff */
[----:B------:R0:W-:Y:S04]  /*17cc0*/  STG.E.U16 desc[UR8][R2.64], R23 ;  /* 0x0000001702007986 */ /* 0x0001e8000c101508 */
[----:B------:R1:W-:Y:S01]  /*17cd0*/  STG.E.U16 desc[UR8][R10.64], R68 ;  /* 0x000000440a007986 */ /* 0x0003e2000c101508 */
[----:B0-----:R-:W-:-:S02]  /*17ce0*/  LEA.HI.X.SX32 R23, R29, R38, 0x1, P0 ;  /* 0x000000261d177211 */ /* 0x001fc400000f0eff */
[----:B------:R-:W-:Y:S02]  /*17cf0*/  LEA R20, P0, R37, R140, 0x1 ;  /* 0x0000008c25147211 */ /* 0x000fe400078008ff */
[----:B------:R-:W-:Y:S02]  /*17d00*/  LEA R29, R31, R37, 0x1 ;  /* 0x000000251f1d7211 */ /* 0x000fe400078e08ff */
[----:B------:R-:W-:Y:S02]  /*17d10*/  PRMT R3, R68, 0x7632, R3 ;  /* 0x0000763244037816 */ /* 0x000fe40000000003 */
[----:B------:R-:W-:Y:S01]  /*17d20*/  LEA.HI.X.SX32 R21, R37, R38, 0x1, P0 ;  /* 0x0000002625157211 */ /* 0x000fe200000f0eff */
[----:B-1----:R-:W-:Y:S01]  /*17d30*/  IMAD R11, R31, 0x2, R29 ;  /* 0x000000021f0b7824 */ /* 0x002fe200078e021d */
[C---:B------:R-:W-:Y:S01]  /*17d40*/  LEA R2, P0, R29.reuse, R140, 0x1 ;  /* 0x0000008c1d027211 */ /* 0x040fe200078008ff */
[----:B------:R0:W-:Y:S04]  /*17d50*/  STG.E.U16 desc[UR8][R8.64], R3 ;  /* 0x0000000308007986 */ /* 0x0001e8000c101508 */
[----:B------:R-:W-:Y:S01]  /*17d60*/  STG.E.U16 desc[UR8][R22.64], R69 ;  /* 0x0000004516007986 */ /* 0x000fe2000c101508 */
[----:B0-----:R-:W-:Y:S01]  /*17d70*/  LEA.HI.X.SX32 R3, R29, R38, 0x1, P0 ;  /* 0x000000261d037211 */ /* 0x001fe200000f0eff */
[----:B------:R-:W-:Y:S01]  /*17d80*/  IMAD R29, R31, 0x2, R11 ;  /* 0x000000021f1d7824 */ /* 0x000fe200078e020b */
[----:B------:R-:W-:-:S02]  /*17d90*/  LEA R10, P0, R11, R140, 0x1 ;  /* 0x0000008c0b0a7211 */ /* 0x000fc400078008ff */
[----:B------:R-:W-:Y:S02]  /*17da0*/  PRMT R9, R69, 0x7632, R9 ;  /* 0x0000763245097816 */ /* 0x000fe40000000009 */
[----:B------:R-:W-:Y:S02]  /*17db0*/  LEA.HI.X.SX32 R11, R11, R38, 0x1, P0 ;  /* 0x000000260b0b7211 */ /* 0x000fe400000f0eff */
[----:B------:R-:W-:Y:S02]  /*17dc0*/  LEA R8, P0, R29, R140, 0x1 ;  /* 0x0000008c1d087211 */ /* 0x000fe400078008ff */
[----:B------:R-:W-:Y:S01]  /*17dd0*/  LEA R37, R31, R29, 0x1 ;  /* 0x0000001d1f257211 */ /* 0x000fe200078e08ff */
[----:B------:R0:W-:Y:S04]  /*17de0*/  STG.E.U16 desc[UR8][R20.64], R9 ;  /* 0x0000000914007986 */ /* 0x0001e8000c101508 */
[----:B------:R1:W-:Y:S01]  /*17df0*/  STG.E.U16 desc[UR8][R2.64], R70 ;  /* 0x0000004602007986 */ /* 0x0003e2000c101508 */
[----:B0-----:R-:W-:Y:S01]  /*17e00*/  LEA.HI.X.SX32 R9, R29, R38, 0x1, P0 ;  /* 0x000000261d097211 */ /* 0x001fe200000f0eff */
[----:B------:R-:W-:Y:S01]  /*17e10*/  IMAD R29, R31, 0x2, R37 ;  /* 0x000000021f1d7824 */ /* 0x000fe200078e0225 */
[----:B------:R-:W-:-:S02]  /*17e20*/  LEA R22, P0, R37, R140, 0x1 ;  /* 0x0000008c25167211 */ /* 0x000fc400078008ff */
[----:B------:R-:W-:Y:S01]  /*17e30*/  PRMT R21, R70, 0x7632, R21 ;  /* 0x0000763246157816 */ /* 0x000fe20000000015 */
[----:B-1----:R-:W-:Y:S01]  /*17e40*/  IMAD R3, R31, 0x2, R29 ;  /* 0x000000021f037824 */ /* 0x002fe200078e021d */
        /* <DEDUP_REMOVED lines=9> */
[----:B------:R-:W-:Y:S01]  /*17ee0*/  IMAD R37, R31, 0x2, R29 ;  /* 0x000000021f257824 */ /* 0x000fe200078e021d */
[----:B------:R-:W-:Y:S01]  /*17ef0*/  LEA R10, P0, R29, R140, 0x1 ;  /* 0x0000008c1d0a7211 */ /* 0x000fe200078008ff */
[----:B------:R0:W-:Y:S01]  /*17f00*/  STG.E.U16 desc[UR8][R22.64], R11 ;  /* 0x0000000b16007986 */ /* 0x0001e2000c101508 */
[----:B-1----:R-:W-:-:S03]  /*17f10*/  PRMT R9, R76, 0x7632, R9 ;  /* 0x000076324c097816 */ /* 0x002fc60000000009 */
[----:B------:R1:W-:Y:S04]  /*17f20*/  STG.E.U16 desc[UR8][R20.64], R76 ;  /* 0x0000004c14007986 */ /* 0x0003e8000c101508 */
[----:B------:R3:W-:Y:S01]  /*17f30*/  STG.E.U16 desc[UR8][R2.64], R9 ;  /* 0x0000000902007986 */ /* 0x0007e2000c101508 */
[----:B0-----:R-:W-:Y:S01]  /*17f40*/  LEA.HI.X.SX32 R11, R29, R38, 0x1, P0 ;  /* 0x000000261d0b7211 */ /* 0x001fe200000f0eff */
[----:B------:R-:W-:Y:S01]  /*17f50*/  IMAD R29, R31, 0x2, R37 ;  /* 0x000000021f1d7824 */ /* 0x000fe200078e0225 */
[----:B------:R-:W-:-:S04]  /*17f60*/  LEA R8, P0, R37, R140, 0x1 ;  /* 0x0000008c25087211 */ /* 0x000fc800078008ff */
[----:B-1----:R-:W-:Y:S02]  /*17f70*/  LEA R21, R31, R29, 0x1 ;  /* 0x0000001d1f157211 */ /* 0x002fe400078e08ff */
[----:B---3--:R-:W-:Y:S02]  /*17f80*/  LEA.HI.X.SX32 R9, R37, R38, 0x1, P0 ;  /* 0x0000002625097211 */ /* 0x008fe400000f0eff */
[----:B------:R-:W-:-:S04]  /*17f90*/  LEA R22, P0, R29, R140, 0x1 ;  /* 0x0000008c1d167211 */ /* 0x000fc800078008ff */
[----:B------:R-:W-:Y:S01]  /*17fa0*/  LEA.HI.X.SX32 R23, R29, R38, 0x1, P0 ;  /* 0x000000261d177211 */ /* 0x000fe200000f0eff */
[----:B------:R-:W-:Y:S01]  /*17fb0*/  IMAD R29, R31, 0x2, R21 ;  /* 0x000000021f1d7824 */ /* 0x000fe200078e0215 */
[----:B------:R-:W-:Y:S02]  /*17fc0*/  LEA R20, P0, R21, R140, 0x1 ;  /* 0x0000008c15147211 */ /* 0x000fe400078008ff */
[----:B------:R-:W-:Y:S01]  /*17fd0*/  PRMT R3, R77, 0x7632, R3 ;  /* 0x000076324d037816 */ /* 0x000fe20000000003 */
[----:B------:R-:W-:Y:S01]  /*17fe0*/  IMAD R37, R31, 0x2, R29 ;  /* 0x000000021f257824 */ /* 0x000fe200078e021d */
[----:B------:R-:W-:Y:S02]  /*17ff0*/  LEA.HI.X.SX32 R21, R21, R38, 0x1, P0 ;  /* 0x0000002615157211 */ /* 0x000fe400000f0eff */
[C---:B------:R-:W-:Y:S01]  /*18000*/  LEA R2, P0, R29.reuse, R140, 0x1 ;  /* 0x0000008c1d027211 */ /* 0x040fe200078008ff */
[----:B------:R-:W-:Y:S04]  /*18010*/  STG.E.U16 desc[UR8][R10.64], R77 ;  /* 0x0000004d0a007986 */ /* 0x000fe8000c101508 */
        /* <DEDUP_REMOVED lines=71> */
[----:B------:R-:W-:Y:S01]  /*18490*/  LEA R37, R31, R29, 0x1 ;  /* 0x0000001d1f257211 */ /* 0x000fe200078e08ff */
[----:B------:R0:W-:Y:S01]  /*184a0*/  STG.E.U16 desc[UR8][R22.64], R11 ;  /* 0x0000000b16007986 */ /* 0x0001e2000c101508 */
[----:B-1----:R-:W-:-:S03]  /*184b0*/  PRMT R9, R98, 0x7632, R9 ;  /* 0x0000763262097816 */ /* 0x002fc60000000009 */
[----:B------:R1:W-:Y:S04]  /*184c0*/  STG.E.U16 desc[UR8][R20.64], R98 ;  /* 0x0000006214007986 */ /* 0x0003e8000c101508 */
[----:B------:R3:W-:Y:S01]  /*184d0*/  STG.E.U16 desc[UR8][R2.64], R9 ;  /* 0x0000000902007986 */ /* 0x0007e2000c101508 */
[----:B0-----:R-:W-:Y:S01]  /*184e0*/  LEA.HI.X.SX32 R11, R29, R38, 0x1, P0 ;  /* 0x000000261d0b7211 */ /* 0x001fe200000f0eff */
[----:B------:R-:W-:Y:S01]  /*184f0*/  IMAD R29, R31, 0x2, R37 ;  /* 0x000000021f1d7824 */ /* 0x000fe200078e0225 */
[----:B------:R-:W-:-:S03]  /*18500*/  LEA R8, P0, R37, R140, 0x1 ;  /* 0x0000008c25087211 */ /* 0x000fc600078008ff */
[----:B-1----:R-:W-:Y:S01]  /*18510*/  IMAD R21, R31, 0x2, R29 ;  /* 0x000000021f157824 */ /* 0x002fe200078e021d */
[----:B---3--:R-:W-:Y:S02]  /*18520*/  LEA.HI.X.SX32 R9, R37, R38, 0x1, P0 ;  /* 0x0000002625097211 */ /* 0x008fe400000f0eff */
[----:B------:R-:W-:-:S04]  /*18530*/  LEA R22, P0, R29, R140, 0x1 ;  /* 0x0000008c1d167211 */ /* 0x000fc800078008ff */
[----:B------:R-:W-:Y:S02]  /*18540*/  LEA.HI.X.SX32 R23, R29, R38, 0x1, P0 ;  /* 0x000000261d177211 */ /* 0x000fe400000f0eff */
[----:B------:R-:W-:Y:S02]  /*18550*/  LEA R20, P0, R21, R140, 0x1 ;  /* 0x0000008c15147211 */ /* 0x000fe400078008ff */
[----:B------:R-:W-:Y:S02]  /*18560*/  LEA R29, R31, R21, 0x1 ;  /* 0x000000151f1d7211 */ /* 0x000fe400078e08ff */
[----:B------:R-:W-:Y:S02]  /*18570*/  PRMT R3, R99, 0x7632, R3 ;  /* 0x0000763263037816 */ /* 0x000fe40000000003 */
[----:B------:R-:W-:Y:S01]  /*18580*/  LEA.HI.X.SX32 R21, R21, R38, 0x1, P0 ;  /* 0x0000002615157211 */ /* 0x000fe200000f0eff */
[----:B------:R-:W-:Y:S01]  /*18590*/  IMAD R37, R31, 0x2, R29 ;  /* 0x000000021f257824 */ /* 0x000fe200078e021d */
[C---:B------:R-:W-:Y:S01]  /*185a0*/  LEA R2, P0, R29.reuse, R140, 0x1 ;  /* 0x0000008c1d027211 */ /* 0x040fe200078008ff */
[----:B------:R-:W-:Y:S04]  /*185b0*/  STG.E.U16 desc[UR8][R10.64], R99 ;  /* 0x000000630a007986 */ /* 0x000fe8000c101508 */
        /* <DEDUP_REMOVED lines=73> */
[----:B-1----:R-:W-:-:S03]  /*18a50*/  PRMT R9, R116, 0x7632, R9 ;  /* 0x0000763274097816 */ /* 0x002fc60000000009 */
[----:B------:R-:W-:Y:S04]  /*18a60*/  STG.E.U16 desc[UR8][R20.64], R116 ;  /* 0x0000007414007986 */ /* 0x000fe8000c101508 */
[----:B------:R1:W-:Y:S01]  /*18a70*/  STG.E.U16 desc[UR8][R2.64], R9 ;  /* 0x0000000902007986 */ /* 0x0003e2000c101508 */
[----:B0-----:R-:W-:Y:S02]  /*18a80*/  LEA.HI.X.SX32 R11, R29, R38, 0x1, P0 ;  /* 0x000000261d0b7211 */ /* 0x001fe400000f0eff */
[----:B------:R-:W-:Y:S02]  /*18a90*/  LEA R8, P0, R37, R140, 0x1 ;  /* 0x0000008c25087211 */ /* 0x000fe400078008ff */
[----:B------:R-:W-:Y:S02]  /*18aa0*/  LEA R29, R31, R37, 0x1 ;  /* 0x000000251f1d7211 */ /* 0x000fe400078e08ff */
[----:B-1----:R-:W-:-:S03]  /*18ab0*/  LEA.HI.X.SX32 R9, R37, R38, 0x1, P0 ;  /* 0x0000002625097211 */ /* 0x002fc600000f0eff */
[----:B------:R-:W-:Y:S01]  /*18ac0*/  IMAD R21, R31, 0x2, R29 ;  /* 0x000000021f157824 */ /* 0x000fe200078e021d */
[----:B------:R-:W-:-:S04]  /*18ad0*/  LEA R22, P0, R29, R140, 0x1 ;  /* 0x0000008c1d167211 */ /* 0x000fc800078008ff */
[----:B------:R-:W-:Y:S01]  /*18ae0*/  LEA.HI.X.SX32 R23, R29, R38, 0x1, P0 ;  /* 0x000000261d177211 */ /* 0x000fe200000f0eff */
[----:B------:R-:W-:Y:S01]  /*18af0*/  IMAD R29, R31, 0x2, R21 ;  /* 0x000000021f1d7824 */ /* 0x000fe200078e0215 */
[----:B------:R-:W-:Y:S02]  /*18b00*/  LEA R20, P0, R21, R140, 0x1 ;  /* 0x0000008c15147211 */ /* 0x000fe400078008ff */
[----:B------:R-:W-:Y:S02]  /*18b10*/  PRMT R3, R117, 0x7632, R3 ;  /* 0x0000763275037816 */ /* 0x000fe40000000003 */
[----:B------:R-:W-:Y:S02]  /*18b20*/  LEA.HI.X.SX32 R21, R21, R38, 0x1, P0 ;  /* 0x0000002615157211 */ /* 0x000fe400000f0eff */
[----:B------:R-:W-:Y:S02]  /*18b30*/  LEA R2, P0, R29, R140, 0x1 ;  /* 0x0000008c1d027211 */ /* 0x000fe400078008ff */
[----:B------:R-:W-:Y:S01]  /*18b40*/  LEA R37, R31, R29, 0x1 ;  /* 0x0000001d1f257211 */ /* 0x000fe200078e08ff */
[----:B------:R-:W-:Y:S04]  /*18b50*/  STG.E.U16 desc[UR8][R10.64], R117 ;  /* 0x000000750a007986 */ /* 0x000fe8000c101508 */
        /* <DEDUP_REMOVED lines=54> */
[----:B------:R0:W-:Y:S02]  /*18ec0*/  STG.E.U16 desc[UR8][R20.64], R9 ;  /* 0x0000000914007986 */ /* 0x0001e4000c101508 */
[----:B0-----:R-:W-:Y:S02]  /*18ed0*/  LEA.HI.X.SX32 R9, R29, R38, 0x1, P0 ;  /* 0x000000261d097211 */ /* 0x001fe400000f0eff */
[----:B------:R-:W-:Y:S01]  /*18ee0*/  IMAD R29, R31, 0x2, R33 ;  /* 0x000000021f1d7824 */ /* 0x000fe200078e0221 */
[----:B------:R-:W-:-:S03]  /*18ef0*/  LEA R22, P0, R33, R140, 0x1 ;  /* 0x0000008c21167211 */ /* 0x000fc600078008ff */
[----:B------:R-:W-:Y:S01]  /*18f00*/  IMAD R35, R31, 0x2, R29 ;  /* 0x000000021f237824 */ /* 0x000fe200078e021d */
[----:B------:R-:W-:Y:S02]  /*18f10*/  LEA.HI.X.SX32 R23, R33, R38, 0x1, P0 ;  /* 0x0000002621177211 */ /* 0x000fe400000f0eff */
[----:B------:R-:W-:Y:S02]  /*18f20*/  LEA R20, P0, R29, R140, 0x1 ;  /* 0x0000008c1d147211 */ /* 0x000fe400078008ff */
[----:B------:R-:W-:Y:S02]  /*18f30*/  LEA R33, R31, R35, 0x1 ;  /* 0x000000231f217211 */ /* 0x000fe400078e08ff */
[----:B------:R-:W-:Y:S01]  /*18f40*/  LEA.HI.X.SX32 R21, R29, R38, 0x1, P0 ;  /* 0x000000261d157211 */ /* 0x000fe200000f0eff */
[----:B------:R0:W-:Y:S02]  /*18f50*/  STG.E.U16 desc[UR8][R2.64], R44 ;  /* 0x0000002c02007986 */ /* 0x0001e4000c101508 */
[----:B------:R-:W-:-:S04]  /*18f60*/  IMAD R29, R31, 0x2, R33 ;  /* 0x000000021f1d7824 */ /* 0x000fc800078e0221 */
[----:B------:R-:W-:Y:S01]  /*18f70*/  IMAD R37, R31, 0x2, R29 ;  /* 0x000000021f257824 */ /* 0x000fe200078e021d */
[----:B0-----:R-:W-:Y:S02]  /*18f80*/  PRMT R3, R44, 0x7632, R3 ;  /* 0x000076322c037816 */ /* 0x001fe40000000003 */
[----:B------:R-:W-:-:S03]  /*18f90*/  LEA R2, P0, R35, R140, 0x1 ;  /* 0x0000008c23027211 */ /* 0x000fc600078008ff */
[----:B------:R0:W-:Y:S04]  /*18fa0*/  STG.E.U16 desc[UR8][R10.64], R3 ;  /* 0x000000030a007986 */ /* 0x0001e8000c101508 */
[----:B------:R1:W-:Y:S01]  /*18fb0*/  STG.E.U16 desc[UR8][R8.64], R45 ;  /* 0x0000002d08007986 */ /* 0x0003e2000c101508 */
[----:B0-----:R-:W-:Y:S02]  /*18fc0*/  LEA.HI.X.SX32 R3, R35, R38, 0x1, P0 ;  /* 0x0000002623037211 */ /* 0x001fe400000f0eff */
[----:B------:R-:W-:Y:S02]  /*18fd0*/  LEA R35, R31, R37, 0x1 ;  /* 0x000000251f237211 */ /* 0x000fe400078e08ff */
[----:B------:R-:W-:Y:S02]  /*18fe0*/  PRMT R11, R45, 0x7632, R11 ;  /* 0x000076322d0b7816 */ /* 0x000fe4000000000b */
[----:B------:R-:W-:Y:S01]  /*18ff0*/  LEA R10, P0, R33, R140, 0x1 ;  /* 0x0000008c210a7211 */ /* 0x000fe200078008ff */
[----:B------:R-:W-:-:S02]  /*19000*/  IMAD R39, R31, 0x2, R35 ;  /* 0x000000021f277824 */ /* 0x000fc400078e0223 */
[----:B------:R0:W-:Y:S01]  /*19010*/  STG.E.U16 desc[UR8][R22.64], R11 ;  /* 0x0000000b16007986 */ /* 0x0001e2000c101508 */
[----:B-1----:R-:W-:-:S03]  /*19020*/  PRMT R9, R46, 0x7632, R9 ;  /* 0x000076322e097816 */ /* 0x002fc60000000009 */
[----:B------:R-:W-:Y:S01]  /*19030*/  STG.E.U16 desc[UR8][R20.64], R46 ;  /* 0x0000002e14007986 */ /* 0x000fe2000c101508 */
[----:B0-----:R-:W-:Y:S01]  /*19040*/  LEA.HI.X.SX32 R11, R33, R38, 0x1, P0 ;  /* 0x00000026210b7211 */ /* 0x001fe200000f0eff */
[----:B------:R-:W-:Y:S01]  /*19050*/  IMAD R33, R31, 0x2, R39 ;  /* 0x000000021f217824 */ /* 0x000fe200078e0227 */
[----:B------:R-:W-:Y:S01]  /*19060*/  LEA R8, P0, R29, R140, 0x1 ;  /* 0x0000008c1d087211 */ /* 0x000fe200078008ff */
[----:B------:R0:W-:Y:S03]  /*19070*/  STG.E.U16 desc[UR8][R2.64], R9 ;  /* 0x0000000902007986 */ /* 0x0001e6000c101508 */
[----:B------:R-:W-:-:S05]  /*19080*/  LEA R45, R31, R33, 0x1 ;  /* 0x000000211f2d7211 */ /* 0x000fca00078e08ff */
[----:B------:R-:W-:Y:S01]  /*19090*/  IMAD R53, R31, 0x2, R45 ;  /* 0x000000021f357824 */ /* 0x000fe200078e022d */
[----:B0-----:R-:W-:Y:S02]  /*190a0*/  LEA.HI.X.SX32 R9, R29, R38, 0x1, P0 ;  /* 0x000000261d097211 */ /* 0x001fe400000f0eff */
[----:B------:R-:W-:-:S04]  /*190b0*/  LEA R20, P0, R37, R140, 0x1 ;  /* 0x0000008c25147211 */ /* 0x000fc800078008ff */
[----:B------:R-:W-:Y:S01]  /*190c0*/  LEA.HI.X.SX32 R21, R37, R38, 0x1, P0 ;  /* 0x0000002625157211 */ /* 0x000fe200000f0eff */
[----:B------:R-:W-:Y:S01]  /*190d0*/  IMAD R37, R31, 0x2, R53 ;  /* 0x000000021f257824 */ /* 0x000fe200078e0235 */
[----:B------:R-:W-:-:S04]  /*190e0*/  LEA R22, P0, R35, R140, 0x1 ;  /* 0x0000008c23167211 */ /* 0x000fc800078008ff */
[----:B------:R-:W-:Y:S02]  /*190f0*/  LEA.HI.X.SX32 R23, R35, R38, 0x1, P0 ;  /* 0x0000002623177211 */ /* 0x000fe400000f0eff */
[----:B------:R-:W-:Y:S02]  /*19100*/  LEA R35, R31, R37, 0x1 ;  /* 0x000000251f237211 */ /* 0x000fe400078e08ff */
[----:B------:R-:W-:Y:S01]  /*19110*/  PRMT R3, R47, 0x7632, R3 ;  /* 0x000076322f037816 */ /* 0x000fe20000000003 */
[----:B------:R0:W-:Y:S01]  /*19120*/  STG.E.U16 desc[UR8][R10.64], R47 ;  /* 0x0000002f0a007986 */ /* 0x0001e2000c101508 */
[----:B------:R-:W-:-:S03]  /*19130*/  LEA R2, P0, R39, R140, 0x1 ;  /* 0x0000008c27027211 */ /* 0x000fc600078008ff */
[----:B------:R1:W-:Y:S01]  /*19140*/  STG.E.U16 desc[UR8][R8.64], R3 ;  /* 0x0000000308007986 */ /* 0x0003e2000c101508 */
[----:B------:R-:W-:Y:S01]  /*19150*/  PRMT R29, R48, 0x7632, R29 ;  /* 0x00007632301d7816 */ /* 0x000fe2000000001d */
[----:B0-----:R-:W-:Y:S01]  /*19160*/  IMAD R47, R31, 0x2, R35 ;  /* 0x000000021f2f7824 */ /* 0x001fe200078e0223 */
[----:B-1----:R-:W-:-:S03]  /*19170*/  LEA.HI.X.SX32 R3, R39, R38, 0x1, P0 ;  /* 0x0000002627037211 */ /* 0x002fc600000f0eff */
[----:B------:R-:W-:Y:S01]  /*19180*/  IMAD R39, R31, 0x2, R47 ;  /* 0x000000021f277824 */ /* 0x000fe200078e022f */
[----:B------:R-:W-:Y:S01]  /*19190*/  LEA R28, P0, R33, R140, 0x1 ;  /* 0x0000008c211c7211 */ /* 0x000fe200078008ff */
[----:B------:R-:W-:Y:S03]  /*191a0*/  STG.E.U16 desc[UR8][R20.64], R48 ;  /* 0x0000003014007986 */ /* 0x000fe6000c101508 */
[C---:B------:R-:W-:Y:S01]  /*191b0*/  LEA R55, R31.reuse, R39, 0x1 ;  /* 0x000000271f377211 */ /* 0x040fe200078e08ff */
[----:B------:R0:W-:Y:S04]  /*191c0*/  STG.E.U16 desc[UR8][R22.64], R29 ;  /* 0x0000001d16007986 */ /* 0x0001e8000c101508 */
[----:B------:R-:W-:Y:S01]  /*191d0*/  IMAD R57, R31, 0x2, R55 ;  /* 0x000000021f397824 */ /* 0x000fe200078e0237 */
[----:B------:R-:W1:Y:S01]  /*191e0*/  LDS.128 R8, [R208] ;  /* 0x00000000d0087984 */ /* 0x000e620000000c00 */
[----:B0-----:R-:W-:-:S02]  /*191f0*/  LEA.HI.X.SX32 R29, R33, R38, 0x1, P0 ;  /* 0x00000026211d7211 */ /* 0x001fc400000f0eff */
[----:B------:R-:W-:-:S04]  /*19200*/  LEA R32, P0, R45, R140, 0x1 ;  /* 0x0000008c2d207211 */ /* 0x000fc800078008ff */
[----:B------:R-:W-:Y:S01]  /*19210*/  LEA.HI.X.SX32 R33, R45, R38, 0x1, P0 ;  /* 0x000000262d217211 */ /* 0x000fe200000f0eff */
[----:B------:R-:W-:Y:S01]  /*19220*/  IMAD R45, R31, 0x2, R57 ;  /* 0x000000021f2d7824 */ /* 0x000fe200078e0239 */
[----:B------:R-:W-:-:S04]  /*19230*/  LEA R20, P0, R53, R140, 0x1 ;  /* 0x0000008c35147211 */ /* 0x000fc800078008ff */
[----:B------:R-:W-:Y:S02]  /*19240*/  LEA.HI.X.SX32 R21, R53, R38, 0x1, P0 ;  /* 0x0000002635157211 */ /* 0x000fe400000f0eff */
[----:B------:R-:W-:Y:S01]  /*19250*/  LEA R53, R31, R45, 0x1 ;  /* 0x0000002d1f357211 */ /* 0x000fe200078e08ff */
[----:B------:R0:W-:Y:S01]  /*19260*/  STG.E.U16 desc[UR8][R2.64], R49 ;  /* 0x0000003102007986 */ /* 0x0001e2000c101508 */
[----:B------:R-:W-:Y:S02]  /*19270*/  PRMT R23, R50, 0x7632, R23 ;  /* 0x0000763232177816 */ /* 0x000fe40000000017 */
[----:B------:R-:W-:Y:S02]  /*19280*/  LEA R22, P1, R35, R140, 0x1 ;  /* 0x0000008c23167211 */ /* 0x000fe400078208ff */
[----:B0-----:R-:W-:Y:S01]  /*19290*/  PRMT R3, R49, 0x7632, R3 ;  /* 0x0000763231037816 */ /* 0x001fe20000000003 */
[----:B------:R-:W-:-:S04]  /*192a0*/  IMAD R49, R31, 0x2, R53 ;  /* 0x000000021f317824 */ /* 0x000fc800078e0235 */
[----:B------:R-:W-:Y:S01]  /*192b0*/  IMAD R59, R31, 0x2, R49 ;  /* 0x000000021f3b7824 */ /* 0x000fe200078e0231 */
[----:B------:R0:W-:Y:S01]  /*192c0*/  STG.E.U16 desc[UR8][R28.64], R3 ;  /* 0x000000031c007986 */ /* 0x0001e2000c101508 */
[----:B------:R-:W-:-:S03]  /*192d0*/  LEA R2, P0, R37, R140, 0x1 ;  /* 0x0000008c25027211 */ /* 0x000fc600078008ff */
[----:B------:R-:W-:Y:S04]  /*192e0*/  STG.E.U16 desc[UR8][R32.64], R50 ;  /* 0x0000003220007986 */ /* 0x000fe8000c101508 */
[----:B------:R3:W-:Y:S01]  /*192f0*/  STG.E.U16 desc[UR8][R20.64], R23 ;  /* 0x0000001714007986 */ /* 0x0007e2000c101508 */
[----:B0-----:R-:W-:Y:S02]  /*19300*/  LEA.HI.X.SX32 R3, R37, R38, 0x1, P0 ;  /* 0x0000002625037211 */ /* 0x001fe400000f0eff */
[----:B------:R-:W-:Y:S02]  /*19310*/  LEA R28, P0, R47, R140, 0x1 ;  /* 0x0000008c2f1c7211 */ /* 0x000fe400078008ff */
[----:B---3--:R-:W-:Y:S02]  /*19320*/  LEA.HI.X.SX32 R23, R35, R38, 0x1, P1 ;  /* 0x0000002623177211 */ /* 0x008fe400008f0eff */
[----:B------:R-:W-:-:S02]  /*19330*/  LEA R35, R31, R59, 0x1 ;  /* 0x0000003b1f237211 */ /* 0x000fc400078e08ff */
[----:B------:R-:W-:-:S03]  /*19340*/  PRMT R21, R51, 0x7632, R21 ;  /* 0x0000763233157816 */ /* 0x000fc60000000015 */
[----:B------:R-:W-:Y:S01]  /*19350*/  IMAD R37, R31, 0x2, R35 ;  /* 0x000000021f257824 */ /* 0x000fe200078e0223 */
[----:B------:R-:W-:Y:S02]  /*19360*/  LEA.HI.X.SX32 R29, R47, R38, 0x1, P0 ;  /* 0x000000262f1d7211 */ /* 0x000fe400000f0eff */
[----:B------:R-:W-:Y:S01]  /*19370*/  LEA R20, P0, R39, R140, 0x1 ;  /* 0x0000008c27147211 */ /* 0x000fe200078008ff */
[----:B------:R-:W-:Y:S01]  /*19380*/  IMAD R47, R31, 0x2, R37 ;  /* 0x000000021f2f7824 */ /* 0x000fe200078e0225 */
[----:B------:R-:W-:Y:S04]  /*19390*/  STG.E.U16 desc[UR8][R2.64], R51 ;  /* 0x0000003302007986 */ /* 0x000fe8000c101508 */
[----:B------:R0:W-:Y:S02]  /*193a0*/  STG.E.U16 desc[UR8][R22.64], R21 ;  /* 0x0000001516007986 */ /* 0x0001e4000c101508 */
[----:B0-----:R-:W-:-:S02]  /*193b0*/  LEA.HI.X.SX32 R21, R39, R38, 0x1, P0 ;  /* 0x0000002627157211 */ /* 0x001fc400000f0eff */
[----:B------:R-:W-:Y:S02]  /*193c0*/  LEA R39, R31, R47, 0x1 ;  /* 0x0000002f1f277211 */ /* 0x000fe400078e08ff */
[----:B------:R-:W-:-:S03]  /*193d0*/  LEA R32, P0, R55, R140, 0x1 ;  /* 0x0000008c37207211 */ /* 0x000fc600078008ff */
[----:B------:R-:W-:Y:S01]  /*193e0*/  IMAD R51, R31, 0x2, R39 ;  /* 0x000000021f337824 */ /* 0x000fe200078e0227 */
[----:B-1----:R-:W-:Y:S02]  /*193f0*/  PRMT R3, R8, 0x7632, R3 ;  /* 0x0000763208037816 */ /* 0x002fe40000000003 */
[----:B------:R-:W-:Y:S01]  /*19400*/  LEA.HI.X.SX32 R33, R55, R38, 0x1, P0 ;  /* 0x0000002637217211 */ /* 0x000fe200000f0eff */
[----:B------:R-:W-:Y:S01]  /*19410*/  IMAD R55, R31, 0x2, R51 ;  /* 0x000000021f377824 */ /* 0x000fe200078e0233 */
[C---:B------:R-:W-:Y:S01]  /*19420*/  LEA R2, P0, R57.reuse, R140, 0x1 ;  /* 0x0000008c39027211 */ /* 0x040fe200078008ff */
[----:B------:R-:W-:Y:S04]  /*19430*/  STG.E.U16 desc[UR8][R28.64], R8 ;  /* 0x000000081c007986 */ /* 0x000fe8000c101508 */
[----:B------:R0:W-:Y:S02]  /*19440*/  STG.E.U16 desc[UR8][R20.64], R3 ;  /* 0x0000000314007986 */ /* 0x0001e4000c101508 */
[----:B0-----:R-:W-:-:S02]  /*19450*/  LEA.HI.X.SX32 R3, R57, R38, 0x1, P0 ;  /* 0x0000002639037211 */ /* 0x001fc400000f0eff */
[----:B------:R-:W-:Y:S02]  /*19460*/  LEA R57, R31, R55, 0x1 ;  /* 0x000000371f397211 */ /* 0x000fe400078e08ff */
[----:B------:R-:W-:-:S03]  /*19470*/  LEA R22, P0, R45, R140, 0x1 ;  /* 0x0000008c2d167211 */ /* 0x000fc600078008ff */
[----:B------:R-:W-:Y:S01]  /*19480*/  IMAD R61, R31, 0x2, R57 ;  /* 0x000000021f3d7824 */ /* 0x000fe200078e0239 */
[----:B------:R-:W-:Y:S02]  /*19490*/  LEA.HI.X.SX32 R23, R45, R38, 0x1, P0 ;  /* 0x000000262d177211 */ /* 0x000fe400000f0eff */
[----:B------:R-:W-:Y:S01]  /*194a0*/  LEA R28, P0, R53, R140, 0x1 ;  /* 0x0000008c351c7211 */ /* 0x000fe200078008ff */
[----:B------:R-:W-:-:S03]  /*194b0*/  IMAD R45, R31, 0x2, R61 ;  /* 0x000000021f2d7824 */ /* 0x000fc600078e023d */
[----:B------:R-:W-:Y:S02]  /*194c0*/  LEA.HI.X.SX32 R29, R53, R38, 0x1, P0 ;  /* 0x00000026351d7211 */ /* 0x000fe400000f0eff */
[----:B------:R-:W-:Y:S01]  /*194d0*/  LEA R53, R31, R45, 0x1 ;  /* 0x0000002d1f357211 */ /* 0x000fe200078e08ff */
[----:B------:R0:W-:Y:S01]  /*194e0*/  STG.E.U16 desc[UR8][R32.64], R9 ;  /* 0x0000000920007986 */ /* 0x0001e2000c101508 */
[----:B------:R-:W-:Y:S02]  /*194f0*/  LEA R8, P0, R49, R140, 0x1 ;  /* 0x0000008c31087211 */ /* 0x000fe400078008ff */
[----:B------:R-:W-:Y:S01]  /*19500*/  PRMT R21, R9, 0x7632, R21 ;  /* 0x0000763209157816 */ /* 0x000fe20000000015 */
[----:B0-----:R-:W-:-:S04]  /*19510*/  IMAD R33, R31, 0x2, R53 ;  /* 0x000000021f217824 */ /* 0x001fc800078e0235 */
[----:B------:R-:W-:Y:S01]  /*19520*/  IMAD R63, R31, 0x2, R33 ;  /* 0x000000021f3f7824 */ /* 0x000fe200078e0221 */
[----:B------:R-:W-:Y:S01]  /*19530*/  LEA.HI.X.SX32 R9, R49, R38, 0x1, P0 ;  /* 0x0000002631097211 */ /* 0x000fe200000f0eff */
[----:B------:R0:W-:Y:S01]  /*19540*/  STG.E.U16 desc[UR8][R2.64], R21 ;  /* 0x0000001502007986 */ /* 0x0001e2000c101508 */
[----:B------:R-:W-:Y:S02]  /*19550*/  LEA R20, P1, R59, R140, 0x1 ;  /* 0x0000008c3b147211 */ /* 0x000fe400078208ff */
[----:B------:R-:W-:Y:S01]  /*19560*/  LEA R49, R31, R63, 0x1 ;  /* 0x0000003f1f317211 */ /* 0x000fe200078e08ff */
[----:B------:R1:W-:Y:S01]  /*19570*/  STG.E.U16 desc[UR8][R22.64], R10 ;  /* 0x0000000a16007986 */ /* 0x0003e2000c101508 */
[----:B0-----:R-:W-:Y:S02]  /*19580*/  PRMT R3, R10, 0x7632, R3 ;  /* 0x000076320a037816 */ /* 0x001fe40000000003 */
[----:B------:R-:W-:Y:S01]  /*19590*/  LEA.HI.X.SX32 R21, R59, R38, 0x1, P1 ;  /* 0x000000263b157211 */ /* 0x000fe200008f0eff */
[----:B------:R-:W-:Y:S01]  /*195a0*/  IMAD R59, R31, 0x2, R49 ;  /* 0x000000021f3b7824 */ /* 0x000fe200078e0231 */
[----:B------:R-:W-:Y:S01]  /*195b0*/  LEA R2, P0, R35, R140, 0x1 ;  /* 0x0000008c23027211 */ /* 0x000fe200078008ff */
[----:B------:R0:W-:Y:S01]  /*195c0*/  STG.E.U16 desc[UR8][R28.64], R3 ;  /* 0x000000031c007986 */ /* 0x0001e2000c101508 */
[----:B-1----:R-:W-:-:S03]  /*195d0*/  PRMT R23, R11, 0x7632, R23 ;  /* 0x000076320b177816 */ /* 0x002fc60000000017 */
[----:B------:R-:W-:Y:S04]  /*195e0*/  STG.E.U16 desc[UR8][R8.64], R11 ;  /* 0x0000000b08007986 */ /* 0x000fe8000c101508 */
[----:B------:R1:W-:Y:S01]  /*195f0*/  STG.E.U16 desc[UR8][R20.64], R23 ;  /* 0x0000001714007986 */ /* 0x0003e2000c101508 */
[----:B0-----:R-:W-:Y:S01]  /*19600*/  LEA.HI.X.SX32 R3, R35, R38, 0x1, P0 ;  /* 0x0000002623037211 */ /* 0x001fe200000f0eff */
[----:B------:R-:W-:Y:S01]  /*19610*/  IMAD R35, R31, 0x2, R59 ;  /* 0x000000021f237824 */ /* 0x000fe200078e023b */
[----:B------:R-:W-:-:S04]  /*19620*/  LEA R22, P0, R37, R140, 0x1 ;  /* 0x0000008c25167211 */ /* 0x000fc800078008ff */
[----:B-1----:R-:W-:Y:S02]  /*19630*/  LEA.HI.X.SX32 R23, R37, R38, 0x1, P0 ;  /* 0x0000002625177211 */ /* 0x002fe400000f0eff */
[----:B------:R-:W-:Y:S02]  /*19640*/  LEA R37, R31, R35, 0x1 ;  /* 0x000000231f257211 */ /* 0x000fe400078e08ff */
[----:B------:R-:W-:-:S03]  /*19650*/  LEA R28, P0, R47, R140, 0x1 ;  /* 0x0000008c2f1c7211 */ /* 0x000fc600078008ff */
[----:B------:R-:W-:Y:S01]  /*19660*/  IMAD R69, R31, 0x2, R37 ;  /* 0x000000021f457824 */ /* 0x000fe200078e0225 */
[----:B------:R-:W-:Y:S02]  /*19670*/  LEA.HI.X.SX32 R29, R47, R38, 0x1, P0 ;  /* 0x000000262f1d7211 */ /* 0x000fe400000f0eff */
[----:B------:R-:W-:Y:S01]  /*19680*/  LEA R8, P0, R39, R140, 0x1 ;  /* 0x0000008c27087211 */ /* 0x000fe200078008ff */
[----:B------:R-:W-:-:S03]  /*19690*/  IMAD R47, R31, 0x2, R69 ;  /* 0x000000021f2f7824 */ /* 0x000fc600078e0245 */
[----:B------:R-:W-:Y:S02]  /*196a0*/  LEA.HI.X.SX32 R9, R39, R38, 0x1, P0 ;  /* 0x0000002627097211 */ /* 0x000fe400000f0eff */
[----:B------:R-:W-:Y:S02]  /*196b0*/  LEA R39, R31, R47, 0x1 ;  /* 0x0000002f1f277211 */ /* 0x000fe400078e08ff */
[----:B------:R-:W-:Y:S01]  /*196c0*/  LEA R10, P0, R51, R140, 0x1 ;  /* 0x0000008c330a7211 */ /* 0x000fe200078008ff */
[----:B------:R0:W-:Y:S02]  /*196d0*/  STG.E.U16 desc[UR8][R2.64], R248 ;  /* 0x000000f802007986 */ /* 0x0001e4000c101508 */
[----:B------:R-:W-:Y:S01]  /*196e0*/  IMAD R71, R31, 0x2, R39 ;  /* 0x000000021f477824 */ /* 0x000fe200078e0227 */
[----:B------:R-:W-:-:S03]  /*196f0*/  LEA.HI.X.SX32 R11, R51, R38, 0x1, P0 ;  /* 0x00000026330b7211 */ /* 0x000fc600000f0eff */
[----:B------:R-:W-:Y:S01]  /*19700*/  IMAD R51, R31, 0x2, R71 ;  /* 0x000000021f337824 */ /* 0x000fe200078e0247 */
[----:B0-----:R-:W-:Y:S02]  /*19710*/  PRMT R3, R248, 0x7632, R3 ;  /* 0x00007632f8037816 */ /* 0x001fe40000000003 */
[----:B------:R-:W-:-:S03]  /*19720*/  LEA R2, P0, R55, R140, 0x1 ;  /* 0x0000008c37027211 */ /* 0x000fc600078008ff */
[----:B------:R0:W-:Y:S01]  /*19730*/  STG.E.U16 desc[UR8][R22.64], R3 ;  /* 0x0000000316007986 */ /* 0x0001e2000c101508 */
[----:B------:R-:W-:-:S03]  /*19740*/  PRMT R21, R249, 0x7632, R21 ;  /* 0x00007632f9157816 */ /* 0x000fc60000000015 */
[----:B------:R1:W-:Y:S01]  /*19750*/  STG.E.U16 desc[UR8][R28.64], R249 ;  /* 0x000000f91c007986 */ /* 0x0003e2000c101508 */
[----:B0-----:R-:W-:Y:S02]  /*19760*/  LEA.HI.X.SX32 R3, R55, R38, 0x1, P0 ;  /* 0x0000002637037211 */ /* 0x001fe400000f0eff */
[----:B------:R-:W-:-:S05]  /*19770*/  LEA R55, R31, R51, 0x1 ;  /* 0x000000331f377211 */ /* 0x000fca00078e08ff */
[----:B-1----:R-:W-:Y:S01]  /*19780*/  IMAD R29, R31, 0x2, R55 ;  /* 0x000000021f1d7824 */ /* 0x002fe200078e0237 */
[----:B------:R-:W-:-:S03]  /*19790*/  LEA R20, P0, R57, R140, 0x1 ;  /* 0x0000008c39147211 */ /* 0x000fc600078008ff */
[----:B------:R-:W-:Y:S01]  /*197a0*/  IMAD R77, R31, 0x2, R29 ;  /* 0x000000021f4d7824 */ /* 0x000fe200078e021d */
[----:B------:R0:W-:Y:S01]  /*197b0*/  STG.E.U16 desc[UR8][R8.64], R21 ;  /* 0x0000001508007986 */ /* 0x0001e2000c101508 */
[----:B------:R-:W-:-:S04]  /*197c0*/  LEA R22, P1, R61, R140, 0x1 ;  /* 0x0000008c3d167211 */ /* 0x000fc800078208ff */
[-C--:B------:R-:W-:Y:S02]  /*197d0*/  LEA.HI.X.SX32 R23, R61, R38.reuse, 0x1, P1 ;  /* 0x000000263d177211 */ /* 0x080fe400008f0eff */
[----:B0-----:R-:W-:Y:S02]  /*197e0*/  LEA.HI.X.SX32 R21, R57, R38, 0x1, P0 ;  /* 0x0000002639157211 */ /* 0x001fe400000f0eff */
[----:B------:R-:W-:Y:S02]  /*197f0*/  LEA R57, R31, R77, 0x1 ;  /* 0x0000004d1f397211 */ /* 0x000fe400078e08ff */
[----:B------:R-:W-:Y:S02]  /*19800*/  PRMT R9, R250, 0x7632, R9 ;  /* 0x00007632fa097816 */ /* 0x000fe40000000009 */
[----:B------:R-:W-:Y:S01]  /*19810*/  LEA R8, P0, R45, R140, 0x1 ;  /* 0x0000008c2d087211 */ /* 0x000fe200078008ff */
[----:B------:R-:W-:Y:S01]  /*19820*/  IMAD R61, R31, 0x2, R57 ;  /* 0x000000021f3d7824 */ /* 0x000fe200078e0239 */
[----:B------:R-:W-:Y:S04]  /*19830*/  STG.E.U16 desc[UR8][R10.64], R250 ;  /* 0x000000fa0a007986 */ /* 0x000fe8000c101508 */
[----:B------:R0:W-:Y:S02]  /*19840*/  STG.E.U16 desc[UR8][R2.64], R9 ;  /* 0x0000000902007986 */ /* 0x0001e4000c101508 */
[----:B0-----:R-:W-:Y:S01]  /*19850*/  LEA.HI.X.SX32 R9, R45, R38, 0x1, P0 ;  /* 0x000000262d097211 */ /* 0x001fe200000f0eff */
[----:B------:R-:W-:Y:S01]  /*19860*/  IMAD R45, R31, 0x2, R61 ;  /* 0x000000021f2d7824 */ /* 0x000fe200078e023d */
[----:B------:R-:W-:-:S04]  /*19870*/  LEA R2, P0, R53, R140, 0x1 ;  /* 0x0000008c35027211 */ /* 0x000fc800078008ff */
[----:B------:R-:W-:Y:S02]  /*19880*/  LEA.HI.X.SX32 R3, R53, R38, 0x1, P0 ;  /* 0x0000002635037211 */ /* 0x000fe400000f0eff */
        /* <DEDUP_REMOVED lines=18> */
[----:B------:R0:W-:Y:S02]  /*199b0*/  STG.E.U16 desc[UR8][R2.64], R9 ;  /* 0x0000000902007986 */ /* 0x0001e4000c101508 */
[----:B0-----:R-:W-:Y:S02]  /*199c0*/  LEA.HI.X.SX32 R9, R59, R38, 0x1, P0 ;  /* 0x000000263b097211 */ /* 0x001fe400000f0eff */
[----:B------:R-:W-:Y:S02]  /*199d0*/  LEA R59, R31, R49, 0x1 ;  /* 0x000000311f3b7211 */ /* 0x000fe400078e08ff */
[----:B------:R-:W-:-:S03]  /*199e0*/  PRMT R3, R205, 0x7632, R3 ;  /* 0x00007632cd037816 */ /* 0x000fc60000000003 */
[----:B------:R-:W-:Y:S01]  /*199f0*/  IMAD R87, R31, 0x2, R59 ;  /* 0x000000021f577824 */ /* 0x000fe200078e023b */
[----:B------:R-:W-:Y:S01]  /*19a00*/  LEA R2, P0, R35, R140, 0x1 ;  /* 0x0000008c23027211 */ /* 0x000fe200078008ff */
[----:B------:R0:W-:Y:S02]  /*19a10*/  STG.E.U16 desc[UR8][R10.64], R205 ;  /* 0x000000cd0a007986 */ /* 0x0001e4000c101508 */
[----:B------:R-:W-:Y:S02]  /*19a20*/  IMAD R97, R31, 0x2, R87 ;  /* 0x000000021f617824 */ /* 0x000fe400078e0257 */
[----:B------:R1:W-:Y:S04]  /*19a30*/  STG.E.U16 desc[UR8][R20.64], R3 ;  /* 0x0000000314007986 */ /* 0x0003e8000c101508 */
[----:B------:R-:W-:Y:S01]  /*19a40*/  STG.E.U16 desc[UR8][R22.64], R206 ;  /* 0x000000ce16007986 */ /* 0x000fe2000c101508 */
[----:B0-----:R-:W-:-:S02]  /*19a50*/  PRMT R11, R206, 0x7632, R11 ;  /* 0x00007632ce0b7816 */ /* 0x001fc4000000000b */
[----:B------:R-:W-:Y:S02]  /*19a60*/  LEA R10, P1, R37, R140, 0x1 ;  /* 0x0000008c250a7211 */ /* 0x000fe400078208ff */
[----:B-1----:R-:W-:Y:S02]  /*19a70*/  LEA.HI.X.SX32 R3, R35, R38, 0x1, P0 ;  /* 0x0000002623037211 */ /* 0x002fe400000f0eff */
[----:B------:R-:W-:Y:S01]  /*19a80*/  LEA R35, R31, R97, 0x1 ;  /* 0x000000611f237211 */ /* 0x000fe200078e08ff */
[----:B------:R0:W-:Y:S01]  /*19a90*/  STG.E.U16 desc[UR8][R8.64], R11 ;  /* 0x0000000b08007986 */ /* 0x0001e2000c101508 */
[----:B------:R-:W-:-:S04]  /*19aa0*/  LEA R20, P0, R69, R140, 0x1 ;  /* 0x0000008c45147211 */ /* 0x000fc800078008ff */
[-C--:B------:R-:W-:Y:S02]  /*19ab0*/  LEA.HI.X.SX32 R21, R69, R38.reuse, 0x1, P0 ;  /* 0x0000002645157211 */ /* 0x080fe400000f0eff */
[----:B0-----:R-:W-:Y:S01]  /*19ac0*/  LEA.HI.X.SX32 R11, R37, R38, 0x1, P1 ;  /* 0x00000026250b7211 */ /* 0x001fe200008f0eff */
[----:B------:R-:W-:Y:S01]  /*19ad0*/  IMAD R37, R31, 0x2, R35 ;  /* 0x000000021f257824 */ /* 0x000fe200078e0223 */
[----:B------:R-:W-:Y:S02]  /*19ae0*/  PRMT R9, R207, 0x7632, R9 ;  /* 0x00007632cf097816 */ /* 0x000fe40000000009 */
        /* <DEDUP_REMOVED lines=8> */
[----:B------:R-:W-:Y:S02]  /*19b70*/  PRMT R3, R12, 0x7632, R3 ;  /* 0x000076320c037816 */ /* 0x000fe40000000003 */
        /* <DEDUP_REMOVED lines=13> */
[----:B------:R-:W-:-:S05]  /*19c50*/  LEA R55, R31, R51, 0x1 ;  /* 0x000000331f377211 */ /* 0x000fca00078e08ff */
[----:B------:R-:W-:Y:S01]  /*19c60*/  IMAD R107, R31, 0x2, R55 ;  /* 0x000000021f6b7824 */ /* 0x000fe200078e0237 */
[-C--:B------:R-:W-:Y:S02]  /*19c70*/  LEA R12, P1, R77, R140.reuse, 0x1 ;  /* 0x0000008c4d0c7211 */ /* 0x080fe400078208ff */
[----:B------:R-:W-:Y:S01]  /*19c80*/  PRMT R9, R13, 0x7632, R9 ;  /* 0x000076320d097816 */ /* 0x000fe20000000009 */
[----:B------:R-:W-:Y:S01]  /*19c90*/  IMAD R109, R31, 0x2, R107 ;  /* 0x000000021f6d7824 */ /* 0x000fe200078e026b */
[----:B------:R0:W-:Y:S01]  /*19ca0*/  STG.E.U16 desc[UR8][R22.64], R13 ;  /* 0x0000000d16007986 */ /* 0x0001e2000c101508 */
[----:B------:R-:W-:-:S03]  /*19cb0*/  LEA R8, P0, R29, R140, 0x1 ;  /* 0x0000008c1d087211 */ /* 0x000fc600078008ff */
[----:B------:R1:W-:Y:S01]  /*19cc0*/  STG.E.U16 desc[UR8][R2.64], R9 ;  /* 0x0000000902007986 */ /* 0x0003e2000c101508 */
[-C--:B0-----:R-:W-:Y:S02]  /*19cd0*/  LEA.HI.X.SX32 R13, R77, R38.reuse, 0x1, P1 ;  /* 0x000000264d0d7211 */ /* 0x081fe400008f0eff */
[----:B------:R-:W-:Y:S02]  /*19ce0*/  LEA R77, R31, R109, 0x1 ;  /* 0x0000006d1f4d7211 */ /* 0x000fe400078e08ff */
[----:B-1----:R-:W-:Y:S02]  /*19cf0*/  PRMT R3, R14, 0x7632, R3 ;  /* 0x000076320e037816 */ /* 0x002fe40000000003 */
[----:B------:R-:W-:Y:S01]  /*19d00*/  LEA.HI.X.SX32 R9, R29, R38, 0x1, P0 ;  /* 0x000000261d097211 */ /* 0x000fe200000f0eff */
[----:B------:R-:W-:Y:S01]  /*19d10*/  IMAD R111, R31, 0x2, R77 ;  /* 0x000000021f6f7824 */ /* 0x000fe200078e024d */
[----:B------:R-:W-:Y:S01]  /*19d20*/  LEA R2, P0, R57, R140, 0x1 ;  /* 0x0000008c39027211 */ /* 0x000fe200078008ff */
[----:B------:R0:W-:Y:S04]  /*19d30*/  STG.E.U16 desc[UR8][R10.64], R14 ;  /* 0x0000000e0a007986 */ /* 0x0001e8000c101508 */
[----:B------:R1:W-:Y:S04]  /*19d40*/  STG.E.U16 desc[UR8][R20.64], R3 ;  /* 0x0000000314007986 */ /* 0x0003e8000c101508 */
[----:B------:R-:W-:Y:S01]  /*19d50*/  STG.E.U16 desc[UR8][R8.64], R15 ;  /* 0x0000000f08007986 */ /* 0x000fe2000c101508 */
[----:B0-----:R-:W-:-:S02]  /*19d60*/  PRMT R11, R15, 0x7632, R11 ;  /* 0x000076320f0b7816 */ /* 0x001fc4000000000b */
[----:B-1----:R-:W-:Y:S01]  /*19d70*/  LEA.HI.X.SX32 R3, R57, R38, 0x1, P0 ;  /* 0x0000002639037211 */ /* 0x002fe200000f0eff */
[----:B------:R-:W-:Y:S01]  /*19d80*/  IMAD R57, R31, 0x2, R111 ;  /* 0x000000021f397824 */ /* 0x000fe200078e026f */
[C---:B------:R-:W-:Y:S01]  /*19d90*/  LEA R10, P0, R61.reuse, R140, 0x1 ;  /* 0x0000008c3d0a7211 */ /* 0x040fe200078008ff */
[----:B------:R0:W-:Y:S03]  /*19da0*/  STG.E.U16 desc[UR8][R12.64], R11 ;  /* 0x0000000b0c007986 */ /* 0x0001e6000c101508 */
[----:B0-----:R-:W-:Y:S02]  /*19db0*/  LEA.HI.X.SX32 R11, R61, R38, 0x1, P0 ;  /* 0x000000263d0b7211 */ /* 0x001fe400000f0eff */
        /* <DEDUP_REMOVED lines=8> */
[----:B------:R-:W-:-:S03]  /*19e40*/  LEA R12, P0, R79, R140, 0x1 ;  /* 0x0000008c4f0c7211 */ /* 0x000fc600078008ff */
[----:B------:R-:W-:Y:S01]  /*19e50*/  IMAD R125, R31, 0x2, R53 ;  /* 0x000000021f7d7824 */ /* 0x000fe200078e0235 */
[----:B------:R-:W-:Y:S01]  /*19e60*/  LEA.HI.X.SX32 R13, R79, R38, 0x1, P0 ;  /* 0x000000264f0d7211 */ /* 0x000fe200000f0eff */
[----:B------:R0:W-:Y:S02]  /*19e70*/  STG.E.U16 desc[UR8][R2.64], R4 ;  /* 0x0000000402007986 */ /* 0x0001e4000c101508 */
[----:B------:R-:W-:-:S05]  /*19e80*/  IMAD R79, R31, 0x2, R125 ;  /* 0x000000021f4f7824 */ /* 0x000fca00078e027d */
[----:B------:R-:W-:Y:S02]  /*19e90*/  LEA R127, R31, R79, 0x1 ;  /* 0x0000004f1f7f7211 */ /* 0x000fe400078e08ff */
[----:B0-----:R-:W-:Y:S02]  /*19ea0*/  PRMT R3, R4, 0x7632, R3 ;  /* 0x0000763204037816 */ /* 0x001fe40000000003 */
[----:B------:R-:W-:-:S03]  /*19eb0*/  LEA R2, P0, R33, R140, 0x1 ;  /* 0x0000008c21027211 */ /* 0x000fc600078008ff */
[----:B------:R0:W-:Y:S01]  /*19ec0*/  STG.E.U16 desc[UR8][R10.64], R3 ;  /* 0x000000030a007986 */ /* 0x0001e2000c101508 */
[----:B------:R-:W-:-:S03]  /*19ed0*/  IMAD R129, R31, 0x2, R127 ;  /* 0x000000021f817824 */ /* 0x000fc600078e027f */
[----:B------:R1:W-:Y:S01]  /*19ee0*/  STG.E.U16 desc[UR8][R20.64], R5 ;  /* 0x0000000514007986 */ /* 0x0003e2000c101508 */
[----:B0-----:R-:W-:Y:S02]  /*19ef0*/  PRMT R11, R5, 0x7632, R11 ;  /* 0x00007632050b7816 */ /* 0x001fe4000000000b */
[----:B------:R-:W-:Y:S02]  /*19f00*/  LEA.HI.X.SX32 R3, R33, R38, 0x1, P0 ;  /* 0x0000002621037211 */ /* 0x000fe400000f0eff */
        /* <DEDUP_REMOVED lines=12> */
[----:B------:R-:W-:-:S03]  /*19fd0*/  LEA.HI.X.SX32 R9, R49, R38, 0x1, P0 ;  /* 0x0000002631097211 */ /* 0x000fc600000f0eff */
[----:B------:R-:W-:Y:S01]  /*19fe0*/  IMAD R133, R31, 0x2, R131 ;  /* 0x000000021f857824 */ /* 0x000fe200078e0283 */
[----:B------:R-:W-:-:S04]  /*19ff0*/  LEA R12, P0, R59, R140, 0x1 ;  /* 0x0000008c3b0c7211 */ /* 0x000fc800078008ff */
[----:B------:R-:W-:Y:S02]  /*1a000*/  LEA R135, R31, R133, 0x1 ;  /* 0x000000851f877211 */ /* 0x000fe400078e08ff */
[----:B------:R-:W-:Y:S02]  /*1a010*/  LEA.HI.X.SX32 R13, R59, R38, 0x1, P0 ;  /* 0x000000263b0d7211 */ /* 0x000fe400000f0eff */
[----:B------:R-:W-:Y:S01]  /*1a020*/  LEA R14, P0, R87, R140, 0x1 ;  /* 0x0000008c570e7211 */ /* 0x000fe200078008ff */
[----:B------:R-:W-:-:S03]  /*1a030*/  IMAD R137, R31, 0x2, R135 ;  /* 0x000000021f897824 */ /* 0x000fc600078e0287 */
[----:B------:R-:W-:Y:S01]  /*1a040*/  LEA.HI.X.SX32 R15, R87, R38, 0x1, P0 ;  /* 0x00000026570f7211 */ /* 0x000fe200000f0eff */
[C---:B------:R-:W-:Y:S01]  /*1a050*/  IMAD R87, R31.reuse, 0x2, R137 ;  /* 0x000000021f577824 */ /* 0x040fe200078e0289 */
[----:B------:R0:W-:Y:S04]  /*1a060*/  STG.E.U16 desc[UR8][R10.64], R7 ;  /* 0x000000070a007986 */ /* 0x0001e8000c101508 */
[----:B------:R-:W-:Y:S02]  /*1a070*/  LEA R139, R31, R87, 0x1 ;  /* 0x000000571f8b7211 */ /* 0x000fe400078e08ff */
[----:B0-----:R-:W-:-:S04]  /*1a080*/  LEA R10, P0, R97, R140, 0x1 ;  /* 0x0000008c610a7211 */ /* 0x001fc800078008ff */
[----:B------:R-:W-:Y:S01]  /*1a090*/  LEA.HI.X.SX32 R11, R97, R38, 0x1, P0 ;  /* 0x00000026610b7211 */ /* 0x000fe200000f0eff */
[----:B------:R-:W-:-:S04]  /*1a0a0*/  IMAD R97, R31, 0x2, R139 ;  /* 0x000000021f617824 */ /* 0x000fc800078e028b */
[----:B------:R-:W-:Y:S01]  /*1a0b0*/  IMAD R141, R31, 0x2, R97 ;  /* 0x000000021f8d7824 */ /* 0x000fe200078e0261 */
[----:B------:R-:W-:-:S04]  /*1a0c0*/  PRMT R3, R7, 0x7632, R3 ;  /* 0x0000763207037816 */ /* 0x000fc80000000003 */
[----:B------:R-:W-:Y:S02]  /*1a0d0*/  LEA R143, R31, R141, 0x1 ;  /* 0x0000008d1f8f7211 */ /* 0x000fe400078e08ff */
[----:B------:R-:W-:Y:S01]  /*1a0e0*/  LEA R20, P1, R35, R140, 0x1 ;  /* 0x0000008c23147211 */ /* 0x000fe200078208ff */
[----:B------:R0:W-:Y:S01]  /*1a0f0*/  STG.E.U16 desc[UR8][R4.64], R3 ;  /* 0x0000000304007986 */ /* 0x0001e2000c101508 */
[----:B------:R-:W-:Y:S01]  /*1a100*/  PRMT R6, R24, 0x7632, R6 ;  /* 0x0000763218067816 */ /* 0x000fe20000000006 */
[----:B------:R-:W-:Y:S01]  /*1a110*/  IMAD R145, R31, 0x2, R143 ;  /* 0x000000021f917824 */ /* 0x000fe200078e028f */
[----:B------:R-:W-:Y:S01]  /*1a120*/  LEA.HI.X.SX32 R21, R35, R38, 0x1, P1 ;  /* 0x0000002623157211 */ /* 0x000fe200008f0eff */
[----:B------:R-:W-:Y:S02]  /*1a130*/  STG.E.U16 desc[UR8][R8.64], R24 ;  /* 0x0000001808007986 */ /* 0x000fe4000c101508 */
[----:B------:R-:W-:Y:S02]  /*1a140*/  IMAD R147, R31, 0x2, R145 ;  /* 0x000000021f937824 */ /* 0x000fe400078e0291 */
[----:B------:R-:W-:Y:S01]  /*1a150*/  STG.E.U16 desc[UR8][R12.64], R6 ;  /* 0x000000060c007986 */ /* 0x000fe2000c101508 */
[----:B0-----:R-:W-:-:S02]  /*1a160*/  PRMT R5, R25, 0x7632, R5 ;  /* 0x0000763219057816 */ /* 0x001fc40000000005 */
[----:B------:R-:W-:Y:S01]  /*1a170*/  LEA R4, P1, R69, R140, 0x1 ;  /* 0x0000008c45047211 */ /* 0x000fe200078208ff */
[----:B------:R-:W-:Y:S01]  /*1a180*/  STG.E.U16 desc[UR8][R14.64], R25 ;  /* 0x000000190e007986 */ /* 0x000fe2000c101508 */
[----:B------:R-:W-:-:S03]  /*1a190*/  LEA R149, R31, R147, 0x1 ;  /* 0x000000931f957211 */ /* 0x000fc600078e08ff */
[----:B------:R0:W-:Y:S02]  /*1a1a0*/  STG.E.U16 desc[UR8][R10.64], R5 ;  /* 0x000000050a007986 */ /* 0x0001e4000c101508 */
[----:B0-----:R-:W-:Y:S02]  /*1a1b0*/  LEA.HI.X.SX32 R5, R69, R38, 0x1, P1 ;  /* 0x0000002645057211 */ /* 0x001fe400008f0eff */
[----:B------:R-:W-:-:S04]  /*1a1c0*/  LEA R10, P1, R39, R140, 0x1 ;  /* 0x0000008c270a7211 */ /* 0x000fc800078208ff */
[----:B------:R-:W-:Y:S01]  /*1a1d0*/  LEA.HI.X.SX32 R11, R39, R38, 0x1, P1 ;  /* 0x00000026270b7211 */ /* 0x000fe200008f0eff */
[----:B------:R-:W-:-:S04]  /*1a1e0*/  IMAD R39, R31, 0x2, R149 ;  /* 0x000000021f277824 */ /* 0x000fc800078e0295 */
[----:B------:R-:W-:-:S05]  /*1a1f0*/  IMAD R151, R31, 0x2, R39 ;  /* 0x000000021f977824 */ /* 0x000fca00078e0227 */
[----:B------:R-:W-:-:S05]  /*1a200*/  LEA R153, R31, R151, 0x1 ;  /* 0x000000971f997211 */ /* 0x000fca00078e08ff */
[----:B------:R-:W-:-:S04]  /*1a210*/  IMAD R155, R31, 0x2, R153 ;  /* 0x000000021f9b7824 */ /* 0x000fc800078e0299 */
[----:B------:R-:W-:-:S05]  /*1a220*/  IMAD R157, R31, 0x2, R155 ;  /* 0x000000021f9d7824 */ /* 0x000fca00078e029b */
[----:B------:R-:W-:-:S05]  /*1a230*/  LEA R159, R31, R157, 0x1 ;  /* 0x0000009d1f9f7211 */ /* 0x000fca00078e08ff */
[----:B------:R-:W-:-:S04]  /*1a240*/  IMAD R161, R31, 0x2, R159 ;  /* 0x000000021fa17824 */ /* 0x000fc800078e029f */
[----:B------:R-:W-:Y:S01]  /*1a250*/  IMAD R163, R31, 0x2, R161 ;  /* 0x000000021fa37824 */ /* 0x000fe200078e02a1 */
[-C--:B------:R-:W-:Y:S01]  /*1a260*/  LEA R2, P0, R37, R140.reuse, 0x1 ;  /* 0x0000008c25027211 */ /* 0x080fe200078008ff */
[----:B------:R0:W-:Y:S01]  /*1a270*/  STG.E.U16 desc[UR8][R20.64], R26 ;  /* 0x0000001a14007986 */ /* 0x0001e2000c101508 */
[----:B------:R-:W-:Y:S02]  /*1a280*/  LEA R6, P2, R47, R140, 0x1 ;  /* 0x0000008c2f067211 */ /* 0x000fe400078408ff */
[----:B------:R-:W-:Y:S02]  /*1a290*/  LEA R165, R31, R163, 0x1 ;  /* 0x000000a31fa57211 */ /* 0x000fe400078e08ff */
[-C--:B------:R-:W-:Y:S02]  /*1a2a0*/  LEA.HI.X.SX32 R3, R37, R38.reuse, 0x1, P0 ;  /* 0x0000002625037211 */ /* 0x080fe400000f0eff */
[----:B------:R-:W-:Y:S01]  /*1a2b0*/  LEA.HI.X.SX32 R7, R47, R38, 0x1, P2 ;  /* 0x000000262f077211 */ /* 0x000fe200010f0eff */
[----:B------:R-:W-:Y:S01]  /*1a2c0*/  IMAD R167, R31, 0x2, R165 ;  /* 0x000000021fa77824 */ /* 0x000fe200078e02a5 */
[----:B------:R-:W-:-:S02]  /*1a2d0*/  LEA R8, P0, R99, R140, 0x1 ;  /* 0x0000008c63087211 */ /* 0x000fc400078008ff */
[-C--:B0-----:R-:W-:Y:S02]  /*1a2e0*/  LEA R20, P1, R51, R140.reuse, 0x1 ;  /* 0x0000008c33147211 */ /* 0x081fe400078208ff */
[----:B------:R-:W-:Y:S02]  /*1a2f0*/  LEA R12, P2, R71, R140, 0x1 ;  /* 0x0000008c470c7211 */ /* 0x000fe400078408ff */
[----:B------:R-:W-:Y:S02]  /*1a300*/  LEA.HI.X.SX32 R21, R51, R38, 0x1, P1 ;  /* 0x0000002633157211 */ /* 0x000fe400008f0eff */
[----:B------:R-:W-:Y:S01]  /*1a310*/  LEA R28, P1, R109, R140, 0x1 ;  /* 0x0000008c6d1c7211 */ /* 0x000fe200078208ff */
[----:B------:R-:W-:Y:S01]  /*1a320*/  IMAD R169, R31, 0x2, R167 ;  /* 0x000000021fa97824 */ /* 0x000fe200078e02a7 */
[-C--:B------:R-:W-:Y:S02]  /*1a330*/  LEA.HI.X.SX32 R9, R99, R38.reuse, 0x1, P0 ;  /* 0x0000002663097211 */ /* 0x080fe400000f0eff */
[----:B------:R-:W-:-:S02]  /*1a340*/  LEA.HI.X.SX32 R13, R71, R38, 0x1, P2 ;  /* 0x00000026470d7211 */ /* 0x000fc400010f0eff */
[-C--:B------:R-:W-:Y:S02]  /*1a350*/  LEA R14, P0, R105, R140.reuse, 0x1 ;  /* 0x0000008c690e7211 */ /* 0x080fe400078008ff */
[----:B------:R-:W-:Y:S02]  /*1a360*/  LEA R22, P2, R55, R140, 0x1 ;  /* 0x0000008c37167211 */ /* 0x000fe400078408ff */
[----:B------:R-:W-:Y:S02]  /*1a370*/  LEA.HI.X.SX32 R29, R109, R38, 0x1, P1 ;  /* 0x000000266d1d7211 */ /* 0x000fe400008f0eff */
[----:B------:R-:W-:Y:S02]  /*1a380*/  LEA R36, P1, R57, R140, 0x1 ;  /* 0x0000008c39247211 */ /* 0x000fe400078208ff */
[----:B------:R-:W-:Y:S02]  /*1a390*/  LEA.HI.X.SX32 R15, R105, R38, 0x1, P0 ;  /* 0x00000026690f7211 */ /* 0x000fe400000f0eff */
[----:B------:R-:W-:-:S02]  /*1a3a0*/  LEA R171, R31, R169, 0x1 ;  /* 0x000000a91fab7211 */ /* 0x000fc400078e08ff */
[----:B------:R-:W-:Y:S02]  /*1a3b0*/  LEA.HI.X.SX32 R23, R55, R38, 0x1, P2 ;  /* 0x0000002637177211 */ /* 0x000fe400010f0eff */
[-C--:B------:R-:W-:Y:S02]  /*1a3c0*/  LEA R24, P0, R107, R140.reuse, 0x1 ;  /* 0x0000008c6b187211 */ /* 0x080fe400078008ff */
[----:B------:R-:W-:Y:S02]  /*1a3d0*/  LEA R32, P2, R77, R140, 0x1 ;  /* 0x0000008c4d207211 */ /* 0x000fe400078408ff */
[----:B------:R-:W-:Y:S02]  /*1a3e0*/  LEA.HI.X.SX32 R37, R57, R38, 0x1, P1 ;  /* 0x0000002639257211 */ /* 0x000fe400008f0eff */
[----:B------:R-:W-:Y:S01]  /*1a3f0*/  LEA R48, P1, R119, R140, 0x1 ;  /* 0x0000008c77307211 */ /* 0x000fe200078208ff */
[----:B------:R-:W-:Y:S01]  /*1a400*/  IMAD R173, R31, 0x2, R171 ;  /* 0x000000021fad7824 */ /* 0x000fe200078e02ab */
[----:B------:R-:W-:-:S02]  /*1a410*/  LEA.HI.X.SX32 R25, R107, R38, 0x1, P0 ;  /* 0x000000266b197211 */ /* 0x000fc400000f0eff */
[----:B------:R-:W-:Y:S02]  /*1a420*/  LEA.HI.X.SX32 R33, R77, R38, 0x1, P2 ;  /* 0x000000264d217211 */ /* 0x000fe400010f0eff */
[-C--:B------:R-:W-:Y:S02]  /*1a430*/  LEA R34, P0, R111, R140.reuse, 0x1 ;  /* 0x0000008c6f227211 */ /* 0x080fe400078008ff */
[----:B------:R-:W-:Y:S02]  /*1a440*/  LEA R44, P2, R61, R140, 0x1 ;  /* 0x0000008c3d2c7211 */ /* 0x000fe400078408ff */
[----:B------:R-:W-:Y:S01]  /*1a450*/  LEA.HI.X.SX32 R49, R119, R38, 0x1, P1 ;  /* 0x0000002677317211 */ /* 0x000fe200008f0eff */
[----:B------:R-:W-:Y:S01]  /*1a460*/  IMAD R175, R31, 0x2, R173 ;  /* 0x000000021faf7824 */ /* 0x000fe200078e02ad */
[----:B------:R-:W-:Y:S02]  /*1a470*/  LEA R54, P1, R79, R140, 0x1 ;  /* 0x0000008c4f367211 */ /* 0x000fe400078208ff */
[----:B------:R-:W-:-:S02]  /*1a480*/  LEA.HI.X.SX32 R35, R111, R38, 0x1, P0 ;  /* 0x000000266f237211 */ /* 0x000fc400000f0eff */
[----:B------:R-:W-:Y:S02]  /*1a490*/  LEA.HI.X.SX32 R45, R61, R38, 0x1, P2 ;  /* 0x000000263d2d7211 */ /* 0x000fe400010f0eff */
[-C--:B------:R-:W-:Y:S02]  /*1a4a0*/  LEA R46, P0, R117, R140.reuse, 0x1 ;  /* 0x0000008c752e7211 */ /* 0x080fe400078008ff */
[----:B------:R-:W-:Y:S02]  /*1a4b0*/  LEA R50, P2, R53, R140, 0x1 ;  /* 0x0000008c35327211 */ /* 0x000fe400078408ff */
[----:B------:R-:W-:Y:S02]  /*1a4c0*/  LEA.HI.X.SX32 R55, R79, R38, 0x1, P1 ;  /* 0x000000264f377211 */ /* 0x000fe400008f0eff */
[----:B------:R-:W-:Y:S02]  /*1a4d0*/  LEA R60, P1, R63, R140, 0x1 ;  /* 0x0000008c3f3c7211 */ /* 0x000fe400078208ff */
[----:B------:R-:W-:-:S02]  /*1a4e0*/  LEA R177, R31, R175, 0x1 ;  /* 0x000000af1fb17211 */ /* 0x000fc400078e08ff */
[-C--:B------:R-:W-:Y:S02]  /*1a4f0*/  LEA.HI.X.SX32 R47, R117, R38.reuse, 0x1, P0 ;  /* 0x00000026752f7211 */ /* 0x080fe400000f0eff */
[----:B------:R-:W-:Y:S02]  /*1a500*/  LEA.HI.X.SX32 R51, R53, R38, 0x1, P2 ;  /* 0x0000002635337211 */ /* 0x000fe400010f0eff */
[-C--:B------:R-:W-:Y:S02]  /*1a510*/  LEA R52, P0, R125, R140.reuse, 0x1 ;  /* 0x0000008c7d347211 */ /* 0x080fe400078008ff */
[----:B------:R-:W-:Y:S02]  /*1a520*/  LEA R56, P2, R127, R140, 0x1 ;  /* 0x0000008c7f387211 */ /* 0x000fe400078408ff */
[----:B------:R-:W-:Y:S01]  /*1a530*/  LEA.HI.X.SX32 R61, R63, R38, 0x1, P1 ;  /* 0x000000263f3d7211 */ /* 0x000fe200008f0eff */
[----:B------:R-:W-:Y:S01]  /*1a540*/  IMAD R179, R31, 0x2, R177 ;  /* 0x000000021fb37824 */ /* 0x000fe200078e02b1 */
[----:B------:R-:W-:-:S02]  /*1a550*/  LEA R70, P1, R133, R140, 0x1 ;  /* 0x0000008c85467211 */ /* 0x000fc400078208ff */
[-C--:B------:R-:W-:Y:S02]  /*1a560*/  LEA.HI.X.SX32 R53, R125, R38.reuse, 0x1, P0 ;  /* 0x000000267d357211 */ /* 0x080fe400000f0eff */
[----:B------:R-:W-:Y:S02]  /*1a570*/  LEA.HI.X.SX32 R57, R127, R38, 0x1, P2 ;  /* 0x000000267f397211 */ /* 0x000fe400010f0eff */
[-C--:B------:R-:W-:Y:S01]  /*1a580*/  LEA R58, P0, R129, R140.reuse, 0x1 ;  /* 0x0000008c813a7211 */ /* 0x080fe200078008ff */
[----:B------:R-:W-:Y:S01]  /*1a590*/  IMAD R181, R31, 0x2, R179 ;  /* 0x000000021fb57824 */ /* 0x000fe200078e02b3 */
[----:B------:R-:W-:Y:S02]  /*1a5a0*/  LEA R62, P2, R85, R140, 0x1 ;  /* 0x0000008c553e7211 */ /* 0x000fe400078408ff */
[----:B------:R-:W-:Y:S02]  /*1a5b0*/  LEA.HI.X.SX32 R71, R133, R38, 0x1, P1 ;  /* 0x0000002685477211 */ /* 0x000fe400008f0eff */
[----:B------:R-:W-:-:S02]  /*1a5c0*/  LEA R84, P1, R87, R140, 0x1 ;  /* 0x0000008c57547211 */ /* 0x000fc400078208ff */
[-C--:B------:R-:W-:Y:S02]  /*1a5d0*/  LEA.HI.X.SX32 R59, R129, R38.reuse, 0x1, P0 ;  /* 0x00000026813b7211 */ /* 0x080fe400000f0eff */
[----:B------:R-:W-:Y:S02]  /*1a5e0*/  LEA.HI.X.SX32 R63, R85, R38, 0x1, P2 ;  /* 0x00000026553f7211 */ /* 0x000fe400010f0eff */
[----:B------:R-:W-:Y:S02]  /*1a5f0*/  LEA R68, P0, R131, R140, 0x1 ;  /* 0x0000008c83447211 */ /* 0x000fe400078008ff */
[----:B------:R-:W-:Y:S02]  /*1a600*/  LEA.HI.X.SX32 R85, R87, R38, 0x1, P1 ;  /* 0x0000002657557211 */ /* 0x000fe400008f0eff */
[----:B------:R-:W-:Y:S02]  /*1a610*/  LEA R98, P1, R141, R140, 0x1 ;  /* 0x0000008c8d627211 */ /* 0x000fe400078208ff */
[----:B------:R-:W-:-:S02]  /*1a620*/  LEA R183, R31, R181, 0x1 ;  /* 0x000000b51fb77211 */ /* 0x000fc400078e08ff */
[----:B------:R-:W-:Y:S02]  /*1a630*/  LEA.HI.X.SX32 R69, R131, R38, 0x1, P0 ;  /* 0x0000002683457211 */ /* 0x000fe400000f0eff */
[----:B------:R-:W-:Y:S02]  /*1a640*/  LEA R78, P0, R137, R140, 0x1 ;  /* 0x0000008c894e7211 */ /* 0x000fe400078008ff */
[-C--:B------:R-:W-:Y:S01]  /*1a650*/  LEA.HI.X.SX32 R99, R141, R38.reuse, 0x1, P1 ;  /* 0x000000268d637211 */ /* 0x080fe200008f0eff */
[----:B------:R-:W-:Y:S01]  /*1a660*/  IMAD R141, R31, 0x2, R183 ;  /* 0x000000021f8d7824 */ /* 0x000fe200078e02b7 */
[----:B------:R-:W-:Y:S02]  /*1a670*/  LEA.HI.X.SX32 R79, R137, R38, 0x1, P0 ;  /* 0x00000026894f7211 */ /* 0x000fe400000f0eff */
[----:B------:R-:W-:Y:S01]  /*1a680*/  LEA R96, P0, R97, R140, 0x1 ;  /* 0x0000008c61607211 */ /* 0x000fe200078008ff */
[----:B------:R-:W-:-:S03]  /*1a690*/  IMAD R185, R31, 0x2, R141 ;  /* 0x000000021fb97824 */ /* 0x000fc600078e028d */
[----:B------:R-:W-:Y:S02]  /*1a6a0*/  LEA.HI.X.SX32 R97, R97, R38, 0x1, P0 ;  /* 0x0000002661617211 */ /* 0x000fe400000f0eff */
[----:B------:R-:W-:Y:S02]  /*1a6b0*/  LEA R106, P0, R145, R140, 0x1 ;  /* 0x0000008c916a7211 */ /* 0x000fe400078008ff */
[----:B------:R-:W-:Y:S02]  /*1a6c0*/  LEA R187, R31, R185, 0x1 ;  /* 0x000000b91fbb7211 */ /* 0x000fe400078e08ff */
[----:B------:R-:W-:Y:S02]  /*1a6d0*/  LEA.HI.X.SX32 R107, R145, R38, 0x1, P0 ;  /* 0x00000026916b7211 */ /* 0x000fe400000f0eff */
[----:B------:R-:W-:Y:S01]  /*1a6e0*/  LEA R116, P0, R39, R140, 0x1 ;  /* 0x0000008c27747211 */ /* 0x000fe200078008ff */
[----:B------:R-:W-:-:S03]  /*1a6f0*/  IMAD R189, R31, 0x2, R187 ;  /* 0x000000021fbd7824 */ /* 0x000fc600078e02bb */
[----:B------:R-:W-:Y:S01]  /*1a700*/  LEA.HI.X.SX32 R117, R39, R38, 0x1, P0 ;  /* 0x0000002627757211 */ /* 0x000fe200000f0eff */
[----:B------:R-:W-:-:S05]  /*1a710*/  IMAD R39, R31, 0x2, R189 ;  /* 0x000000021f277824 */ /* 0x000fca00078e02bd */
[----:B------:R-:W-:-:S05]  /*1a720*/  LEA R191, R31, R39, 0x1 ;  /* 0x000000271fbf7211 */ /* 0x000fca00078e08ff */
[----:B------:R-:W-:Y:S01]  /*1a730*/  IMAD R193, R31, 0x2, R191 ;  /* 0x000000021fc17824 */ /* 0x000fe200078e02bf */
[----:B------:R-:W-:-:S03]  /*1a740*/  LEA R76, P2, R135, R140, 0x1 ;  /* 0x0000008c874c7211 */ /* 0x000fc600078408ff */
[----:B------:R-:W-:Y:S01]  /*1a750*/  IMAD R195, R31, 0x2, R193 ;  /* 0x000000021fc37824 */ /* 0x000fe200078e02c1 */
[----:B------:R-:W-:Y:S02]  /*1a760*/  LEA.HI.X.SX32 R77, R135, R38, 0x1, P2 ;  /* 0x00000026874d7211 */ /* 0x000fe400010f0eff */
[-C--:B------:R-:W-:Y:S02]  /*1a770*/  LEA R86, P2, R139, R140.reuse, 0x1 ;  /* 0x0000008c8b567211 */ /* 0x080fe400078408ff */
[----:B------:R-:W-:Y:S02]  /*1a780*/  LEA R199, R31, R195, 0x1 ;  /* 0x000000c31fc77211 */ /* 0x000fe400078e08ff */
[----:B------:R-:W-:Y:S02]  /*1a790*/  LEA R108, P1, R147, R140, 0x1 ;  /* 0x0000008c936c7211 */ /* 0x000fe400078208ff */
[----:B------:R-:W-:Y:S01]  /*1a7a0*/  LEA.HI.X.SX32 R87, R139, R38, 0x1, P2 ;  /* 0x000000268b577211 */ /* 0x000fe200010f0eff */
[----:B------:R-:W-:Y:S01]  /*1a7b0*/  IMAD R201, R31, 0x2, R199 ;  /* 0x000000021fc97824 */ /* 0x000fe200078e02c7 */
[----:B------:R-:W-:-:S02]  /*1a7c0*/  LEA R104, P2, R143, R140, 0x1 ;  /* 0x0000008c8f687211 */ /* 0x000fc400078408ff */
[----:B------:R-:W-:Y:S02]  /*1a7d0*/  LEA.HI.X.SX32 R109, R147, R38, 0x1, P1 ;  /* 0x00000026936d7211 */ /* 0x000fe400008f0eff */
[-C--:B------:R-:W-:Y:S02]  /*1a7e0*/  LEA R118, P1, R151, R140.reuse, 0x1 ;  /* 0x0000008c97767211 */ /* 0x080fe400078208ff */
[----:B------:R-:W-:Y:S01]  /*1a7f0*/  LEA R126, P0, R155, R140, 0x1 ;  /* 0x0000008c9b7e7211 */ /* 0x000fe200078008ff */
[----:B------:R-:W-:Y:S01]  /*1a800*/  IMAD R203, R31, 0x2, R201 ;  /* 0x000000021fcb7824 */ /* 0x000fe200078e02c9 */
[----:B------:R-:W-:Y:S02]  /*1a810*/  LEA.HI.X.SX32 R105, R143, R38, 0x1, P2 ;  /* 0x000000268f697211 */ /* 0x000fe400010f0eff */
[----:B------:R-:W-:Y:S02]  /*1a820*/  LEA R110, P2, R149, R140, 0x1 ;  /* 0x0000008c956e7211 */ /* 0x000fe400078408ff */
[----:B------:R-:W-:-:S02]  /*1a830*/  LEA.HI.X.SX32 R119, R151, R38, 0x1, P1 ;  /* 0x0000002697777211 */ /* 0x000fc400008f0eff */
[----:B------:R-:W-:Y:S02]  /*1a840*/  LEA.HI.X.SX32 R127, R155, R38, 0x1, P0 ;  /* 0x000000269b7f7211 */ /* 0x000fe400000f0eff */
[-C--:B------:R-:W-:Y:S02]  /*1a850*/  LEA R128, P1, R157, R140.reuse, 0x1 ;  /* 0x0000008c9d807211 */ /* 0x080fe400078208ff */
[----:B------:R-:W-:Y:S02]  /*1a860*/  LEA R132, P0, R161, R140, 0x1 ;  /* 0x0000008ca1847211 */ /* 0x000fe400078008ff */
[----:B------:R-:W-:Y:S02]  /*1a870*/  LEA.HI.X.SX32 R111, R149, R38, 0x1, P2 ;  /* 0x00000026956f7211 */ /* 0x000fe400010f0eff */
[----:B------:R-:W-:Y:S02]  /*1a880*/  LEA R205, R31, R203, 0x1 ;  /* 0x000000cb1fcd7211 */ /* 0x000fe400078e08ff */
[----:B------:R-:W-:-:S02]  /*1a890*/  LEA R124, P2, R153, R140, 0x1 ;  /* 0x0000008c997c7211 */ /* 0x000fc400078408ff */
[-C--:B------:R-:W-:Y:S02]  /*1a8a0*/  LEA.HI.X.SX32 R129, R157, R38.reuse, 0x1, P1 ;  /* 0x000000269d817211 */ /* 0x080fe400008f0eff */
[----:B------:R-:W-:Y:S02]  /*1a8b0*/  LEA.HI.X.SX32 R133, R161, R38, 0x1, P0 ;  /* 0x00000026a1857211 */ /* 0x000fe400000f0eff */
[-C--:B------:R-:W-:Y:S02]  /*1a8c0*/  LEA R134, P1, R163, R140.reuse, 0x1 ;  /* 0x0000008ca3867211 */ /* 0x080fe400078208ff */
[----:B------:R-:W-:Y:S01]  /*1a8d0*/  LEA R138, P0, R167, R140, 0x1 ;  /* 0x0000008ca78a7211 */ /* 0x000fe200078008ff */
[----:B------:R-:W-:Y:S01]  /*1a8e0*/  IMAD R207, R31, 0x2, R205 ;  /* 0x000000021fcf7824 */ /* 0x000fe200078e02cd */
[----:B------:R-:W-:Y:S02]  /*1a8f0*/  LEA.HI.X.SX32 R125, R153, R38, 0x1, P2 ;  /* 0x00000026997d7211 */ /* 0x000fe400010f0eff */
[----:B------:R-:W-:-:S02]  /*1a900*/  LEA R130, P2, R159, R140, 0x1 ;  /* 0x0000008c9f827211 */ /* 0x000fc400078408ff */
[-C--:B------:R-:W-:Y:S02]  /*1a910*/  LEA.HI.X.SX32 R135, R163, R38.reuse, 0x1, P1 ;  /* 0x00000026a3877211 */ /* 0x080fe400008f0eff */
[----:B------:R-:W-:Y:S01]  /*1a920*/  LEA.HI.X.SX32 R139, R167, R38, 0x1, P0 ;  /* 0x00000026a78b7211 */ /* 0x000fe200000f0eff */
[----:B------:R-:W-:Y:S01]  /*1a930*/  IMAD R209, R31, 0x2, R207 ;  /* 0x000000021fd17824 */ /* 0x000fe200078e02cf */
[-C--:B------:R-:W-:Y:S02]  /*1a940*/  LEA R142, P1, R169, R140.reuse, 0x1 ;  /* 0x0000008ca98e7211 */ /* 0x080fe400078208ff */
[----:B------:R-:W-:Y:S02]  /*1a950*/  LEA R146, P0, R173, R140, 0x1 ;  /* 0x0000008cad927211 */ /* 0x000fe400078008ff */
[----:B------:R-:W-:Y:S02]  /*1a960*/  LEA.HI.X.SX32 R131, R159, R38, 0x1, P2 ;  /* 0x000000269f837211 */ /* 0x000fe400010f0eff */
[----:B------:R-:W-:-:S02]  /*1a970*/  LEA R136, P2, R165, R140, 0x1 ;  /* 0x0000008ca5887211 */ /* 0x000fc400078408ff */
[-C--:B------:R-:W-:Y:S02]  /*1a980*/  LEA.HI.X.SX32 R143, R169, R38.reuse, 0x1, P1 ;  /* 0x00000026a98f7211 */ /* 0x080fe400008f0eff */
[----:B------:R-:W-:Y:S02]  /*1a990*/  LEA.HI.X.SX32 R147, R173, R38, 0x1, P0 ;  /* 0x00000026ad937211 */ /* 0x000fe400000f0eff */
[-C--:B------:R-:W-:Y:S02]  /*1a9a0*/  LEA R148, P1, R175, R140.reuse, 0x1 ;  /* 0x0000008caf947211 */ /* 0x080fe400078208ff */
[----:B------:R-:W-:Y:S02]  /*1a9b0*/  LEA R152, P0, R179, R140, 0x1 ;  /* 0x0000008cb3987211 */ /* 0x000fe400078008ff */
[----:B------:R-:W-:Y:S02]  /*1a9c0*/  LEA R211, R31, R209, 0x1 ;  /* 0x000000d11fd37211 */ /* 0x000fe400078e08ff */
[----:B------:R-:W-:-:S02]  /*1a9d0*/  LEA.HI.X.SX32 R137, R165, R38, 0x1, P2 ;  /* 0x00000026a5897211 */ /* 0x000fc400010f0eff */
[----:B------:R-:W-:Y:S02]  /*1a9e0*/  LEA R144, P2, R171, R140, 0x1 ;  /* 0x0000008cab907211 */ /* 0x000fe400078408ff */
[-C--:B------:R-:W-:Y:S02]  /*1a9f0*/  LEA.HI.X.SX32 R149, R175, R38.reuse, 0x1, P1 ;  /* 0x00000026af957211 */ /* 0x080fe400008f0eff */
[----:B------:R-:W-:Y:S01]  /*1aa00*/  LEA.HI.X.SX32 R153, R179, R38, 0x1, P0 ;  /* 0x00000026b3997211 */ /* 0x000fe200000f0eff */
[----:B------:R-:W-:Y:S01]  /*1aa10*/  IMAD R213, R31, 0x2, R211 ;  /* 0x000000021fd57824 */ /* 0x000fe200078e02d3 */
[-C--:B------:R-:W-:Y:S02]  /*1aa20*/  LEA R154, P1, R181, R140.reuse, 0x1 ;  /* 0x0000008cb59a7211 */ /* 0x080fe400078208ff */
[----:B------:R-:W-:Y:S02]  /*1aa30*/  LEA R158, P0, R141, R140, 0x1 ;  /* 0x0000008c8d9e7211 */ /* 0x000fe400078008ff */
[----:B------:R-:W-:-:S02]  /*1aa40*/  LEA.HI.X.SX32 R145, R171, R38, 0x1, P2 ;  /* 0x00000026ab917211 */ /* 0x000fc400010f0eff */
[----:B------:R-:W-:Y:S02]  /*1aa50*/  LEA R150, P2, R177, R140, 0x1 ;  /* 0x0000008cb1967211 */ /* 0x000fe400078408ff */
[-C--:B------:R-:W-:Y:S02]  /*1aa60*/  LEA.HI.X.SX32 R155, R181, R38.reuse, 0x1, P1 ;  /* 0x00000026b59b7211 */ /* 0x080fe400008f0eff */
[----:B------:R-:W-:Y:S01]  /*1aa70*/  LEA.HI.X.SX32 R159, R141, R38, 0x1, P0 ;  /* 0x000000268d9f7211 */ /* 0x000fe200000f0eff */
[----:B------:R-:W-:Y:S01]  /*1aa80*/  IMAD R141, R31, 0x2, R213 ;  /* 0x000000021f8d7824 */ /* 0x000fe200078e02d5 */
[----:B------:R-:W-:Y:S02]  /*1aa90*/  LEA R160, P1, R185, R140, 0x1 ;  /* 0x0000008cb9a07211 */ /* 0x000fe400078208ff */
[----:B------:R-:W-:Y:S02]  /*1aaa0*/  LEA.HI.X.SX32 R151, R177, R38, 0x1, P2 ;  /* 0x00000026b1977211 */ /* 0x000fe400010f0eff */
[----:B------:R-:W-:-:S02]  /*1aab0*/  LEA R156, P2, R183, R140, 0x1 ;  /* 0x0000008cb79c7211 */ /* 0x000fc400078408ff */
[----:B------:R-:W-:Y:S02]  /*1aac0*/  LEA.HI.X.SX32 R161, R185, R38, 0x1, P1 ;  /* 0x00000026b9a17211 */ /* 0x000fe400008f0eff */
[----:B------:R-:W-:Y:S02]  /*1aad0*/  LEA R166, P1, R39, R140, 0x1 ;  /* 0x0000008c27a67211 */ /* 0x000fe400078208ff */
[----:B------:R-:W-:Y:S02]  /*1aae0*/  LEA R215, R31, R141, 0x1 ;  /* 0x0000008d1fd77211 */ /* 0x000fe400078e08ff */
[----:B------:R-:W-:Y:S02]  /*1aaf0*/  LEA.HI.X.SX32 R157, R183, R38, 0x1, P2 ;  /* 0x00000026b79d7211 */ /* 0x000fe400010f0eff */
[----:B------:R-:W-:Y:S02]  /*1ab00*/  LEA R162, P2, R187, R140, 0x1 ;  /* 0x0000008cbba27211 */ /* 0x000fe400078408ff */
[-C--:B------:R-:W-:Y:S01]  /*1ab10*/  LEA.HI.X.SX32 R167, R39, R38.reuse, 0x1, P1 ;  /* 0x0000002627a77211 */ /* 0x080fe200008f0eff */
[----:B------:R-:W-:Y:S01]  /*1ab20*/  IMAD R39, R31, 0x2, R215 ;  /* 0x000000021f277824 */ /* 0x000fe200078e02d7 */
[----:B------:R-:W-:-:S02]  /*1ab30*/  LEA.HI.X.SX32 R163, R187, R38, 0x1, P2 ;  /* 0x00000026bba37211 */ /* 0x000fc400010f0eff */
[----:B------:R-:W-:Y:S01]  /*1ab40*/  LEA R168, P2, R191, R140, 0x1 ;  /* 0x0000008cbfa87211 */ /* 0x000fe200078408ff */
[----:B------:R-:W-:-:S03]  /*1ab50*/  IMAD R217, R31, 0x2, R39 ;  /* 0x000000021fd97824 */ /* 0x000fc600078e0227 */
[----:B------:R-:W-:Y:S02]  /*1ab60*/  LEA.HI.X.SX32 R169, R191, R38, 0x1, P2 ;  /* 0x00000026bfa97211 */ /* 0x000fe400010f0eff */
[----:B------:R-:W-:Y:S02]  /*1ab70*/  LEA R174, P2, R199, R140, 0x1 ;  /* 0x0000008cc7ae7211 */ /* 0x000fe400078408ff */
[----:B------:R-:W-:Y:S02]  /*1ab80*/  LEA R219, R31, R217, 0x1 ;  /* 0x000000d91fdb7211 */ /* 0x000fe400078e08ff */
[----:B------:R-:W-:Y:S02]  /*1ab90*/  LEA.HI.X.SX32 R175, R199, R38, 0x1, P2 ;  /* 0x00000026c7af7211 */ /* 0x000fe400010f0eff */
[-C--:B------:R-:W-:Y:S01]  /*1aba0*/  LEA R172, P1, R195, R140.reuse, 0x1 ;  /* 0x0000008cc3ac7211 */ /* 0x080fe200078208ff */
[----:B------:R-:W-:Y:S01]  /*1abb0*/  IMAD R221, R31, 0x2, R219 ;  /* 0x000000021fdd7824 */ /* 0x000fe200078e02db */
[----:B------:R-:W-:-:S02]  /*1abc0*/  LEA R180, P2, R205, R140, 0x1 ;  /* 0x0000008ccdb47211 */ /* 0x000fc400078408ff */
        /* <DEDUP_REMOVED lines=15> */
[-C--:B------:R-:W-:Y:S01]  /*1acc0*/  LEA R182, P0, R207, R140.reuse, 0x1 ;  /* 0x0000008ccfb67211 */ /* 0x080fe200078008ff */
[----:B------:R-:W-:Y:S01]  /*1acd0*/  IMAD R225, R31, 0x2, R209 ;  /* 0x000000021fe17824 */ /* 0x000fe200078e02d1 */
[----:B------:R-:W-:Y:S02]  /*1ace0*/  LEA R190, P1, R141, R140, 0x1 ;  /* 0x0000008c8dbe7211 */ /* 0x000fe400078208ff */
[----:B------:R-:W-:Y:S02]  /*1acf0*/  LEA.HI.X.SX32 R183, R207, R38, 0x1, P0 ;  /* 0x00000026cfb77211 */ /* 0x000fe400000f0eff */
[-C--:B------:R-:W-:Y:S02]  /*1ad00*/  LEA R186, P2, R211, R140.reuse, 0x1 ;  /* 0x0000008cd3ba7211 */ /* 0x080fe400078408ff */
[----:B------:R-:W-:Y:S02]  /*1ad10*/  LEA R188, P0, R213, R140, 0x1 ;  /* 0x0000008cd5bc7211 */ /* 0x000fe400078008ff */
[----:B------:R-:W-:-:S02]  /*1ad20*/  LEA.HI.X.SX32 R191, R141, R38, 0x1, P1 ;  /* 0x000000268dbf7211 */ /* 0x000fc400008f0eff */
[----:B------:R-:W-:Y:S02]  /*1ad30*/  LEA R141, R31, R225, 0x1 ;  /* 0x000000e11f8d7211 */ /* 0x000fe400078e08ff */
[-C--:B------:R-:W-:Y:S02]  /*1ad40*/  LEA.HI.X.SX32 R187, R211, R38.reuse, 0x1, P2 ;  /* 0x00000026d3bb7211 */ /* 0x080fe400010f0eff */
[----:B------:R-:W-:Y:S01]  /*1ad50*/  LEA.HI.X.SX32 R189, R213, R38, 0x1, P0 ;  /* 0x00000026d5bd7211 */ /* 0x000fe200000f0eff */
[----:B------:R-:W-:Y:S01]  /*1ad60*/  IMAD R227, R31, 0x2, R141 ;  /* 0x000000021fe37824 */ /* 0x000fe200078e028d */
[-C--:B------:R-:W-:Y:S02]  /*1ad70*/  LEA R192, P2, R215, R140.reuse, 0x1 ;  /* 0x0000008cd7c07211 */ /* 0x080fe400078408ff */
[----:B------:R-:W-:Y:S02]  /*1ad80*/  LEA R194, P0, R39, R140, 0x1 ;  /* 0x0000008c27c27211 */ /* 0x000fe400078008ff */
[----:B------:R-:W-:-:S02]  /*1ad90*/  LEA.HI.X.SX32 R193, R215, R38, 0x1, P2 ;  /* 0x00000026d7c17211 */ /* 0x000fc400010f0eff */
[----:B------:R-:W-:Y:S01]  /*1ada0*/  LEA.HI.X.SX32 R195, R39, R38, 0x1, P0 ;  /* 0x0000002627c37211 */ /* 0x000fe200000f0eff */
[----:B------:R-:W-:Y:S01]  /*1adb0*/  IMAD R39, R31, 0x2, R227 ;  /* 0x000000021f277824 */ /* 0x000fe200078e02e3 */
[----:B------:R-:W-:-:S04]  /*1adc0*/  LEA R200, P2, R219, R140, 0x1 ;  /* 0x0000008cdbc87211 */ /* 0x000fc800078408ff */
[----:B------:R-:W-:Y:S02]  /*1add0*/  LEA.HI.X.SX32 R201, R219, R38, 0x1, P2 ;  /* 0x00000026dbc97211 */ /* 0x000fe400010f0eff */
[-C--:B------:R-:W-:Y:S02]  /*1ade0*/  LEA R206, P2, R223, R140.reuse, 0x1 ;  /* 0x0000008cdfce7211 */ /* 0x080fe400078408ff */
[----:B------:R-:W-:Y:S02]  /*1adf0*/  LEA R229, R31, R39, 0x1 ;  /* 0x000000271fe57211 */ /* 0x000fe400078e08ff */
[----:B------:R-:W-:Y:S02]  /*1ae00*/  LEA R198, P1, R217, R140, 0x1 ;  /* 0x0000008cd9c67211 */ /* 0x000fe400078208ff */
[-C--:B------:R-:W-:Y:S01]  /*1ae10*/  LEA.HI.X.SX32 R207, R223, R38.reuse, 0x1, P2 ;  /* 0x00000026dfcf7211 */ /* 0x080fe200010f0eff */
[----:B------:R-:W-:Y:S01]  /*1ae20*/  IMAD R223, R31, 0x2, R229 ;  /* 0x000000021fdf7824 */ /* 0x000fe200078e02e5 */
[----:B------:R-:W-:-:S02]  /*1ae30*/  LEA.HI.X.SX32 R199, R217, R38, 0x1, P1 ;  /* 0x00000026d9c77211 */ /* 0x000fc400008f0eff */
[-C--:B------:R-:W-:Y:S01]  /*1ae40*/  LEA R204, P1, R205, R140.reuse, 0x1 ;  /* 0x0000008ccdcc7211 */ /* 0x080fe200078208ff */
[----:B------:R-:W-:Y:S01]  /*1ae50*/  IMAD R231, R31, 0x2, R223 ;  /* 0x000000021fe77824 */ /* 0x000fe200078e02df */
[-C--:B------:R-:W-:Y:S02]  /*1ae60*/  LEA R202, P0, R221, R140.reuse, 0x1 ;  /* 0x0000008cddca7211 */ /* 0x080fe400078008ff */
[----:B------:R-:W-:Y:S02]  /*1ae70*/  LEA R214, P2, R141, R140, 0x1 ;  /* 0x0000008c8dd67211 */ /* 0x000fe400078408ff */
[----:B------:R-:W-:Y:S02]  /*1ae80*/  PRMT R30, R26, 0x7632, R30 ;  /* 0x000076321a1e7816 */ /* 0x000fe4000000001e */
[-C--:B------:R-:W-:Y:S02]  /*1ae90*/  LEA.HI.X.SX32 R205, R205, R38.reuse, 0x1, P1 ;  /* 0x00000026cdcd7211 */ /* 0x080fe400008f0eff */
[----:B------:R-:W-:-:S02]  /*1aea0*/  LEA.HI.X.SX32 R203, R221, R38, 0x1, P0 ;  /* 0x00000026ddcb7211 */ /* 0x000fc400000f0eff */
[----:B------:R-:W-:Y:S02]  /*1aeb0*/  LEA R212, P1, R225, R140, 0x1 ;  /* 0x0000008ce1d47211 */ /* 0x000fe400078208ff */
[----:B------:R-:W-:Y:S02]  /*1aec0*/  LEA.HI.X.SX32 R215, R141, R38, 0x1, P2 ;  /* 0x000000268dd77211 */ /* 0x000fe400010f0eff */
[----:B------:R-:W-:Y:S02]  /*1aed0*/  LEA R210, P0, R209, R140, 0x1 ;  /* 0x0000008cd1d27211 */ /* 0x000fe400078008ff */
[----:B------:R-:W-:Y:S01]  /*1aee0*/  LEA R141, R31, R231, 0x1 ;  /* 0x000000e71f8d7211 */ /* 0x000fe200078e08ff */
[----:B------:R0:W-:Y:S01]  /*1aef0*/  STG.E.U16 desc[UR8][R2.64], R30 ;  /* 0x0000001e02007986 */ /* 0x0001e2000c101508 */
[-C--:B------:R-:W-:Y:S02]  /*1af00*/  LEA.HI.X.SX32 R213, R225, R38.reuse, 0x1, P1 ;  /* 0x00000026e1d57211 */ /* 0x080fe400008f0eff */
[----:B------:R-:W-:Y:S01]  /*1af10*/  LEA.HI.X.SX32 R211, R209, R38, 0x1, P0 ;  /* 0x00000026d1d37211 */ /* 0x000fe200000f0eff */
[----:B------:R1:W-:Y:S01]  /*1af20*/  STG.E.U16 desc[UR8][R4.64], R27 ;  /* 0x0000001b04007986 */ /* 0x0003e2000c101508 */
[----:B------:R-:W-:Y:S01]  /*1af30*/  LEA R218, P1, R39, R140, 0x1 ;  /* 0x0000008c27da7211 */ /* 0x000fe200078208ff */
[----:B------:R-:W-:Y:S01]  /*1af40*/  IMAD R209, R31, 0x2, R141 ;  /* 0x000000021fd17824 */ /* 0x000fe200078e028d */
[----:B0-----:R-:W-:-:S02]  /*1af50*/  PRMT R3, R27, 0x7632, R3 ;  /* 0x000076321b037816 */ /* 0x001fc40000000003 */
[----:B-1----:R-:W-:-:S03]  /*1af60*/  PRMT R5, R64, 0x7632, R5 ;  /* 0x0000763240057816 */ /* 0x002fc60000000005 */
[----:B------:R0:W-:Y:S01]  /*1af70*/  STG.E.U16 desc[UR8][R6.64], R3 ;  /* 0x0000000306007986 */ /* 0x0001e2000c101508 */
[----:B------:R-:W-:Y:S01]  /*1af80*/  LEA.HI.X.SX32 R219, R39, R38, 0x1, P1 ;  /* 0x0000002627db7211 */ /* 0x000fe200008f0eff */
[----:B------:R-:W-:Y:S02]  /*1af90*/  IMAD R39, R31, 0x2, R209 ;  /* 0x000000021f277824 */ /* 0x000fe400078e02d1 */
[----:B------:R-:W-:Y:S01]  /*1afa0*/  STG.E.U16 desc[UR8][R8.64], R64 ;  /* 0x0000004008007986 */ /* 0x000fe2000c101508 */
[----:B------:R-:W-:-:S03]  /*1afb0*/  LEA R216, P0, R227, R140, 0x1 ;  /* 0x0000008ce3d87211 */ /* 0x000fc600078008ff */
[----:B------:R1:W-:Y:S01]  /*1afc0*/  STG.E.U16 desc[UR8][R10.64], R5 ;  /* 0x000000050a007986 */ /* 0x0003e2000c101508 */
[----:B0-----:R-:W-:-:S03]  /*1afd0*/  PRMT R7, R65, 0x7632, R7 ;  /* 0x0000763241077816 */ /* 0x001fc60000000007 */
[----:B------:R-:W-:Y:S01]  /*1afe0*/  STG.E.U16 desc[UR8][R12.64], R65 ;  /* 0x000000410c007986 */ /* 0x000fe2000c101508 */
[----:B------:R-:W-:Y:S02]  /*1aff0*/  LEA R220, P2, R229, R140, 0x1 ;  /* 0x0000008ce5dc7211 */ /* 0x000fe400078408ff */
[----:B------:R-:W-:Y:S01]  /*1b000*/  PRMT R2, R67, 0x7632, R2 ;  /* 0x0000763243027816 */ /* 0x000fe20000000002 */
[----:B------:R-:W-:Y:S01]  /*1b010*/  STG.E.U16 desc[UR8][R14.64], R7 ;  /* 0x000000070e007986 */ /* 0x000fe2000c101508 */
[----:B------:R-:W-:Y:S01]  /*1b020*/  LEA R233, R31, R39, 0x1 ;  /* 0x000000271fe97211 */ /* 0x000fe200078e08ff */
[----:B------:R-:W-:Y:S01]  /*1b030*/  IMAD.SHL.U32 R197, R197, 0x10, RZ ;  /* 0x00000010c5c57824 */ /* 0x000fe200078e00ff */
[----:B-1----:R-:W-:Y:S01]  /*1b040*/  PRMT R11, R66, 0x7632, R11 ;  /* 0x00007632420b7816 */ /* 0x002fe2000000000b */
[----:B------:R-:W-:Y:S01]  /*1b050*/  STG.E.U16 desc[UR8][R20.64], R66 ;  /* 0x0000004214007986 */ /* 0x000fe2000c101508 */
[----:B------:R-:W-:Y:S01]  /*1b060*/  PRMT R3, R72, 0x7632, R3 ;  /* 0x0000763248037816 */ /* 0x000fe20000000003 */
[----:B------:R-:W0:Y:S01]  /*1b070*/  LDC.64 R8, c[0x0][0x3a0] ;  /* 0x0000e800ff087b82 */ /* 0x000e220000000a00 */
[-C--:B------:R-:W-:Y:S01]  /*1b080*/  LEA.HI.X.SX32 R217, R227, R38.reuse, 0x1, P0 ;  /* 0x00000026e3d97211 */ /* 0x080fe200000f0eff */
[----:B------:R-:W-:Y:S01]  /*1b090*/  STG.E.U16 desc[UR8][R22.64], R11 ;  /* 0x0000000b16007986 */ /* 0x000fe2000c101508 */
[----:B------:R-:W-:-:S02]  /*1b0a0*/  LEA.HI.X.SX32 R221, R229, R38, 0x1, P2 ;  /* 0x00000026e5dd7211 */ /* 0x000fc400010f0eff */
[----:B------:R-:W-:Y:S01]  /*1b0b0*/  PRMT R4, R73, 0x7632, R4 ;  /* 0x0000763249047816 */ /* 0x000fe20000000004 */
[----:B------:R-:W-:Y:S01]  /*1b0c0*/  STG.E.U16 desc[UR8][R24.64], R67 ;  /* 0x0000004318007986 */ /* 0x000fe2000c101508 */
[-C--:B------:R-:W-:Y:S01]  /*1b0d0*/  LEA R222, P0, R223, R140.reuse, 0x1 ;  /* 0x0000008cdfde7211 */ /* 0x080fe200078008ff */
[----:B------:R-:W-:Y:S01]  /*1b0e0*/  IMAD R31, R31, 0x2, R233 ;  /* 0x000000021f1f7824 */ /* 0x000fe200078e02e9 */
[-C--:B------:R-:W-:Y:S01]  /*1b0f0*/  LEA R224, P1, R231, R140.reuse, 0x1 ;  /* 0x0000008ce7e07211 */ /* 0x080fe200078208ff */
[----:B------:R1:W-:Y:S01]  /*1b100*/  STG.E.U16 desc[UR8][R28.64], R2 ;  /* 0x000000021c007986 */ /* 0x0003e2000c101508 */
[----:B------:R-:W-:Y:S02]  /*1b110*/  LEA R226, P2, R141, R140, 0x1 ;  /* 0x0000008c8de27211 */ /* 0x000fe400078408ff */
[----:B------:R-:W-:Y:S01]  /*1b120*/  PRMT R5, R74, 0x7632, R5 ;  /* 0x000076324a057816 */ /* 0x000fe20000000005 */
[----:B------:R-:W-:Y:S01]  /*1b130*/  STG.E.U16 desc[UR8][R32.64], R72 ;  /* 0x0000004820007986 */ /* 0x000fe2000c101508 */
[----:B------:R-:W-:-:S03]  /*1b140*/  PRMT R26, R75, 0x7632, R26 ;  /* 0x000076324b1a7816 */ /* 0x000fc6000000001a */
[----:B------:R3:W-:Y:S01]  /*1b150*/  STG.E.U16 desc[UR8][R34.64], R3 ;  /* 0x0000000322007986 */ /* 0x0007e2000c101508 */
[-C--:B------:R-:W-:Y:S02]  /*1b160*/  LEA.HI.X.SX32 R223, R223, R38.reuse, 0x1, P0 ;  /* 0x00000026dfdf7211 */ /* 0x080fe400000f0eff */
[-C--:B------:R-:W-:Y:S01]  /*1b170*/  LEA.HI.X.SX32 R225, R231, R38.reuse, 0x1, P1 ;  /* 0x00000026e7e17211 */ /* 0x080fe200008f0eff */
[----:B------:R-:W-:Y:S01]  /*1b180*/  STG.E.U16 desc[UR8][R36.64], R73 ;  /* 0x0000004924007986 */ /* 0x000fe2000c101508 */
[----:B------:R-:W-:Y:S02]  /*1b190*/  LEA.HI.X.SX32 R227, R141, R38, 0x1, P2 ;  /* 0x000000268de37211 */ /* 0x000fe400010f0eff */
[-C--:B------:R-:W-:Y:S01]  /*1b1a0*/  LEA R228, P0, R209, R140.reuse, 0x1 ;  /* 0x0000008cd1e47211 */ /* 0x080fe200078008ff */
[----:B------:R-:W-:Y:S01]  /*1b1b0*/  STG.E.U16 desc[UR8][R44.64], R4 ;  /* 0x000000042c007986 */ /* 0x000fe2000c101508 */
[-C--:B------:R-:W-:Y:S02]  /*1b1c0*/  LEA R230, P1, R39, R140.reuse, 0x1 ;  /* 0x0000008c27e67211 */ /* 0x080fe400078208ff */
[----:B------:R-:W-:Y:S01]  /*1b1d0*/  LEA R232, P2, R233, R140, 0x1 ;  /* 0x0000008ce9e87211 */ /* 0x000fe200078408ff */
[----:B------:R-:W-:Y:S01]  /*1b1e0*/  STG.E.U16 desc[UR8][R46.64], R74 ;  /* 0x0000004a2e007986 */ /* 0x000fe2000c101508 */
[----:B-1----:R-:W-:-:S02]  /*1b1f0*/  PRMT R28, R80, 0x7632, R28 ;  /* 0x00007632501c7816 */ /* 0x002fc4000000001c */
[----:B------:R-:W-:Y:S01]  /*1b200*/  LEA R140, P3, R31, R140, 0x1 ;  /* 0x0000008c1f8c7211 */ /* 0x000fe200078608ff */
[----:B------:R1:W-:Y:S01]  /*1b210*/  STG.E.U16 desc[UR8][R48.64], R5 ;  /* 0x0000000530007986 */ /* 0x0003e2000c101508 */
[----:B------:R-:W-:-:S03]  /*1b220*/  PRMT R30, R81, 0x7632, R30 ;  /* 0x00007632511e7816 */ /* 0x000fc6000000001e */
[----:B------:R-:W-:Y:S01]  /*1b230*/  STG.E.U16 desc[UR8][R50.64], R75 ;  /* 0x0000004b32007986 */ /* 0x000fe2000c101508 */
[----:B---3--:R-:W-:-:S03]  /*1b240*/  PRMT R34, R82, 0x7632, R34 ;  /* 0x0000763252227816 */ /* 0x008fc60000000022 */
[----:B------:R3:W-:Y:S01]  /*1b250*/  STG.E.U16 desc[UR8][R52.64], R26 ;  /* 0x0000001a34007986 */ /* 0x0007e2000c101508 */
[-C--:B------:R-:W-:Y:S02]  /*1b260*/  LEA.HI.X.SX32 R229, R209, R38.reuse, 0x1, P0 ;  /* 0x00000026d1e57211 */ /* 0x080fe400000f0eff */
[-C--:B------:R-:W-:Y:S01]  /*1b270*/  LEA.HI.X.SX32 R231, R39, R38.reuse, 0x1, P1 ;  /* 0x0000002627e77211 */ /* 0x080fe200008f0eff */
[----:B------:R4:W-:Y:S01]  /*1b280*/  STG.E.U16 desc[UR8][R54.64], R80 ;  /* 0x0000005036007986 */ /* 0x0009e2000c101508 */
[-C--:B------:R-:W-:Y:S02]  /*1b290*/  LEA.HI.X.SX32 R233, R233, R38.reuse, 0x1, P2 ;  /* 0x00000026e9e97211 */ /* 0x080fe400010f0eff */
[----:B------:R-:W-:Y:S01]  /*1b2a0*/  LEA.HI.X.SX32 R141, R31, R38, 0x1, P3 ;  /* 0x000000261f8d7211 */ /* 0x000fe200018f0eff */
[----:B------:R-:W-:Y:S01]  /*1b2b0*/  STG.E.U16 desc[UR8][R56.64], R28 ;  /* 0x0000001c38007986 */ /* 0x000fe2000c101508 */
[----:B------:R-:W-:-:S03]  /*1b2c0*/  PRMT R38, R83, 0x7632, R38 ;  /* 0x0000763253267816 */ /* 0x000fc60000000026 */
[----:B------:R5:W-:Y:S01]  /*1b2d0*/  STG.E.U16 desc[UR8][R58.64], R81 ;  /* 0x000000513a007986 */ /* 0x000be2000c101508 */
[----:B------:R-:W-:-:S03]  /*1b2e0*/  PRMT R2, R92, 0x7632, R2 ;  /* 0x000076325c027816 */ /* 0x000fc60000000002 */
[----:B------:R-:W-:Y:S01]  /*1b2f0*/  STG.E.U16 desc[UR8][R60.64], R30 ;  /* 0x0000001e3c007986 */ /* 0x000fe2000c101508 */
[----:B-1----:R-:W-:-:S03]  /*1b300*/  PRMT R48, R93, 0x7632, R48 ;  /* 0x000076325d307816 */ /* 0x002fc60000000030 */
[----:B------:R1:W-:Y:S01]  /*1b310*/  STG.E.U16 desc[UR8][R62.64], R82 ;  /* 0x000000523e007986 */ /* 0x0003e2000c101508 */
[----:B---3--:R-:W-:-:S03]  /*1b320*/  PRMT R52, R94, 0x7632, R52 ;  /* 0x000076325e347816 */ /* 0x008fc60000000034 */
[----:B------:R-:W-:Y:S04]  /*1b330*/  STG.E.U16 desc[UR8][R68.64], R34 ;  /* 0x0000002244007986 */ /* 0x000fe8000c101508 */
[----:B------:R-:W-:Y:S01]  /*1b340*/  STG.E.U16 desc[UR8][R70.64], R83 ;  /* 0x0000005346007986 */ /* 0x000fe2000c101508 */
[----:B----4-:R-:W-:-:S03]  /*1b350*/  PRMT R54, R95, 0x7632, R54 ;  /* 0x000076325f367816 */ /* 0x010fc60000000036 */
[----:B------:R-:W-:Y:S04]  /*1b360*/  STG.E.U16 desc[UR8][R76.64], R38 ;  /* 0x000000264c007986 */ /* 0x000fe8000c101508 */
[----:B------:R-:W-:Y:S01]  /*1b370*/  STG.E.U16 desc[UR8][R78.64], R92 ;  /* 0x0000005c4e007986 */ /* 0x000fe2000c101508 */
[----:B-----5:R-:W-:-:S03]  /*1b380*/  PRMT R58, R88, 0x7632, R58 ;  /* 0x00007632583a7816 */ /* 0x020fc6000000003a */
[----:B------:R3:W-:Y:S04]  /*1b390*/  STG.E.U16 desc[UR8][R84.64], R2 ;  /* 0x0000000254007986 */ /* 0x0007e8000c101508 */
[----:B------:R4:W-:Y:S01]  /*1b3a0*/  STG.E.U16 desc[UR8][R86.64], R93 ;  /* 0x0000005d56007986 */ /* 0x0009e2000c101508 */
[----:B-1----:R-:W-:-:S03]  /*1b3b0*/  PRMT R62, R89, 0x7632, R62 ;  /* 0x00007632593e7816 */ /* 0x002fc6000000003e */
[----:B------:R-:W-:Y:S04]  /*1b3c0*/  STG.E.U16 desc[UR8][R96.64], R48 ;  /* 0x0000003060007986 */ /* 0x000fe8000c101508 */
[----:B------:R-:W-:Y:S01]  /*1b3d0*/  STG.E.U16 desc[UR8][R98.64], R94 ;  /* 0x0000005e62007986 */ /* 0x000fe2000c101508 */
[----:B------:R-:W-:Y:S01]  /*1b3e0*/  PRMT R64, R90, 0x7632, R64 ;  /* 0x000076325a407816 */ /* 0x000fe20000000040 */
[----:B---3--:R-:W1:Y:S02]  /*1b3f0*/  LDC R2, c[0x0][0x3ec] ;  /* 0x0000fb00ff027b82 */ /* 0x008e640000000800 */
[----:B------:R-:W-:Y:S04]  /*1b400*/  STG.E.U16 desc[UR8][R104.64], R52 ;  /* 0x0000003468007986 */ /* 0x000fe8000c101508 */
[----:B------:R-:W-:Y:S01]  /*1b410*/  STG.E.U16 desc[UR8][R106.64], R95 ;  /* 0x0000005f6a007986 */ /* 0x000fe2000c101508 */
[----:B------:R-:W-:-:S03]  /*1b420*/  PRMT R66, R91, 0x7632, R66 ;  /* 0x000076325b427816 */ /* 0x000fc60000000042 */
[----:B------:R-:W-:Y:S04]  /*1b430*/  STG.E.U16 desc[UR8][R108.64], R54 ;  /* 0x000000366c007986 */ /* 0x000fe8000c101508 */
[----:B------:R-:W-:Y:S01]  /*1b440*/  STG.E.U16 desc[UR8][R110.64], R88 ;  /* 0x000000586e007986 */ /* 0x000fe2000c101508 */
[----:B------:R-:W-:-:S03]  /*1b450*/  PRMT R68, R100, 0x7632, R68 ;  /* 0x0000763264447816 */ /* 0x000fc60000000044 */
[----:B------:R-:W-:Y:S04]  /*1b460*/  STG.E.U16 desc[UR8][R116.64], R58 ;  /* 0x0000003a74007986 */ /* 0x000fe8000c101508 */
[----:B------:R3:W-:Y:S01]  /*1b470*/  STG.E.U16 desc[UR8][R118.64], R89 ;  /* 0x0000005976007986 */ /* 0x0007e2000c101508 */
[----:B------:R-:W-:-:S03]  /*1b480*/  PRMT R71, R101, 0x7632, R71 ;  /* 0x0000763265477816 */ /* 0x000fc60000000047 */
[----:B------:R-:W-:Y:S04]  /*1b490*/  STG.E.U16 desc[UR8][R124.64], R62 ;  /* 0x0000003e7c007986 */ /* 0x000fe8000c101508 */
[----:B------:R-:W-:Y:S04]  /*1b4a0*/  STG.E.U16 desc[UR8][R126.64], R90 ;  /* 0x0000005a7e007986 */ /* 0x000fe8000c101508 */
[----:B------:R-:W5:Y:S01]  /*1b4b0*/  LDS.128 R4, [R208+0x800] ;  /* 0x00080000d0047984 */ /* 0x000f620000000c00 */
[----:B------:R-:W-:-:S03]  /*1b4c0*/  PRMT R73, R102, 0x7632, R73 ;  /* 0x0000763266497816 */ /* 0x000fc60000000049 */
[----:B------:R-:W-:Y:S04]  /*1b4d0*/  STG.E.U16 desc[UR8][R128.64], R64 ;  /* 0x0000004080007986 */ /* 0x000fe8000c101508 */
[----:B------:R0:W-:Y:S01]  /*1b4e0*/  STG.E.U16 desc[UR8][R130.64], R91 ;  /* 0x0000005b82007986 */ /* 0x0001e2000c101508 */
[----:B------:R-:W-:-:S03]  /*1b4f0*/  PRMT R75, R103, 0x7632, R75 ;  /* 0x00007632674b7816 */ /* 0x000fc6000000004b */
[----:B------:R-:W-:Y:S04]  /*1b500*/  STG.E.U16 desc[UR8][R132.64], R66 ;  /* 0x0000004284007986 */ /* 0x000fe8000c101508 */
[----:B------:R0:W-:Y:S01]  /*1b510*/  STG.E.U16 desc[UR8][R134.64], R100 ;  /* 0x0000006486007986 */ /* 0x0001e2000c101508 */
        /* <DEDUP_REMOVED lines=15> */
[----:B----4-:R-:W-:-:S03]  /*1b610*/  PRMT R87, R121, 0x7632, R87 ;  /* 0x0000763279577816 */ /* 0x010fc60000000057 */
[----:B------:R-:W-:Y:S04]  /*1b620*/  STG.E.U16 desc[UR8][R158.64], R79 ;  /* 0x0000004f9e007986 */ /* 0x000fe8000c101508 */
[----:B------:R-:W-:Y:S01]  /*1b630*/  STG.E.U16 desc[UR8][R160.64], R114 ;  /* 0x00000072a0007986 */ /* 0x000fe2000c101508 */
[----:B---3--:R-:W-:-:S03]  /*1b640*/  PRMT R89, R122, 0x7632, R89 ;  /* 0x000076327a597816 */ /* 0x008fc60000000059 */
[----:B------:R-:W-:Y:S04]  /*1b650*/  STG.E.U16 desc[UR8][R162.64], R81 ;  /* 0x00000051a2007986 */ /* 0x000fe8000c101508 */
[----:B------:R3:W-:Y:S01]  /*1b660*/  STG.E.U16 desc[UR8][R164.64], R115 ;  /* 0x00000073a4007986 */ /* 0x0007e2000c101508 */
[----:B0-----:R-:W-:-:S03]  /*1b670*/  PRMT R91, R123, 0x7632, R91 ;  /* 0x000076327b5b7816 */ /* 0x001fc6000000005b */
[----:B------:R-:W-:Y:S04]  /*1b680*/  STG.E.U16 desc[UR8][R166.64], R83 ;  /* 0x00000053a6007986 */ /* 0x000fe8000c101508 */
[----:B------:R-:W-:Y:S01]  /*1b690*/  STG.E.U16 desc[UR8][R168.64], R120 ;  /* 0x00000078a8007986 */ /* 0x000fe2000c101508 */
        /* <DEDUP_REMOVED lines=24> */
[----:B-----5:R-:W-:-:S03]  /*1b820*/  PRMT R111, R4, 0x7632, R111 ;  /* 0x00007632046f7816 */ /* 0x020fc6000000006f */
[----:B------:R-:W-:Y:S04]  /*1b830*/  STG.E.U16 desc[UR8][R204.64], R102 ;  /* 0x00000066cc007986 */ /* 0x000fe8000c101508 */
[----:B------:R-:W-:Y:S01]  /*1b840*/  STG.E.U16 desc[UR8][R206.64], R17 ;  /* 0x00000011ce007986 */ /* 0x000fe2000c101508 */
[----:B------:R-:W-:-:S03]  /*1b850*/  PRMT R113, R5, 0x7632, R113 ;  /* 0x0000763205717816 */ /* 0x000fc60000000071 */
[----:B------:R-:W-:Y:S04]  /*1b860*/  STG.E.U16 desc[UR8][R210.64], R105 ;  /* 0x00000069d2007986 */ /* 0x000fe8000c101508 */
[----:B------:R-:W-:Y:S01]  /*1b870*/  STG.E.U16 desc[UR8][R212.64], R18 ;  /* 0x00000012d4007986 */ /* 0x000fe2000c101508 */
[----:B---3--:R-:W-:-:S03]  /*1b880*/  PRMT R115, R6, 0x7632, R115 ;  /* 0x0000763206737816 */ /* 0x008fc60000000073 */
[----:B------:R-:W-:Y:S04]  /*1b890*/  STG.E.U16 desc[UR8][R214.64], R107 ;  /* 0x0000006bd6007986 */ /* 0x000fe8000c101508 */
[----:B------:R-:W-:Y:S01]  /*1b8a0*/  STG.E.U16 desc[UR8][R216.64], R19 ;  /* 0x00000013d8007986 */ /* 0x000fe2000c101508 */
[----:B------:R-:W-:-:S03]  /*1b8b0*/  PRMT R70, R7, 0x7632, R70 ;  /* 0x0000763207467816 */ /* 0x000fc60000000046 */
[----:B------:R-:W-:Y:S04]  /*1b8c0*/  STG.E.U16 desc[UR8][R218.64], R109 ;  /* 0x0000006dda007986 */ /* 0x000fe8000c101508 */
[----:B------:R-:W-:Y:S04]  /*1b8d0*/  STG.E.U16 desc[UR8][R220.64], R4 ;  /* 0x00000004dc007986 */ /* 0x000fe8000c101508 */
[----:B------:R-:W-:Y:S04]  /*1b8e0*/  STG.E.U16 desc[UR8][R222.64], R111 ;  /* 0x0000006fde007986 */ /* 0x000fe8000c101508 */
[----:B------:R0:W-:Y:S04]  /*1b8f0*/  STG.E.U16 desc[UR8][R224.64], R5 ;  /* 0x00000005e0007986 */ /* 0x0001e8000c101508 */
[----:B------:R-:W-:Y:S04]  /*1b900*/  STG.E.U16 desc[UR8][R226.64], R113 ;  /* 0x00000071e2007986 */ /* 0x000fe8000c101508 */
[----:B------:R3:W-:Y:S04]  /*1b910*/  STG.E.U16 desc[UR8][R228.64], R6 ;  /* 0x00000006e4007986 */ /* 0x0007e8000c101508 */
[----:B------:R-:W-:Y:S04]  /*1b920*/  STG.E.U16 desc[UR8][R230.64], R115 ;  /* 0x00000073e6007986 */ /* 0x000fe8000c101508 */
[----:B------:R-:W-:Y:S04]  /*1b930*/  STG.E.U16 desc[UR8][R232.64], R7 ;  /* 0x00000007e8007986 */ /* 0x000fe8000c101508 */
[----:B------:R-:W-:Y:S01]  /*1b940*/  STG.E.U16 desc[UR8][R140.64], R70 ;  /* 0x000000468c007986 */ /* 0x000fe2000c101508 */
[----:B------:R-:W-:Y:S01]  /*1b950*/  BAR.SYNC.DEFER_BLOCKING 0x0 ;  /* 0x0000000000007b1d */ /* 0x000fe20000010000 */
[----:B------:R-:W-:-:S05]  /*1b960*/  LOP3.LUT R197, R197, 0xf0, RZ, 0xc0, !PT ;  /* 0x000000f0c5c57812 */ /* 0x000fca00078ec0ff */
[----:B--2---:R-:W-:Y:S02]  /*1b970*/  STSM.16.M88 [R238], R0 ;  /* 0x00000000ee007844 */ /* 0x004fe40000000000 */
[----:B------:R-:W-:Y:S01]  /*1b980*/  BAR.SYNC.DEFER_BLOCKING 0x0 ;  /* 0x0000000000007b1d */ /* 0x000fe20000010000 */
[----:B------:R-:W-:Y:S01]  /*1b990*/  LOP3.LUT R3, R235, 0x7f, RZ, 0xc0, !PT ;  /* 0x0000007feb037812 */ /* 0x000fe200078ec0ff */
[----:B-1----:R-:W-:-:S04]  /*1b9a0*/  IMAD R2, R234, R2, RZ ;  /* 0x00000002ea027224 */ /* 0x002fc800078e02ff */
[----:B------:R-:W1:Y:S01]  /*1b9b0*/  LDSM.16.M88 R197, [R197+UR4] ;  /* 0x00000004c5c5783b */ /* 0x000e620008000000 */
[----:B------:R-:W-:Y:S01]  /*1b9c0*/  ISETP.GE.U32.AND P0, PT, R3, 0x40, PT ;  /* 0x000000400300780c */ /* 0x000fe20003f06070 */
[----:B------:R-:W-:Y:S01]  /*1b9d0*/  IMAD.SHL.U32 R3, R2, 0x4, RZ ;  /* 0x0000000402037824 */ /* 0x000fe200078e00ff */
[C---:B0-----:R-:W-:Y:S01]  /*1b9e0*/  SHF.L.U32 R5, R196.reuse, 0x2, RZ ;  /* 0x00000002c4057819 */ /* 0x041fe200000006ff */
[----:B---3--:R-:W-:-:S04]  /*1b9f0*/  IMAD.HI R6, R196, 0x4, RZ ;  /* 0x00000004c4067827 */ /* 0x008fc800078e02ff */
[----:B------:R-:W-:Y:S01]  /*1ba00*/  IMAD.HI R4, R2, 0x4, RZ ;  /* 0x0000000402047827 */ /* 0x000fe200078e02ff */
[----:B------:R-:W-:-:S04]  /*1ba10*/  IADD3 R2, P1, P2, R5, R8, R3 ;  /* 0x0000000805027210 */ /* 0x000fc80007a3e003 */
[----:B------:R-:W-:-:S05]  /*1ba20*/  IADD3.X R3, PT, PT, R6, R9, R4, P1, P2 ;  /* 0x0000000906037210 */ /* 0x000fca0000fe4404 */
[----:B-1----:R0:W-:Y:S01]  /*1ba30*/  @!P0 STG.E desc[UR8][R2.64], R197 ;  /* 0x000000c502008986 */ /* 0x0021e2000c101908 */
[----:B------:R-:W-:Y:S06]  /*1ba40*/  BAR.SYNC.DEFER_BLOCKING 0x0 ;  /* 0x0000000000007b1d */ /* 0x000fec0000010000 */
[----:B------:R-:W-:Y:S05]  /*1ba50*/  @P4 BRA `(.L_x_23) ;  /* 0x0000000000a04947 */ /* 0x000fea0003800000 */
[----:B0-----:R-:W0:Y:S01]  /*1ba60*/  S2R R3, SR_CgaCtaId ;  /* 0x0000000000037919 */ /* 0x001e220000008800 */
[----:B------:R-:W-:Y:S01]  /*1ba70*/  NOP ;  /* 0x0000000000007918 */ /* 0x000fe20000000000 */
[----:B------:R-:W-:Y:S01]  /*1ba80*/  MOV R0, 0x50 ;  /* 0x0000005000007802 */ /* 0x000fe20000000f00 */
[----:B------:R-:W-:-:S03]  /*1ba90*/  IMAD.MOV.U32 R7, RZ, RZ, 0x1 ;  /* 0x00000001ff077424 */ /* 0x000fc600078e00ff */
[----:B0-----:R-:W-:Y:S01]  /*1baa0*/  LEA R9, R3, R0, 0x18 ;  /* 0x0000000003097211 */ /* 0x001fe200078ec0ff */
[----:B------:R-:W-:Y:S01]  /*1bab0*/  IMAD.U32 R0, RZ, RZ, UR5 ;  /* 0x00000005ff007e24 */ /* 0x000fe2000f8e00ff */
[----:B------:R-:W-:-:S03]  /*1bac0*/  MOV R3, 0xffff ;  /* 0x0000ffff00037802 */ /* 0x000fc60000000f00 */
[----:B------:R-:W0:Y:S01]  /*1bad0*/  LDS R5, [R9] ;  /* 0x0000000009057984 */ /* 0x000e220000000800 */
[----:B------:R-:W-:-:S04]  /*1bae0*/  LOP3.LUT R0, R0, 0xffff, RZ, 0xc0, !PT ;  /* 0x0000ffff00007812 */ /* 0x000fc800078ec0ff */
[----:B------:R-:W-:-:S05]  /*1baf0*/  SHF.R.U32.HI R0, RZ, 0x5, R0 ;  /* 0x00000005ff007819 */ /* 0x000fca0000011600 */
[----:B------:R-:W-:Y:S01]  /*1bb00*/  VIADD R2, R0, 0x10 ;  /* 0x0000001000027836 */ /* 0x000fe20000000000 */
[----:B------:R-:W-:-:S04]  /*1bb10*/  SHF.L.U32 R0, R3, R0, RZ ;  /* 0x0000000003007219 */ /* 0x000fc800000006ff */
[----:B------:R-:W-:-:S04]  /*1bb20*/  SHF.L.U32 R3, R7, R2, RZ ;  /* 0x0000000207037219 */ /* 0x000fc800000006ff */
[----:B------:R-:W-:-:S04]  /*1bb30*/  LOP3.LUT R0, R3, R0, RZ, 0xfc, !PT ;  /* 0x0000000003007212 */ /* 0x000fc800078efcff */
[C---:B------:R-:W-:Y:S02]  /*1bb40*/  LOP3.LUT R2, R0.reuse, 0xffff, RZ, 0xc0, !PT ;  /* 0x0000ffff00027812 */ /* 0x040fe400078ec0ff */
[----:B0-----:R-:W-:-:S04]  /*1bb50*/  LOP3.LUT R3, R0, 0xffff, R5, 0x80, !PT ;  /* 0x0000ffff00037812 */ /* 0x001fc800078e8005 */
[----:B------:R-:W-:-:S13]  /*1bb60*/  ISETP.NE.AND P0, PT, R3, R2, PT ;  /* 0x000000020300720c */ /* 0x000fda0003f05270 */
[----:B------:R-:W-:Y:S05]  /*1bb70*/  @P0 BRA `(.L_x_24) ;  /* 0x0000000000500947 */ /* 0x000fea0003800000 */
[----:B------:R-:W-:Y:S02]  /*1bb80*/  SHF.R.U32.HI R5, RZ, 0x10, R5 ;  /* 0x00000010ff057819 */ /* 0x000fe40000011605 */
[----:B------:R-:W-:-:S04]  /*1bb90*/  SHF.R.U32.HI R2, RZ, 0x10, R0 ;  /* 0x00000010ff027819 */ /* 0x000fc80000011600 */
[----:B------:R-:W-:-:S04]  /*1bba0*/  LOP3.LUT R5, R5, R2, RZ, 0xc0, !PT ;  /* 0x0000000205057212 */ /* 0x000fc800078ec0ff */
[----:B------:R-:W-:-:S13]  /*1bbb0*/  ISETP.NE.AND P0, PT, R5, R2, PT ;  /* 0x000000020500720c */ /* 0x000fda0003f05270 */
[----:B------:R-:W-:Y:S05]  /*1bbc0*/  @P0 BRA `(.L_x_25) ;  /* 0x0000000000300947 */ /* 0x000fea0003800000 */
[----:B------:R-:W-:Y:S01]  /*1bbd0*/  R2UR UR4, R0 ;  /* 0x00000000000472ca */ /* 0x000fe200000e0000 */
[----:B------:R-:W0:Y:S01]  /*1bbe0*/  S2R R3, SR_LANEID ;  /* 0x0000000000037919 */ /* 0x000e220000000000 */
[----:B------:R-:W-:-:S06]  /*1bbf0*/  VOTE.ANY R2, PT, PT ;  /* 0x0000000000027806 */ /* 0x000fcc00038e0100 */
[----:B------:R-:W0:Y:S05]  /*1bc00*/  FLO.U32 R2, R2 ;  /* 0x0000000200027300 */ /* 0x000e2a00000e0000 */
[----:B------:R-:W-:-:S06]  /*1bc10*/  ULOP3.LUT UR4, URZ, UR4, URZ, 0x33, !UPT ;  /* 0x00000004ff047292 */ /* 0x000fcc000f8e33ff */
[----:B------:R-:W-:-:S04]  /*1bc20*/  MOV R4, UR4 ;  /* 0x0000000400047c02 */ /* 0x000fc80008000f00 */
[----:B------:R-:W1:Y:S02]  /*1bc30*/  REDUX UR6, R4 ;  /* 0x00000000040673c4 */ /* 0x000e640000000000 */
[----:B------:R2:W-:Y:S01]  /*1bc40*/  UTCATOMSWS.AND URZ, UR4 ;  /* 0x0000000400ff79e3 */ /* 0x0005e20008000000 */
[----:B0-----:R-:W-:Y:S01]  /*1bc50*/  ISETP.EQ.U32.AND P0, PT, R2, R3, PT ;  /* 0x000000030200720c */ /* 0x001fe20003f02070 */
[----:B-1----:R-:W-:-:S12]  /*1bc60*/  IMAD.U32 R0, RZ, RZ, UR6 ;  /* 0x00000006ff007e24 */ /* 0x002fd8000f8e00ff */
[----:B------:R2:W-:Y:S01]  /*1bc70*/  @P0 ATOMS.AND RZ, [R9], R0 ;  /* 0x0000000009ff038c */ /* 0x0005e20002800000 */
[----:B------:R-:W-:Y:S05]  /*1bc80*/  BRA `(.L_x_23) ;  /* 0x0000000000147947 */ /* 0x000fea0003800000 */
.L_x_25:
[----:B------:R-:W-:-:S07]  /*1bc90*/  MOV R2, 0x1bcb0 ;  /* 0x0001bcb000027802 */ /* 0x000fce0000000f00 */
[----:B------:R-:W-:Y:S05]  /*1bca0*/  CALL.REL.NOINC `($__internal_0_$__cuda_sm10x_tcgen05_guardrail_trap_col_being_dealloced_not_returned_by_alloc) ;  /* 0x0000000000447944 */ /* 0x000fea0003c00000 */
[----:B------:R-:W-:Y:S05]  /*1bcb0*/  BRA `(.L_x_23) ;  /* 0x0000000000087947 */ /* 0x000fea0003800000 */
.L_x_24:
[----:B------:R-:W-:-:S07]  /*1bcc0*/  MOV R2, 0x1bce0 ;  /* 0x0001bce000027802 */ /* 0x000fce0000000f00 */
[----:B------:R-:W-:Y:S05]  /*1bcd0*/  CALL.REL.NOINC `($__internal_2_$__cuda_sm10x_tcgen05_guardrail_trap_unallocated_columns_being_dealloced) ;  /* 0x0000000000507944 */ /* 0x000fea0003c00000 */
.L_x_23:
[----:B------:R-:W-:Y:S01]  /*1bce0*/  NOP ;  /* 0x0000000000007918 */ /* 0x000fe20000000000 */
[----:B--2---:R-:W-:Y:S05]  /*1bcf0*/  EXIT ;  /* 0x000000000000794d */ /* 0x004fea0003800000 */
.L_x_8:
[----:B------:R-:W1:Y:S02]  /*1bd00*/  SYNCS.PHASECHK.TRANS64.TRYWAIT P2, [UR4+0x14000], RZ ;  /* 0x014000ffff0075a7 */ /* 0x000e640008041104 */
[----:B-1----:R-:W-:Y:S05]  /*1bd10*/  @!P2 BRA `(.L_x_8) ;  /* 0xfffffffc00f8a947 */ /* 0x002fea000383ffff */
[----:B------:R-:W-:Y:S05]  /*1bd20*/  BRA `(.L_x_7) ;  /* 0xfffffed800987947 */ /* 0x000fea000383ffff */
.L_x_18:
[----:B------:R-:W1:Y:S02]  /*1bd30*/  SYNCS.PHASECHK.TRANS64.TRYWAIT P0, [UR4+0x1c010], RZ ;  /* 0x01c010ffff0075a7 */ /* 0x000e640008001104 */
[----:B-1----:R-:W-:Y:S05]  /*1bd40*/  @!P0 BRA `(.L_x_18) ;  /* 0xfffffffc00f88947 */ /* 0x002fea000383ffff */
[----:B------:R-:W-:Y:S05]  /*1bd50*/  BRA `(.L_x_26) ;  /* 0xffffff3000a07947 */ /* 0x000fea000383ffff */
.L_x_19:
[----:B------:R-:W0:Y:S02]  /*1bd60*/  SYNCS.PHASECHK.TRANS64.TRYWAIT P0, [R12+URZ], R13 ;  /* 0x0000000d0c0075a7 */ /* 0x000e2400080011ff */
[----:B0-----:R-:W-:Y:S05]  /*1bd70*/  @!P0 BRA `(.L_x_19) ;  /* 0xfffffffc00f88947 */ /* 0x001fea000383ffff */
[----:B------:R-:W-:Y:S05]  /*1bd80*/  BRA `(.L_x_27) ;  /* 0xffffff3800387947 */ /* 0x000fea000383ffff */
.L_x_22:
[----:B------:R-:W0:Y:S02]  /*1bd90*/  SYNCS.PHASECHK.TRANS64.TRYWAIT P0, [R12+URZ], R3 ;  /* 0x000000030c0075a7 */ /* 0x000e2400080011ff */
[----:B0-----:R-:W-:Y:S05]  /*1bda0*/  @!P0 BRA `(.L_x_22) ;  /* 0xfffffffc00f88947 */ /* 0x001fea000383ffff */
[----:B------:R-:W-:Y:S05]  /*1bdb0*/  BRA `(.L_x_28) ;  /* 0xffffff6c00307947 */ /* 0x000fea000383ffff */
        .weak           $__internal_0_$__cuda_sm10x_tcgen05_guardrail_trap_col_being_dealloced_not_returned_by_alloc
        .type           $__internal_0_$__cuda_sm10x_tcgen05_guardrail_trap_col_being_dealloced_not_returned_by_alloc,@function
        .size           $__internal_0_$__cuda_sm10x_tcgen05_guardrail_trap_col_being_dealloced_not_returned_by_alloc,($__internal_1_$__cuda_sm10x_tcgen05_guardrail_trap_phase_invalid_during_alloc - $__internal_0_$__cuda_sm10x_tcgen05_guardrail_trap_col_being_dealloced_not_returned_by_alloc)
$__internal_0_$__cuda_sm10x_tcgen05_guardrail_trap_col_being_dealloced_not_returned_by_alloc:
[----:B------:R-:W-:Y:S05]  /*1bdc0*/  BPT.TRAP 0x1 ;  /* 0x000000040000795c */ /* 0x000fea0000300000 */
[----:B------:R-:W-:-:S04]  /*1bdd0*/  IMAD.MOV.U32 R3, RZ, RZ, 0x0 ;  /* 0x00000000ff037424 */ /* 0x000fc800078e00ff */
[----:B------:R-:W-:Y:S05]  /*1bde0*/  RET.REL.NODEC R2 `(attn_fwd) ;  /* 0xfffffe4002847950 */ /* 0x000fea0003c3ffff */
        .weak           $__internal_1_$__cuda_sm10x_tcgen05_guardrail_trap_phase_invalid_during_alloc
        .type           $__internal_1_$__cuda_sm10x_tcgen05_guardrail_trap_phase_invalid_during_alloc,@function
        .size           $__internal_1_$__cuda_sm10x_tcgen05_guardrail_trap_phase_invalid_during_alloc,($__internal_2_$__cuda_sm10x_tcgen05_guardrail_trap_unallocated_columns_being_dealloced - $__internal_1_$__cuda_sm10x_tcgen05_guardrail_trap_phase_invalid_during_alloc)
$__internal_1_$__cuda_sm10x_tcgen05_guardrail_trap_phase_invalid_during_alloc:
[----:B------:R-:W-:Y:S05]  /*1bdf0*/  BPT.TRAP 0x1 ;  /* 0x000000040000795c */ /* 0x000fea0000300000 */
[----:B------:R-:W-:-:S04]  /*1be00*/  HFMA2 R3, -RZ, RZ, 0, 0 ;  /* 0x00000000ff037431 */ /* 0x000fc800000001ff */
[----:B------:R-:W-:Y:S05]  /*1be10*/  RET.REL.NODEC R2 `(attn_fwd) ;  /* 0xfffffe4002787950 */ /* 0x000fea0003c3ffff */
        .weak           $__internal_2_$__cuda_sm10x_tcgen05_guardrail_trap_unallocated_columns_being_dealloced
        .type           $__internal_2_$__cuda_sm10x_tcgen05_guardrail_trap_unallocated_columns_being_dealloced,@function
        .size           $__internal_2_$__cuda_sm10x_tcgen05_guardrail_trap_unallocated_columns_being_dealloced,(.L_x_32 - $__internal_2_$__cuda_sm10x_tcgen05_guardrail_trap_unallocated_columns_being_dealloced)
$__internal_2_$__cuda_sm10x_tcgen05_guardrail_trap_unallocated_columns_being_dealloced:
[----:B------:R-:W-:Y:S05]  /*1be20*/  BPT.TRAP 0x1 ;  /* 0x000000040000795c */ /* 0x000fea0000300000 */
[----:B------:R-:W-:-:S04]  /*1be30*/  IMAD.MOV.U32 R3, RZ, RZ, 0x0 ;  /* 0x00000000ff037424 */ /* 0x000fc800078e00ff */
[----:B------:R-:W-:Y:S05]  /*1be40*/  RET.REL.NODEC R2 `(attn_fwd) ;  /* 0xfffffe40026c7950 */ /* 0x000fea0003c3ffff */
.L_x_29:
[----:B------:R-:W-:-:S00]  /*1be50*/  BRA `(.L_x_29) ;  /* 0xfffffffc00fc7947 */ /* 0x000fc0000383ffff */
[----:B------:R-:W-:-:S00]  /*1be60*/  NOP ;  /* 0x0000000000007918 */ /* 0x000fc00000000000 */
        /* <DEDUP_REMOVED lines=9> */
.L_x_32:


//--------------------- .nv.global.init           --------------------------
	.section	.nv.global.init,"aw",@progbits
.nv.global.init:
	.type		_$_str,@object
	.size		_$_str,(.L_3 - _$_str)
_$_str:
        /*0000*/ 	.byte	0x5f, 0x5f, 0x43, 0x55, 0x44, 0x41, 0x5f, 0x46, 0x54, 0x5a, 0x00
.L_3:


//--------------------- .nv.shared.attn_fwd       --------------------------
	.section	.nv.shared.attn_fwd,"aw",@nobits
	.sectionflags	@""
	.align	16
	.zero		1024


//--------------------- .nv.shared.reserved.0     --------------------------
	.section	.nv.shared.reserved.0,"aw",@nobits
	.align	8
	.weak		__nv_reservedSMEM_offset_0_alias
	.size		__nv_reservedSMEM_offset_0_alias, 0, 64
	.other		__nv_reservedSMEM_offset_0_alias,@"STO_CUDA_RESERVED_SHARED STV_DEFAULT"
__nv_reservedSMEM_offset_0_alias:
	.zero		0
.nv.shared.reserved.0:
	.zero		64
	.weak		__nv_reservedSMEM_allocation_phase
	.type		__nv_reservedSMEM_allocation_phase,@object
	.size		__nv_reservedSMEM_allocation_phase,(.L_0 - __nv_reservedSMEM_allocation_phase)
__nv_reservedSMEM_allocation_phase:
	.zero		1
.L_0:
	.zero		7
	.weak		__nv_reservedSMEM_devtool_atexit_pc
	.type		__nv_reservedSMEM_devtool_atexit_pc,@object
	.size		__nv_reservedSMEM_devtool_atexit_pc,(__nv_reservedSMEM_allocation_mask - __nv_reservedSMEM_devtool_atexit_pc)
__nv_reservedSMEM_devtool_atexit_pc:
	.zero		8
	.weak		__nv_reservedSMEM_allocation_mask
	.type		__nv_reservedSMEM_allocation_mask,@object
	.size		__nv_reservedSMEM_allocation_mask,(.L_2 - __nv_reservedSMEM_allocation_mask)
__nv_reservedSMEM_allocation_mask:
	.zero		4
.L_2:


//--------------------- .nv.constant0.attn_fwd    --------------------------
	.section	.nv.constant0.attn_fwd,"a",@progbits
	.sectionflags	@""
	.align	4
.nv.constant0.attn_fwd:
	.zero		1032


//--------------------- SYMBOLS --------------------------

	.type		.nv.reservedSmem.offset0,@object
	.size		.nv.reservedSmem.offset0,0x4
	.type		.nv.reservedSmem.cap,@object
	.size		.nv.reservedSmem.cap,0x4
